def attn_fwd(
    Q,
    K,
    V,
    Out,
    Lse,
    sm_scale,
    stride_qz,
    stride_qh,
    stride_qm,
    stride_qk,
    stride_kz,
    stride_kh,
    stride_kn,
    stride_kk,
    stride_vz,
    stride_vh,
    stride_vn,
    stride_vk,
    stride_oz,
    stride_oh,
    stride_om,
    stride_ok,
    seqlen_q,
    seqlen_k,
    BLOCK_M: tl.constexpr,
    BLOCK_N: tl.constexpr,
    HEAD_DIM: tl.constexpr,
    CAUSAL: tl.constexpr,
):
    start_m = tl.program_id(0)
    off_hz = tl.program_id(1)
    q_off = off_hz * stride_qh
    k_off = off_hz * stride_kh
    v_off = off_hz * stride_vh
    offs_m = start_m * BLOCK_M + tl.arange(0, BLOCK_M)
    offs_d = tl.arange(0, HEAD_DIM)
    offs_n = tl.arange(0, BLOCK_N)
    q_ptrs = Q + q_off + offs_m[:, None] * stride_qm + offs_d[None, :] * stride_qk
    k_ptrs = K + k_off + offs_d[:, None] * stride_kk + offs_n[None, :] * stride_kn
    v_ptrs = V + v_off + offs_n[:, None] * stride_vn + offs_d[None, :] * stride_vk
    m_i = tl.full([BLOCK_M], float("-inf"), dtype=tl.float32)
    l_i = tl.zeros([BLOCK_M], dtype=tl.float32) + 1.0
    acc = tl.zeros([BLOCK_M, HEAD_DIM], dtype=tl.float32)
    q = tl.load(q_ptrs)
    acc, l_i, m_i = _attn_fwd_inner(
        acc,
        l_i,
        m_i,
        q,
        k_ptrs,
        v_ptrs,
        sm_scale,
        stride_kn,
        stride_vn,
        start_m,
        seqlen_k,
        BLOCK_M,
        BLOCK_N,
        HEAD_DIM,
        CAUSAL,
    )
    acc = acc / l_i[:, None]
    lse = m_i + tl.math.log2(l_i) / 1.4426950408889634
    o_ptrs = (
        Out
        + off_hz * stride_oh
        + offs_m[:, None] * stride_om
        + offs_d[None, :] * stride_ok
    )
    tl.store(o_ptrs, acc.to(Out.dtype.element_ty))
    tl.store(Lse + off_hz * seqlen_q + offs_m, lse)

# config = {"BLOCK_M": 128, "BLOCK_N": 64, "HEAD_DIM": 512, "arch": "sm_90", "causal": false, "dtype": "bf16", "num_stages": 4, "num_warps": 4}
# arch = sm_90


// ===== COMPILED SASS (sm_90a) =====

	.target	sm_90a

	.elftype	@"ET_EXEC"


//--------------------- .note.nv.tkinfo           --------------------------
	.section	.note.nv.tkinfo,"",@"SHT_NOTE"
	.sectionflags	@"SHF_NOTE_NV_TKINFO"
	.tkinfo
        /*0018*/ 	.word	0x00000002
        /*0030*/ 	.string	""
        /*0030*/ 	.string	"ptxas"
        /*0030*/ 	.string	"Cuda compilation tools, release 13.0, V13.0.88"
        /*0030*/ 	.string	"Build cuda_13.0.r13.0/compiler.36424714_0"
        /*0030*/ 	.string	"-v  -suppress-debug-info  -lineinfo  -arch sm_90a "



//--------------------- .note.nv.cuinfo           --------------------------
	.section	.note.nv.cuinfo,"",@"SHT_NOTE"
	.sectionflags	@"SHF_NOTE_NV_CUINFO"
        /*0018*/ 	.short	0x0002
        /*001a*/ 	.short	0x005a
        /*001c*/ 	.short	0x0082
	.zero		2


//--------------------- .nv.info                  --------------------------
	.section	.nv.info,"",@"SHT_CUDA_INFO"
	.align	4


	//----- nvinfo : EIATTR_REGCOUNT
	.align		4
        /*0000*/ 	.byte	0x04, 0x2f
        /*0002*/ 	.short	(.L_2 - .L_1)
	.align		4
.L_1:
        /*0004*/ 	.word	index@(attn_fwd)
        /*0008*/ 	.word	0x000000ff


	//----- nvinfo : EIATTR_FRAME_SIZE
	.align		4
.L_2:
        /*000c*/ 	.byte	0x04, 0x11
        /*000e*/ 	.short	(.L_4 - .L_3)
	.align		4
.L_3:
        /*0010*/ 	.word	index@(attn_fwd)
        /*0014*/ 	.word	0x00001f48


	//----- nvinfo : EIATTR_MIN_STACK_SIZE
	.align		4
.L_4:
        /*0018*/ 	.byte	0x04, 0x12
        /*001a*/ 	.short	(.L_6 - .L_5)
	.align		4
.L_5:
        /*001c*/ 	.word	index@(attn_fwd)
        /*0020*/ 	.word	0x00001f48
.L_6:


//--------------------- .nv.compat                --------------------------
	.section	.nv.compat,"",@"SHT_CUDA_COMPAT_INFO"
	.align	4
        /*0000*/ 	.byte	0x02, 0x09, 0x01, 0x00, 0x02, 0x02, 0x04, 0x00, 0x02, 0x05, 0x05, 0x00, 0x03, 0x07, 0x01, 0x01
        /*0010*/ 	.byte	0x02, 0x03, 0x00, 0x00, 0x02, 0x06, 0x01, 0x00, 0x04, 0x0b, 0x08, 0x00, 0x00, 0x00, 0x00, 0x00
        /*0020*/ 	.byte	0x00, 0x00, 0x00, 0x00


//--------------------- .nv.info.attn_fwd         --------------------------
	.section	.nv.info.attn_fwd,"",@"SHT_CUDA_INFO"
	.sectionflags	@""
	.align	4


	//----- nvinfo : EIATTR_CUDA_API_VERSION
	.align		4
        /*0000*/ 	.byte	0x04, 0x37
        /*0002*/ 	.short	(.L_8 - .L_7)
.L_7:
        /*0004*/ 	.word	0x00000082


	//----- nvinfo : EIATTR_KPARAM_INFO
	.align		4
.L_8:
        /*0008*/ 	.byte	0x04, 0x17
        /*000a*/ 	.short	(.L_10 - .L_9)
.L_9:
        /*000c*/ 	.word	0x00000000
        /*0010*/ 	.short	0x0019
        /*0012*/ 	.short	0x0080
        /*0014*/ 	.byte	0x00, 0xf4, 0x21, 0x00


	//----- nvinfo : EIATTR_KPARAM_INFO
	.align		4
.L_10:
        /*0018*/ 	.byte	0x04, 0x17
        /*001a*/ 	.short	(.L_12 - .L_11)
.L_11:
        /*001c*/ 	.word	0x00000000
        /*0020*/ 	.short	0x0018
        /*0022*/ 	.short	0x0078
        /*0024*/ 	.byte	0x00, 0xf4, 0x21, 0x00


	//----- nvinfo : EIATTR_KPARAM_INFO
	.align		4
.L_12:
        /*0028*/ 	.byte	0x04, 0x17
        /*002a*/ 	.short	(.L_14 - .L_13)
.L_13:
        /*002c*/ 	.word	0x00000000
        /*0030*/ 	.short	0x0017
        /*0032*/ 	.short	0x0070
        /*0034*/ 	.byte	0x00, 0xf0, 0x11, 0x00


	//----- nvinfo : EIATTR_KPARAM_INFO
	.align		4
.L_14:
        /*0038*/ 	.byte	0x04, 0x17
        /*003a*/ 	.short	(.L_16 - .L_15)
.L_15:
        /*003c*/ 	.word	0x00000000
        /*0040*/ 	.short	0x0016
        /*0042*/ 	.short	0x006c
        /*0044*/ 	.byte	0x00, 0xf0, 0x11, 0x00


	//----- nvinfo : EIATTR_KPARAM_INFO
	.align		4
.L_16:
        /*0048*/ 	.byte	0x04, 0x17
        /*004a*/ 	.short	(.L_18 - .L_17)
.L_17:
        /*004c*/ 	.word	0x00000000
        /*0050*/ 	.short	0x0015
        /*0052*/ 	.short	0x0068
        /*0054*/ 	.byte	0x00, 0xf0, 0x11, 0x00


	//----- nvinfo : EIATTR_KPARAM_INFO
	.align		4
.L_18:
        /*0058*/ 	.byte	0x04, 0x17
        /*005a*/ 	.short	(.L_20 - .L_19)
.L_19:
        /*005c*/ 	.word	0x00000000
        /*0060*/ 	.short	0x0014
        /*0062*/ 	.short	0x0064
        /*0064*/ 	.byte	0x00, 0xf0, 0x11, 0x00


	//----- nvinfo : EIATTR_KPARAM_INFO
	.align		4
.L_20:
        /*0068*/ 	.byte	0x04, 0x17
        /*006a*/ 	.short	(.L_22 - .L_21)
.L_21:
        /*006c*/ 	.word	0x00000000
        /*0070*/ 	.short	0x0013
        /*0072*/ 	.short	0x0060
        /*0074*/ 	.byte	0x00, 0xf0, 0x11, 0x00


	//----- nvinfo : EIATTR_KPARAM_INFO
	.align		4
.L_22:
        /*0078*/ 	.byte	0x04, 0x17
        /*007a*/ 	.short	(.L_24 - .L_23)
.L_23:
        /*007c*/ 	.word	0x00000000
        /*0080*/ 	.short	0x0012
        /*0082*/ 	.short	0x005c
        /*0084*/ 	.byte	0x00, 0xf0, 0x11, 0x00


	//----- nvinfo : EIATTR_KPARAM_INFO
	.align		4
.L_24:
        /*0088*/ 	.byte	0x04, 0x17
        /*008a*/ 	.short	(.L_26 - .L_25)
.L_25:
        /*008c*/ 	.word	0x00000000
        /*0090*/ 	.short	0x0011
        /*0092*/ 	.short	0x0058
        /*0094*/ 	.byte	0x00, 0xf0, 0x11, 0x00


	//----- nvinfo : EIATTR_KPARAM_INFO
	.align		4
.L_26:
        /*0098*/ 	.byte	0x04, 0x17
        /*009a*/ 	.short	(.L_28 - .L_27)
.L_27:
        /*009c*/ 	.word	0x00000000
        /*00a0*/ 	.short	0x0010
        /*00a2*/ 	.short	0x0054
        /*00a4*/ 	.byte	0x00, 0xf0, 0x11, 0x00


	//----- nvinfo : EIATTR_KPARAM_INFO
	.align		4
.L_28:
        /*00a8*/ 	.byte	0x04, 0x17
        /*00aa*/ 	.short	(.L_30 - .L_29)
.L_29:
        /*00ac*/ 	.word	0x00000000
        /*00b0*/ 	.short	0x000f
        /*00b2*/ 	.short	0x0050
        /*00b4*/ 	.byte	0x00, 0xf0, 0x11, 0x00


	//----- nvinfo : EIATTR_KPARAM_INFO
	.align		4
.L_30:
        /*00b8*/ 	.byte	0x04, 0x17
        /*00ba*/ 	.short	(.L_32 - .L_31)
.L_31:
        /*00bc*/ 	.word	0x00000000
        /*00c0*/ 	.short	0x000e
        /*00c2*/ 	.short	0x004c
        /*00c4*/ 	.byte	0x00, 0xf0, 0x11, 0x00


	//----- nvinfo : EIATTR_KPARAM_INFO
	.align		4
.L_32:
        /*00c8*/ 	.byte	0x04, 0x17
        /*00ca*/ 	.short	(.L_34 - .L_33)
.L_33:
        /*00cc*/ 	.word	0x00000000
        /*00d0*/ 	.short	0x000d
        /*00d2*/ 	.short	0x0048
        /*00d4*/ 	.byte	0x00, 0xf0, 0x11, 0x00


	//----- nvinfo : EIATTR_KPARAM_INFO
	.align		4
.L_34:
        /*00d8*/ 	.byte	0x04, 0x17
        /*00da*/ 	.short	(.L_36 - .L_35)
.L_35:
        /*00dc*/ 	.word	0x00000000
        /*00e0*/ 	.short	0x000c
        /*00e2*/ 	.short	0x0044
        /*00e4*/ 	.byte	0x00, 0xf0, 0x11, 0x00


	//----- nvinfo : EIATTR_KPARAM_INFO
	.align		4
.L_36:
        /*00e8*/ 	.byte	0x04, 0x17
        /*00ea*/ 	.short	(.L_38 - .L_37)
.L_37:
        /*00ec*/ 	.word	0x00000000
        /*00f0*/ 	.short	0x000b
        /*00f2*/ 	.short	0x0040
        /*00f4*/ 	.byte	0x00, 0xf0, 0x11, 0x00


	//----- nvinfo : EIATTR_KPARAM_INFO
	.align		4
.L_38:
        /*00f8*/ 	.byte	0x04, 0x17
        /*00fa*/ 	.short	(.L_40 - .L_39)
.L_39:
        /*00fc*/ 	.word	0x00000000
        /*0100*/ 	.short	0x000a
        /*0102*/ 	.short	0x003c
        /*0104*/ 	.byte	0x00, 0xf0, 0x11, 0x00


	//----- nvinfo : EIATTR_KPARAM_INFO
	.align		4
.L_40:
        /*0108*/ 	.byte	0x04, 0x17
        /*010a*/ 	.short	(.L_42 - .L_41)
.L_41:
        /*010c*/ 	.word	0x00000000
        /*0110*/ 	.short	0x0009
        /*0112*/ 	.short	0x0038
        /*0114*/ 	.byte	0x00, 0xf0, 0x11, 0x00


	//----- nvinfo : EIATTR_KPARAM_INFO
	.align		4
.L_42:
        /*0118*/ 	.byte	0x04, 0x17
        /*011a*/ 	.short	(.L_44 - .L_43)
.L_43:
        /*011c*/ 	.word	0x00000000
        /*0120*/ 	.short	0x0008
        /*0122*/ 	.short	0x0034
        /*0124*/ 	.byte	0x00, 0xf0, 0x11, 0x00


	//----- nvinfo : EIATTR_KPARAM_INFO
	.align		4
.L_44:
        /*0128*/ 	.byte	0x04, 0x17
        /*012a*/ 	.short	(.L_46 - .L_45)
.L_45:
        /*012c*/ 	.word	0x00000000
        /*0130*/ 	.short	0x0007
        /*0132*/ 	.short	0x0030
        /*0134*/ 	.byte	0x00, 0xf0, 0x11, 0x00


	//----- nvinfo : EIATTR_KPARAM_INFO
	.align		4
.L_46:
        /*0138*/ 	.byte	0x04, 0x17
        /*013a*/ 	.short	(.L_48 - .L_47)
.L_47:
        /*013c*/ 	.word	0x00000000
        /*0140*/ 	.short	0x0006
        /*0142*/ 	.short	0x002c
        /*0144*/ 	.byte	0x00, 0xf0, 0x11, 0x00


	//----- nvinfo : EIATTR_KPARAM_INFO
	.align		4
.L_48:
        /*0148*/ 	.byte	0x04, 0x17
        /*014a*/ 	.short	(.L_50 - .L_49)
.L_49:
        /*014c*/ 	.word	0x00000000
        /*0150*/ 	.short	0x0005
        /*0152*/ 	.short	0x0028
        /*0154*/ 	.byte	0x00, 0xf0, 0x11, 0x00


	//----- nvinfo : EIATTR_KPARAM_INFO
	.align		4
.L_50:
        /*0158*/ 	.byte	0x04, 0x17
        /*015a*/ 	.short	(.L_52 - .L_51)
.L_51:
        /*015c*/ 	.word	0x00000000
        /*0160*/ 	.short	0x0004
        /*0162*/ 	.short	0x0020
        /*0164*/ 	.byte	0x00, 0xf4, 0x21, 0x00


	//----- nvinfo : EIATTR_KPARAM_INFO
	.align		4
.L_52:
        /*0168*/ 	.byte	0x04, 0x17
        /*016a*/ 	.short	(.L_54 - .L_53)
.L_53:
        /*016c*/ 	.word	0x00000000
        /*0170*/ 	.short	0x0003
        /*0172*/ 	.short	0x0018
        /*0174*/ 	.byte	0x00, 0xf4, 0x21, 0x00


	//----- nvinfo : EIATTR_KPARAM_INFO
	.align		4
.L_54:
        /*0178*/ 	.byte	0x04, 0x17
        /*017a*/ 	.short	(.L_56 - .L_55)
.L_55:
        /*017c*/ 	.word	0x00000000
        /*0180*/ 	.short	0x0002
        /*0182*/ 	.short	0x0010
        /*0184*/ 	.byte	0x00, 0xf4, 0x21, 0x00


	//----- nvinfo : EIATTR_KPARAM_INFO
	.align		4
.L_56:
        /*0188*/ 	.byte	0x04, 0x17
        /*018a*/ 	.short	(.L_58 - .L_57)
.L_57:
        /*018c*/ 	.word	0x00000000
        /*0190*/ 	.short	0x0001
        /*0192*/ 	.short	0x0008
        /*0194*/ 	.byte	0x00, 0xf4, 0x21, 0x00


	//----- nvinfo : EIATTR_KPARAM_INFO
	.align		4
.L_58:
        /*0198*/ 	.byte	0x04, 0x17
        /*019a*/ 	.short	(.L_60 - .L_59)
.L_59:
        /*019c*/ 	.word	0x00000000
        /*01a0*/ 	.short	0x0000
        /*01a2*/ 	.short	0x0000
        /*01a4*/ 	.byte	0x00, 0xf4, 0x21, 0x00


	//----- nvinfo : EIATTR_SPARSE_MMA_MASK
	.align		4
.L_60:
        /*01a8*/ 	.byte	0x03, 0x50
        /*01aa*/ 	.short	0x0000


	//----- nvinfo : EIATTR_MAXREG_COUNT
	.align		4
        /*01ac*/ 	.byte	0x03, 0x1b
        /*01ae*/ 	.short	0x00ff


	//----- nvinfo : EIATTR_NUM_BARRIERS
	.align		4
        /*01b0*/ 	.byte	0x02, 0x4c
        /*01b2*/ 	.byte	0x01
	.zero		1


	//----- nvinfo : EIATTR_ANNOTATIONS
	.align		4
        /*01b4*/ 	.byte	0x04, 0x55
        /*01b6*/ 	.short	(.L_62 - .L_61)


	//   ....[0]....
.L_61:
        /*01b8*/ 	.word	0x00000001
        /*01bc*/ 	.byte	0x60, 0x0d, 0x00, 0x00, 0x01, 0x00, 0x00, 0x00, 0x90, 0x10, 0x00, 0x00, 0x01, 0x00, 0x00, 0x00
        /* <DEDUP_REMOVED lines=2410> */
        /*986c*/ 	.byte	0x30, 0x74, 0x04, 0x00


	//----- nvinfo : EIATTR_MERCURY_ISA_VERSION
	.align		4
.L_62:
        /*9870*/ 	.byte	0x03, 0x5f
        /*9872*/ 	.short	0x0101


	//----- nvinfo : EIATTR_COOP_GROUP_MASK_REGIDS
	.align		4
        /*9874*/ 	.byte	0x04, 0x29
        /*9876*/ 	.short	(.L_64 - .L_63)


	//   ....[0]....
.L_63:
        /*9878*/ 	.word	0xffffffff


	//   ....[1]....
        /*987c*/ 	.word	0xffffffff


	//   ....[2]....
        /*9880*/ 	.word	0xffffffff


	//   ....[3]....
        /*9884*/ 	.word	0xffffffff


	//   ....[4]....
        /*9888*/ 	.word	0xffffffff


	//   ....[5]....
        /*988c*/ 	.word	0xffffffff


	//   ....[6]....
        /*9890*/ 	.word	0xffffffff


	//   ....[7]....
        /*9894*/ 	.word	0xffffffff


	//   ....[8]....
        /*9898*/ 	.word	0xffffffff


	//   ....[9]....
        /*989c*/ 	.word	0xffffffff


	//   ....[10]....
        /*98a0*/ 	.word	0xffffffff


	//   ....[11]....
        /*98a4*/ 	.word	0xffffffff


	//   ....[12]....
        /*98a8*/ 	.word	0xffffffff


	//   ....[13]....
        /*98ac*/ 	.word	0xffffffff


	//   ....[14]....
        /*98b0*/ 	.word	0xffffffff


	//   ....[15]....
        /*98b4*/ 	.word	0xffffffff


	//----- nvinfo : EIATTR_COOP_GROUP_INSTR_OFFSETS
	.align		4
.L_64:
        /*98b8*/ 	.byte	0x04, 0x28
        /*98ba*/ 	.short	(.L_66 - .L_65)


	//   ....[0]....
.L_65:
        /*98bc*/ 	.word	0x00023f00


	//   ....[1]....
        /*98c0*/ 	.word	0x00023ff0


	//   ....[2]....
        /*98c4*/ 	.word	0x00024000


	//   ....[3]....
        /*98c8*/ 	.word	0x00025390


	//   ....[4]....
        /*98cc*/ 	.word	0x000281b0


	//   ....[5]....
        /*98d0*/ 	.word	0x000281c0


	//   ....[6]....
        /*98d4*/ 	.word	0x000281f0


	//   ....[7]....
        /*98d8*/ 	.word	0x00028200


	//   ....[8]....
        /*98dc*/ 	.word	0x0002a7b0


	//   ....[9]....
        /*98e0*/ 	.word	0x0002a7d0


	//   ....[10]....
        /*98e4*/ 	.word	0x0002a7e0


	//   ....[11]....
        /*98e8*/ 	.word	0x0002a7f0


	//   ....[12]....
        /*98ec*/ 	.word	0x0002a830


	//   ....[13]....
        /*98f0*/ 	.word	0x0002a850


	//   ....[14]....
        /*98f4*/ 	.word	0x0002a860


	//   ....[15]....
        /*98f8*/ 	.word	0x0002a870


	//----- nvinfo : EIATTR_EXIT_INSTR_OFFSETS
	.align		4
.L_66:
        /*98fc*/ 	.byte	0x04, 0x1c
        /*98fe*/ 	.short	(.L_68 - .L_67)


	//   ....[0]....
.L_67:
        /*9900*/ 	.word	0x0004b0a0


	//----- nvinfo : EIATTR_REQNTID
	.align		4
.L_68:
        /*9904*/ 	.byte	0x04, 0x10
        /*9906*/ 	.short	(.L_70 - .L_69)
.L_69:
        /*9908*/ 	.word	0x00000080
        /*990c*/ 	.word	0x00000001
        /*9910*/ 	.word	0x00000001


	//----- nvinfo : EIATTR_CBANK_PARAM_SIZE
	.align		4
.L_70:
        /*9914*/ 	.byte	0x03, 0x19
        /*9916*/ 	.short	0x0088


	//----- nvinfo : EIATTR_PARAM_CBANK
	.align		4
        /*9918*/ 	.byte	0x04, 0x0a
        /*991a*/ 	.short	(.L_72 - .L_71)
	.align		4
.L_71:
        /*991c*/ 	.word	index@(.nv.constant0.attn_fwd)
        /*9920*/ 	.short	0x0210
        /*9922*/ 	.short	0x0088


	//----- nvinfo : EIATTR_SW_WAR
	.align		4
.L_72:
        /*9924*/ 	.byte	0x04, 0x36
        /*9926*/ 	.short	(.L_74 - .L_73)
.L_73:
        /*9928*/ 	.word	0x00000008
.L_74:


//--------------------- .nv.callgraph             --------------------------
	.section	.nv.callgraph,"",@"SHT_CUDA_CALLGRAPH"
	.align	4
	.sectionentsize	8
	.align		4
        /*0000*/ 	.word	0x00000000
	.align		4
        /*0004*/ 	.word	0xffffffff
	.align		4
        /*0008*/ 	.word	0x00000000
	.align		4
        /*000c*/ 	.word	0xfffffffe
	.align		4
        /*0010*/ 	.word	0x00000000
	.align		4
        /*0014*/ 	.word	0xfffffffd
	.align		4
        /*0018*/ 	.word	0x00000000
	.align		4
        /*001c*/ 	.word	0xfffffffc


//--------------------- .nv.constant4             --------------------------
	.section	.nv.constant4,"a",@progbits
	.align	8
	.align		8
.nv.constant4:
        /*0000*/ 	.dword	_$_str


//--------------------- .text.attn_fwd            --------------------------
	.section	.text.attn_fwd,"ax",@progbits
	.align	128
        .global         attn_fwd
        .type           attn_fwd,@function
        .size           attn_fwd,(.L_x_3 - attn_fwd)
        .other          attn_fwd,@"STO_CUDA_ENTRY STV_DEFAULT"
attn_fwd:
.text.attn_fwd:
[----:B------:R-:W0:Y:S01]  /*0000*/  LDC R1, c[0x0][0x28] ;  /* 0x00000a00ff017b82 */ /* 0x000e220000000800 */
[----:B------:R-:W1:Y:S07]  /*0010*/  S2R R66, SR_TID.X ;  /* 0x0000000000427919 */ /* 0x000e6e0000002100 */
[----:B------:R-:W2:Y:S01]  /*0020*/  LDC.64 R4, c[0x0][0x240] ;  /* 0x00009000ff047b82 */ /* 0x000ea20000000a00 */
[----:B------:R-:W-:Y:S01]  /*0030*/  ULDC.64 UR60, c[0x0][0x208] ;  /* 0x00008200003c7ab9 */ /* 0x000fe20000000a00 */
[----:B0-----:R-:W-:Y:S01]  /*0040*/  IADD3 R1, R1, -0x1f48, RZ ;  /* 0xffffe0b801017810 */ /* 0x001fe20007ffe0ff */
[----:B------:R-:W0:Y:S01]  /*0050*/  S2R R0, SR_CTAID.X ;  /* 0x0000000000007919 */ /* 0x000e220000002500 */
[----:B------:R-:W2:Y:S04]  /*0060*/  S2R R8, SR_CTAID.Y ;  /* 0x0000000000087919 */ /* 0x000ea80000002600 */
[----:B------:R-:W3:Y:S01]  /*0070*/  LDC.64 R6, c[0x0][0x210] ;  /* 0x00008400ff067b82 */ /* 0x000ee20000000a00 */
[----:B------:R-:W4:Y:S07]  /*0080*/  S2R R3, SR_CgaCtaId ;  /* 0x0000000000037919 */ /* 0x000f2e0000008800 */
[----:B------:R-:W5:Y:S08]  /*0090*/  LDC R31, c[0x0][0x248] ;  /* 0x00009200ff1f7b82 */ /* 0x000f700000000800 */
[----:B------:R-:W4:Y:S01]  /*00a0*/  LDC R93, c[0x0][0x248] ;  /* 0x00009200ff5d7b82 */ /* 0x000f220000000800 */
[----:B-1----:R-:W-:-:S07]  /*00b0*/  LOP3.LUT R2, R66, 0x7f, RZ, 0xc0, !PT ;  /* 0x0000007f42027812 */ /* 0x002fce00078ec0ff */
[----:B------:R-:W1:Y:S01]  /*00c0*/  LDC R97, c[0x0][0x248] ;  /* 0x00009200ff617b82 */ /* 0x000e620000000800 */
[----:B0-----:R-:W-:Y:S01]  /*00d0*/  LEA R2, R0, R2, 0x7 ;  /* 0x0000000200027211 */ /* 0x001fe200078e38ff */
[----:B--2---:R-:W-:-:S06]  /*00e0*/  IMAD R0, R8, R4, RZ ;  /* 0x0000000408007224 */ /* 0x004fcc00078e02ff */
[----:B------:R-:W0:Y:S01]  /*00f0*/  LDC R95, c[0x0][0x248] ;  /* 0x00009200ff5f7b82 */ /* 0x000e220000000800 */
[----:B------:R-:W-:Y:S02]  /*0100*/  IMAD R2, R2, R5, RZ ;  /* 0x0000000502027224 */ /* 0x000fe400078e02ff */
[----:B-----5:R-:W-:Y:S01]  /*0110*/  IMAD R47, R31, 0x90, RZ ;  /* 0x000000901f2f7824 */ /* 0x020fe200078e02ff */
[C---:B------:R-:W-:Y:S01]  /*0120*/  SHF.L.U32 R123, R0.reuse, 0x1, RZ ;  /* 0x00000001007b7819 */ /* 0x040fe200000006ff */
[----:B------:R-:W-:Y:S01]  /*0130*/  IMAD.HI R0, R0, 0x2, RZ ;  /* 0x0000000200007827 */ /* 0x000fe200078e02ff */
[C---:B------:R-:W-:Y:S02]  /*0140*/  SHF.L.U32 R122, R2.reuse, 0x1, RZ ;  /* 0x00000001027a7819 */ /* 0x040fe400000006ff */
[----:B------:R-:W2:Y:S01]  /*0150*/  LDC R50, c[0x0][0x248] ;  /* 0x00009200ff327b82 */ /* 0x000ea20000000800 */
[----:B------:R-:W-:Y:S01]  /*0160*/  IMAD.HI R2, R2, 0x2, RZ ;  /* 0x0000000202027827 */ /* 0x000fe200078e02ff */
[----:B---3--:R-:W-:-:S03]  /*0170*/  IADD3 R122, P0, P1, R122, R6, R123 ;  /* 0x000000067a7a7210 */ /* 0x008fc6000791e07b */
[C---:B------:R-:W-:Y:S01]  /*0180*/  IMAD R41, R31.reuse, 0x48, RZ ;  /* 0x000000481f297824 */ /* 0x040fe200078e02ff */
[----:B------:R-:W-:Y:S01]  /*0190*/  IADD3.X R123, R2, R7, R0, P0, P1 ;  /* 0x00000007027b7210 */ /* 0x000fe200007e2400 */
[----:B------:R-:W-:Y:S01]  /*01a0*/  IMAD R9, R31, 0x50, RZ ;  /* 0x000000501f097824 */ /* 0x000fe200078e02ff */
[-C--:B------:R-:W-:Y:S01]  /*01b0*/  IADD3 R4, P0, R47, R122.reuse, RZ ;  /* 0x0000007a2f047210 */ /* 0x080fe20007f1e0ff */
[C---:B------:R-:W-:Y:S01]  /*01c0*/  IMAD R17, R31.reuse, 0xa0, RZ ;  /* 0x000000a01f117824 */ /* 0x040fe200078e02ff */
[----:B------:R-:W-:Y:S01]  /*01d0*/  MOV R0, 0x400 ;  /* 0x0000040000007802 */ /* 0x000fe20000000f00 */
[----:B------:R-:W-:Y:S01]  /*01e0*/  IMAD R23, R31, 0x28, RZ ;  /* 0x000000281f177824 */ /* 0x000fe200078e02ff */
[-C--:B------:R-:W-:Y:S01]  /*01f0*/  LEA.HI.X.SX32 R5, R41, R123.reuse, 0x1, P0 ;  /* 0x0000007b29057211 */ /* 0x080fe200000f0eff */
[----:B------:R-:W-:Y:S01]  /*0200*/  IMAD R7, R31, 0x30, RZ ;  /* 0x000000301f077824 */ /* 0x000fe200078e02ff */
[-C--:B------:R-:W-:Y:S01]  /*0210*/  IADD3 R2, P0, R9, R122.reuse, RZ ;  /* 0x0000007a09027210 */ /* 0x080fe20007f1e0ff */
[----:B------:R-:W-:Y:S01]  /*0220*/  IMAD R71, R31, 0x18, RZ ;  /* 0x000000181f477824 */ /* 0x000fe200078e02ff */
[----:B------:R-:W-:Y:S01]  /*0230*/  IADD3 R58, P1, R17, R122, RZ ;  /* 0x0000007a113a7210 */ /* 0x000fe20007f3e0ff */
[----:B------:R-:W-:Y:S01]  /*0240*/  IMAD R18, R31, 0xb0, RZ ;  /* 0x000000b01f127824 */ /* 0x000fe200078e02ff */
[----:B----4-:R-:W-:Y:S01]  /*0250*/  LEA R60, R3, R0, 0x18 ;  /* 0x00000000033c7211 */ /* 0x010fe200078ec0ff */
[----:B------:R3:W4:Y:S01]  /*0260*/  LDG.E.U16 R19, desc[UR60][R4.64] ;  /* 0x0000003c04137981 */ /* 0x000722000c1e1500 */
[-C--:B------:R-:W-:Y:S01]  /*0270*/  LEA.HI.X.SX32 R3, R23, R123.reuse, 0x1, P0 ;  /* 0x0000007b17037211 */ /* 0x080fe200000f0eff */
[----:B------:R-:W5:Y:S01]  /*0280*/  LDC R197, c[0x0][0x248] ;  /* 0x00009200ffc57b82 */ /* 0x000f620000000800 */
[-C--:B------:R-:W-:Y:S01]  /*0290*/  LEA.HI.X.SX32 R59, R9, R123.reuse, 0x1, P1 ;  /* 0x0000007b093b7211 */ /* 0x080fe200008f0eff */
[----:B------:R-:W-:Y:S01]  /*02a0*/  IMAD R9, R31, 0x60, RZ ;  /* 0x000000601f097824 */ /* 0x000fe200078e02ff */
[-C--:B------:R-:W-:Y:S01]  /*02b0*/  IADD3 R68, P0, R7, R122.reuse, RZ ;  /* 0x0000007a07447210 */ /* 0x080fe20007f1e0ff */
[C---:B------:R-:W-:Y:S01]  /*02c0*/  IMAD R49, R31.reuse, 0x58, RZ ;  /* 0x000000581f317824 */ /* 0x040fe200078e02ff */
[-C--:B------:R-:W-:Y:S01]  /*02d0*/  IADD3 R24, P2, R18, R122.reuse, RZ ;  /* 0x0000007a12187210 */ /* 0x080fe20007f5e0ff */
[----:B------:R-:W-:Y:S01]  /*02e0*/  IMAD R10, R31, 0xc0, RZ ;  /* 0x000000c01f0a7824 */ /* 0x000fe200078e02ff */
[-C--:B------:R-:W-:Y:S01]  /*02f0*/  LEA.HI.X.SX32 R69, R71, R123.reuse, 0x1, P0 ;  /* 0x0000007b47457211 */ /* 0x080fe200000f0eff */
[----:B------:R-:W-:Y:S01]  /*0300*/  IMAD R15, R31, 0x70, RZ ;  /* 0x000000701f0f7824 */ /* 0x000fe200078e02ff */
[-C--:B---3--:R-:W-:Y:S01]  /*0310*/  IADD3 R4, P0, R9, R122.reuse, RZ ;  /* 0x0000007a09047210 */ /* 0x088fe20007f1e0ff */
[----:B------:R3:W4:Y:S01]  /*0320*/  LDG.E.U16 R63, desc[UR60][R2.64] ;  /* 0x0000003c023f7981 */ /* 0x000722000c1e1500 */
[----:B------:R-:W-:Y:S01]  /*0330*/  IMAD R61, R31, 0x38, RZ ;  /* 0x000000381f3d7824 */ /* 0x000fe200078e02ff */
[-C--:B------:R-:W-:Y:S01]  /*0340*/  LEA.HI.X.SX32 R25, R49, R123.reuse, 0x1, P2 ;  /* 0x0000007b31197211 */ /* 0x080fe200010f0eff */
[----:B------:R-:W-:Y:S01]  /*0350*/  IMAD R72, R31, 0xe0, RZ ;  /* 0x000000e01f487824 */ /* 0x000fe200078e02ff */
[-C--:B------:R-:W-:Y:S01]  /*0360*/  LEA.HI.X.SX32 R5, R7, R123.reuse, 0x1, P0 ;  /* 0x0000007b07057211 */ /* 0x080fe200000f0eff */
[----:B------:R-:W-:Y:S01]  /*0370*/  IMAD R67, R31, 0xd0, RZ ;  /* 0x000000d01f437824 */ /* 0x000fe200078e02ff */
[-C--:B------:R-:W-:Y:S01]  /*0380*/  IADD3 R6, P1, R10, R122.reuse, RZ ;  /* 0x0000007a0a067210 */ /* 0x080fe20007f3e0ff */
[----:B------:R1:W4:Y:S01]  /*0390*/  LDG.E.U16 R24, desc[UR60][R24.64] ;  /* 0x0000003c18187981 */ /* 0x000322000c1e1500 */
[----:B------:R-:W5:Y:S01]  /*03a0*/  LDC R198, c[0x0][0x248] ;  /* 0x00009200ffc67b82 */ /* 0x000f620000000800 */
[-C--:B---3--:R-:W-:Y:S01]  /*03b0*/  IADD3 R2, P0, R15, R122.reuse, RZ ;  /* 0x0000007a0f027210 */ /* 0x088fe20007f1e0ff */
[----:B------:R-:W-:Y:S01]  /*03c0*/  IMAD R33, R31, 0x22, RZ ;  /* 0x000000221f217824 */ /* 0x000fe200078e02ff */
[-C--:B------:R-:W-:Y:S01]  /*03d0*/  LEA.HI.X.SX32 R7, R9, R123.reuse, 0x1, P1 ;  /* 0x0000007b09077211 */ /* 0x080fe200008f0eff */
[----:B------:R-:W-:Y:S01]  /*03e0*/  IMAD R57, R31, 0x68, RZ ;  /* 0x000000681f397824 */ /* 0x000fe200078e02ff */
[-C--:B------:R-:W-:Y:S01]  /*03f0*/  LEA.HI.X.SX32 R3, R61, R123.reuse, 0x1, P0 ;  /* 0x0000007b3d037211 */ /* 0x080fe200000f0eff */
[C---:B------:R-:W-:Y:S01]  /*0400*/  IMAD R62, R31.reuse, 0xf0, RZ ;  /* 0x000000f01f3e7824 */ /* 0x040fe200078e02ff */
[-C--:B------:R-:W-:Y:S01]  /*0410*/  IADD3 R8, P1, R72, R122.reuse, RZ ;  /* 0x0000007a48087210 */ /* 0x080fe20007f3e0ff */
[----:B-1----:R-:W-:Y:S01]  /*0420*/  IMAD R25, R31, 0x12, RZ ;  /* 0x000000121f197824 */ /* 0x002fe200078e02ff */
[-C--:B------:R-:W-:Y:S01]  /*0430*/  IADD3 R20, P2, R67, R122.reuse, RZ ;  /* 0x0000007a43147210 */ /* 0x080fe20007f5e0ff */
[----:B------:R1:W3:Y:S01]  /*0440*/  LDG.E.U16 R45, desc[UR60][R2.64] ;  /* 0x0000003c022d7981 */ /* 0x0002e2000c1e1500 */
[----:B------:R-:W-:Y:S01]  /*0450*/  LEA.HI.X.SX32 R9, R15, R123, 0x1, P1 ;  /* 0x0000007b0f097211 */ /* 0x000fe200008f0eff */
[C---:B------:R-:W-:Y:S01]  /*0460*/  IMAD R37, R31.reuse, 0x32, RZ ;  /* 0x000000321f257824 */ /* 0x040fe200078e02ff */
[----:B------:R-:W-:Y:S01]  /*0470*/  LEA R13, R31, R31, 0x3 ;  /* 0x0000001f1f0d7211 */ /* 0x000fe200078e18ff */
[----:B------:R0:W3:Y:S01]  /*0480*/  LDG.E.U16 R58, desc[UR60][R58.64] ;  /* 0x0000003c3a3a7981 */ /* 0x0000e2000c1e1500 */
[----:B------:R-:W-:Y:S01]  /*0490*/  IADD3 R88, P0, R25, R122, RZ ;  /* 0x0000007a19587210 */ /* 0x000fe20007f1e0ff */
[----:B------:R-:W-:Y:S01]  /*04a0*/  IMAD R51, R31, 0x42, RZ ;  /* 0x000000421f337824 */ /* 0x000fe200078e02ff */
[----:B------:R-:W-:Y:S01]  /*04b0*/  LEA.HI.X.SX32 R21, R57, R123, 0x1, P2 ;  /* 0x0000007b39157211 */ /* 0x000fe200010f0eff */
[----:B------:R-:W3:Y:S01]  /*04c0*/  LDG.E.U16 R68, desc[UR60][R68.64] ;  /* 0x0000003c44447981 */ /* 0x000ee2000c1e1500 */
[----:B------:R-:W5:Y:S01]  /*04d0*/  LDC R209, c[0x0][0x248] ;  /* 0x00009200ffd17b82 */ /* 0x000f620000000800 */
[----:B-1----:R-:W-:-:S02]  /*04e0*/  LEA R3, R31, R31, 0x4 ;  /* 0x0000001f1f037211 */ /* 0x002fc400078e20ff */
[-C--:B------:R-:W-:Y:S01]  /*04f0*/  IADD3 R2, P1, R33, R122.reuse, RZ ;  /* 0x0000007a21027210 */ /* 0x080fe20007f3e0ff */
[----:B------:R1:W4:Y:S01]  /*0500*/  LDG.E.U16 R11, desc[UR60][R6.64] ;  /* 0x0000003c060b7981 */ /* 0x000322000c1e1500 */
[----:B0-----:R-:W-:Y:S01]  /*0510*/  IMAD R59, R31, 0x78, RZ ;  /* 0x000000781f3b7824 */ /* 0x001fe200078e02ff */
[-C--:B------:R-:W-:Y:S01]  /*0520*/  LEA.HI.X.SX32 R89, R13, R123.reuse, 0x1, P0 ;  /* 0x0000007b0d597211 */ /* 0x080fe200000f0eff */
[----:B------:R-:W-:Y:S01]  /*0530*/  IMAD R53, R31, 0x52, RZ ;  /* 0x000000521f357824 */ /* 0x000fe200078e02ff */
[----:B------:R-:W-:Y:S01]  /*0540*/  LEA.HI.X.SX32 R3, R3, R123, 0x1, P1 ;  /* 0x0000007b03037211 */ /* 0x000fe200008f0eff */
[----:B------:R0:W3:Y:S01]  /*0550*/  LDG.E.U16 R69, desc[UR60][R4.64] ;  /* 0x0000003c04457981 */ /* 0x0000e2000c1e1500 */
[C---:B------:R-:W-:Y:S01]  /*0560*/  IMAD R55, R31.reuse, 0x62, RZ ;  /* 0x000000621f377824 */ /* 0x040fe200078e02ff */
[----:B------:R-:W5:Y:S01]  /*0570*/  LDC R211, c[0x0][0x248] ;  /* 0x00009200ffd37b82 */ /* 0x000f620000000800 */
[C---:B------:R-:W-:Y:S01]  /*0580*/  IMAD R15, R31.reuse, 0x29, RZ ;  /* 0x000000291f0f7824 */ /* 0x040fe200078e02ff */
[----:B------:R2:W3:Y:S01]  /*0590*/  LDG.E.U16 R65, desc[UR60][R8.64] ;  /* 0x0000003c08417981 */ /* 0x0004e2000c1e1500 */
[----:B-1----:R-:W-:Y:S01]  /*05a0*/  IMAD R7, R31, 0x19, RZ ;  /* 0x000000191f077824 */ /* 0x002fe200078e02ff */
[----:B------:R-:W-:-:S02]  /*05b0*/  IADD3 R6, P0, R37, R122, RZ ;  /* 0x0000007a25067210 */ /* 0x000fc40007f1e0ff */
[----:B------:R1:W3:Y:S01]  /*05c0*/  LDG.E.U16 R87, desc[UR60][R2.64] ;  /* 0x0000003c02577981 */ /* 0x0002e2000c1e1500 */
[-C--:B0-----:R-:W-:Y:S01]  /*05d0*/  IADD3 R4, P2, R62, R122.reuse, RZ ;  /* 0x0000007a3e047210 */ /* 0x081fe20007f5e0ff */
[----:B------:R-:W0:Y:S01]  /*05e0*/  LDC R210, c[0x0][0x248] ;  /* 0x00009200ffd27b82 */ /* 0x000e220000000800 */
[----:B------:R-:W-:Y:S01]  /*05f0*/  LEA R13, R31, R31, 0x5 ;  /* 0x0000001f1f0d7211 */ /* 0x000fe200078e28ff */
[----:B------:R1:W3:Y:S01]  /*0600*/  LDG.E.U16 R20, desc[UR60][R20.64] ;  /* 0x0000003c14147981 */ /* 0x0002e2000c1e1500 */
[-C--:B------:R-:W-:Y:S02]  /*0610*/  LEA.HI.X.SX32 R5, R59, R123.reuse, 0x1, P2 ;  /* 0x0000007b3b057211 */ /* 0x080fe400010f0eff */
[-C--:B--2---:R-:W-:Y:S01]  /*0620*/  IADD3 R8, P1, R51, R122.reuse, RZ ;  /* 0x0000007a33087210 */ /* 0x084fe20007f3e0ff */
[----:B------:R-:W-:Y:S01]  /*0630*/  IMAD R186, R31, 0xa2, RZ ;  /* 0x000000a21fba7824 */ /* 0x000fe200078e02ff */
[-C--:B------:R-:W-:Y:S01]  /*0640*/  IADD3 R12, P2, R53, R122.reuse, RZ ;  /* 0x0000007a350c7210 */ /* 0x080fe20007f5e0ff */
[----:B-1----:R-:W-:Y:S01]  /*0650*/  IMAD R3, R31, 0x31, RZ ;  /* 0x000000311f037824 */ /* 0x002fe200078e02ff */
[-C--:B------:R-:W-:Y:S01]  /*0660*/  LEA.HI.X.SX32 R7, R7, R123.reuse, 0x1, P0 ;  /* 0x0000007b07077211 */ /* 0x080fe200000f0eff */
[----:B------:R1:W2:Y:S01]  /*0670*/  LDG.E.U16 R133, desc[UR60][R4.64] ;  /* 0x0000003c04857981 */ /* 0x0002a2000c1e1500 */
[----:B------:R-:W-:Y:S01]  /*0680*/  IADD3 R14, P0, R55, R122, RZ ;  /* 0x0000007a370e7210 */ /* 0x000fe20007f1e0ff */
[----:B------:R-:W0:Y:S01]  /*0690*/  LDC R208, c[0x0][0x248] ;  /* 0x00009200ffd07b82 */ /* 0x000e220000000800 */
[-C--:B------:R-:W-:Y:S01]  /*06a0*/  LEA.HI.X.SX32 R9, R13, R123.reuse, 0x1, P1 ;  /* 0x0000007b0d097211 */ /* 0x080fe200008f0eff */
[----:B------:R1:W2:Y:S01]  /*06b0*/  LDG.E.U16 R86, desc[UR60][R6.64] ;  /* 0x0000003c06567981 */ /* 0x0002a2000c1e1500 */
[----:B------:R-:W-:-:S02]  /*06c0*/  LEA.HI.X.SX32 R13, R15, R123, 0x1, P2 ;  /* 0x0000007b0f0d7211 */ /* 0x000fc400010f0eff */
[----:B------:R-:W-:Y:S01]  /*06d0*/  LEA.HI.X.SX32 R15, R3, R123, 0x1, P0 ;  /* 0x0000007b030f7211 */ /* 0x000fe200000f0eff */
[C---:B------:R-:W-:Y:S01]  /*06e0*/  IMAD R3, R31.reuse, 0x72, RZ ;  /* 0x000000721f037824 */ /* 0x040fe200078e02ff */
[----:B------:R1:W2:Y:S01]  /*06f0*/  LDG.E.U16 R85, desc[UR60][R8.64] ;  /* 0x0000003c08557981 */ /* 0x0002a2000c1e1500 */
[C---:B------:R-:W-:Y:S01]  /*0700*/  IMAD R21, R31.reuse, 0x39, RZ ;  /* 0x000000391f157824 */ /* 0x040fe200078e02ff */
[----:B------:R-:W0:Y:S01]  /*0710*/  LDC R206, c[0x0][0x248] ;  /* 0x00009200ffce7b82 */ /* 0x000e220000000800 */
[----:B-1----:R-:W-:Y:S01]  /*0720*/  IMAD R5, R31, 0x82, RZ ;  /* 0x000000821f057824 */ /* 0x002fe200078e02ff */
[----:B------:R1:W2:Y:S01]  /*0730*/  LDG.E.U16 R83, desc[UR60][R14.64] ;  /* 0x0000003c0e537981 */ /* 0x0002a2000c1e1500 */
[-C--:B------:R-:W-:Y:S01]  /*0740*/  IADD3 R6, P0, R3, R122.reuse, RZ ;  /* 0x0000007a03067210 */ /* 0x080fe20007f1e0ff */
[C---:B------:R-:W-:Y:S01]  /*0750*/  IMAD R184, R31.reuse, 0x92, RZ ;  /* 0x000000921fb87824 */ /* 0x040fe200078e02ff */
[C---:B------:R-:W-:Y:S01]  /*0760*/  LEA R27, R31.reuse, R31, 0x6 ;  /* 0x0000001f1f1b7211 */ /* 0x040fe200078e30ff */
[----:B------:R-:W-:Y:S01]  /*0770*/  IMAD R188, R31, 0xb2, RZ ;  /* 0x000000b21fbc7824 */ /* 0x000fe200078e02ff */
[-C--:B------:R-:W-:Y:S01]  /*0780*/  LEA.HI.X.SX32 R7, R21, R123.reuse, 0x1, P0 ;  /* 0x0000007b15077211 */ /* 0x080fe200000f0eff */
[----:B------:R5:W2:Y:S01]  /*0790*/  LDG.E.U16 R84, desc[UR60][R12.64] ;  /* 0x0000003c0c547981 */ /* 0x000aa2000c1e1500 */
[-C--:B------:R-:W-:Y:S01]  /*07a0*/  IADD3 R8, P1, R5, R122.reuse, RZ ;  /* 0x0000007a05087210 */ /* 0x080fe20007f3e0ff */
[----:B------:R-:W0:Y:S01]  /*07b0*/  LDC R207, c[0x0][0x248] ;  /* 0x00009200ffcf7b82 */ /* 0x000e220000000800 */
[C---:B-1----:R-:W-:Y:S01]  /*07c0*/  IMAD R15, R31.reuse, 0x51, RZ ;  /* 0x000000511f0f7824 */ /* 0x042fe200078e02ff */
[----:B------:R-:W-:Y:S01]  /*07d0*/  IADD3 R14, P0, R186, R122, RZ ;  /* 0x0000007aba0e7210 */ /* 0x000fe20007f1e0ff */
[----:B------:R-:W-:Y:S01]  /*07e0*/  IMAD R29, R31, 0x49, RZ ;  /* 0x000000491f1d7824 */ /* 0x000fe200078e02ff */
[-C--:B------:R-:W-:Y:S01]  /*07f0*/  LEA.HI.X.SX32 R9, R27, R123.reuse, 0x1, P1 ;  /* 0x0000007b1b097211 */ /* 0x080fe200008f0eff */
[----:B------:R1:W2:Y:S01]  /*0800*/  LDG.E.U16 R82, desc[UR60][R6.64] ;  /* 0x0000003c06527981 */ /* 0x0002a2000c1e1500 */
[----:B------:R-:W-:-:S02]  /*0810*/  LEA.HI.X.SX32 R15, R15, R123, 0x1, P0 ;  /* 0x0000007b0f0f7211 */ /* 0x000fc400000f0eff */
[----:B------:R-:W0:Y:S01]  /*0820*/  LDC R205, c[0x0][0x248] ;  /* 0x00009200ffcd7b82 */ /* 0x000e220000000800 */
[-C--:B-----5:R-:W-:Y:S01]  /*0830*/  IADD3 R12, P2, R184, R122.reuse, RZ ;  /* 0x0000007ab80c7210 */ /* 0x0a0fe20007f5e0ff */
[C---:B------:R-:W-:Y:S01]  /*0840*/  IMAD R21, R31.reuse, 0x59, RZ ;  /* 0x000000591f157824 */ /* 0x040fe200078e02ff */
[----:B------:R5:W2:Y:S01]  /*0850*/  LDG.E.U16 R81, desc[UR60][R8.64] ;  /* 0x0000003c08517981 */ /* 0x000aa2000c1e1500 */
[----:B------:R-:W-:Y:S01]  /*0860*/  IMAD R190, R31, 0xc2, RZ ;  /* 0x000000c21fbe7824 */ /* 0x000fe200078e02ff */
[-C--:B------:R-:W-:Y:S01]  /*0870*/  LEA.HI.X.SX32 R13, R29, R123.reuse, 0x1, P2 ;  /* 0x0000007b1d0d7211 */ /* 0x080fe200010f0eff */
[C---:B------:R-:W-:Y:S01]  /*0880*/  IMAD R194, R31.reuse, 0xe2, RZ ;  /* 0x000000e21fc27824 */ /* 0x040fe200078e02ff */
[----:B------:R5:W2:Y:S01]  /*0890*/  LDG.E.U16 R79, desc[UR60][R14.64] ;  /* 0x0000003c0e4f7981 */ /* 0x000aa2000c1e1500 */
[-C--:B-1----:R-:W-:Y:S01]  /*08a0*/  IADD3 R6, P0, R188, R122.reuse, RZ ;  /* 0x0000007abc067210 */ /* 0x082fe20007f1e0ff */
[C---:B------:R-:W-:Y:S01]  /*08b0*/  IMAD R192, R31.reuse, 0xd2, RZ ;  /* 0x000000d21fc07824 */ /* 0x040fe200078e02ff */
[----:B------:R-:W1:Y:S01]  /*08c0*/  LDC R204, c[0x0][0x248] ;  /* 0x00009200ffcc7b82 */ /* 0x000e620000000800 */
[----:B------:R-:W-:Y:S01]  /*08d0*/  IMAD R27, R31, 0x61, RZ ;  /* 0x000000611f1b7824 */ /* 0x000fe200078e02ff */
[-C--:B------:R-:W-:Y:S01]  /*08e0*/  LEA.HI.X.SX32 R7, R21, R123.reuse, 0x1, P0 ;  /* 0x0000007b15077211 */ /* 0x080fe200000f0eff */
[C---:B------:R-:W-:Y:S01]  /*08f0*/  IMAD R196, R31.reuse, 0xf2, RZ ;  /* 0x000000f21fc47824 */ /* 0x040fe200078e02ff */
[-C--:B-----5:R-:W-:Y:S01]  /*0900*/  IADD3 R8, P1, R190, R122.reuse, RZ ;  /* 0x0000007abe087210 */ /* 0x0a0fe20007f3e0ff */
[----:B------:R5:W2:Y:S01]  /*0910*/  LDG.E.U16 R80, desc[UR60][R12.64] ;  /* 0x0000003c0c507981 */ /* 0x000aa2000c1e1500 */
[C---:B------:R-:W-:Y:S01]  /*0920*/  IMAD R15, R31.reuse, 0x71, RZ ;  /* 0x000000711f0f7824 */ /* 0x040fe200078e02ff */
[-C--:B------:R-:W-:Y:S01]  /*0930*/  IADD3 R14, P0, R194, R122.reuse, RZ ;  /* 0x0000007ac20e7210 */ /* 0x080fe20007f1e0ff */
[----:B------:R-:W-:Y:S01]  /*0940*/  IMAD R29, R31, 0x69, RZ ;  /* 0x000000691f1d7824 */ /* 0x000fe200078e02ff */
[-C--:B------:R-:W-:Y:S01]  /*0950*/  LEA.HI.X.SX32 R9, R27, R123.reuse, 0x1, P1 ;  /* 0x0000007b1b097211 */ /* 0x080fe200008f0eff */
[----:B------:R-:W-:Y:S01]  /*0960*/  IMAD R27, R31, 0x79, RZ ;  /* 0x000000791f1b7824 */ /* 0x000fe200078e02ff */
[-C--:B------:R-:W-:Y:S01]  /*0970*/  LEA.HI.X.SX32 R15, R15, R123.reuse, 0x1, P0 ;  /* 0x0000007b0f0f7211 */ /* 0x080fe200000f0eff */
[C---:B------:R-:W-:Y:S01]  /*0980*/  IMAD R21, R31.reuse, 0xa, RZ ;  /* 0x0000000a1f157824 */ /* 0x040fe200078e02ff */
[----:B------:R5:W2:Y:S02]  /*0990*/  LDG.E.U16 R78, desc[UR60][R6.64] ;  /* 0x0000003c064e7981 */ /* 0x000aa4000c1e1500 */
[-C--:B-----5:R-:W-:Y:S01]  /*09a0*/  IADD3 R12, P2, R192, R122.reuse, RZ ;  /* 0x0000007ac00c7210 */ /* 0x0a0fe20007f5e0ff */
[----:B------:R-:W5:Y:S01]  /*09b0*/  LDC R213, c[0x0][0x248] ;  /* 0x00009200ffd57b82 */ /* 0x000f620000000800 */
[----:B------:R-:W-:Y:S01]  /*09c0*/  IADD3 R26, P0, R196, R122, RZ ;  /* 0x0000007ac41a7210 */ /* 0x000fe20007f1e0ff */
[----:B------:R-:W-:Y:S01]  /*09d0*/  IMAD R150, R31, 0x102, RZ ;  /* 0x000001021f967824 */ /* 0x000fe200078e02ff */
[-C--:B------:R-:W-:Y:S01]  /*09e0*/  LEA.HI.X.SX32 R13, R29, R123.reuse, 0x1, P2 ;  /* 0x0000007b1d0d7211 */ /* 0x080fe200010f0eff */
[----:B------:R-:W2:Y:S01]  /*09f0*/  LDG.E.U16 R77, desc[UR60][R8.64] ;  /* 0x0000003c084d7981 */ /* 0x000ea2000c1e1500 */
[----:B------:R-:W-:-:S02]  /*0a00*/  LEA.HI.X.SX32 R27, R27, R123, 0x1, P0 ;  /* 0x0000007b1b1b7211 */ /* 0x000fc400000f0eff */
[-C--:B------:R-:W-:Y:S01]  /*0a10*/  LEA R7, R31, R31.reuse, 0x2 ;  /* 0x0000001f1f077211 */ /* 0x080fe200078e10ff */
[----:B------:R0:W2:Y:S01]  /*0a20*/  LDG.E.U16 R76, desc[UR60][R12.64] ;  /* 0x0000003c0c4c7981 */ /* 0x0000a2000c1e1500 */
[-C--:B------:R-:W-:Y:S01]  /*0a30*/  IADD3 R6, P0, R21, R122.reuse, RZ ;  /* 0x0000007a15067210 */ /* 0x080fe20007f1e0ff */
[----:B------:R-:W4:Y:S01]  /*0a40*/  LDC R203, c[0x0][0x248] ;  /* 0x00009200ffcb7b82 */ /* 0x000f220000000800 */
[C---:B------:R-:W-:Y:S01]  /*0a50*/  LEA R29, R31.reuse, R31, 0x7 ;  /* 0x0000001f1f1d7211 */ /* 0x040fe200078e38ff */
[----:B------:R-:W-:Y:S01]  /*0a60*/  IMAD R35, R31, 0x24, RZ ;  /* 0x000000241f237824 */ /* 0x000fe200078e02ff */
[----:B------:R-:W-:Y:S01]  /*0a70*/  IADD3 R28, P1, R150, R122, RZ ;  /* 0x0000007a961c7210 */ /* 0x000fe20007f3e0ff */
[----:B------:R1:W2:Y:S01]  /*0a80*/  LDG.E.U16 R75, desc[UR60][R14.64] ;  /* 0x0000003c0e4b7981 */ /* 0x0002a2000c1e1500 */
[-C--:B------:R-:W-:Y:S01]  /*0a90*/  LEA.HI.X.SX32 R7, R7, R123.reuse, 0x1, P0 ;  /* 0x0000007b07077211 */ /* 0x080fe200000f0eff */
[----:B0-----:R-:W-:Y:S01]  /*0aa0*/  IMAD R13, R31, 0x14, RZ ;  /* 0x000000141f0d7824 */ /* 0x001fe200078e02ff */
[----:B------:R-:W-:-:S03]  /*0ab0*/  LEA.HI.X.SX32 R29, R29, R123, 0x1, P1 ;  /* 0x0000007b1d1d7211 */ /* 0x000fc600008f0eff */
[----:B------:R-:W5:Y:S01]  /*0ac0*/  LDG.E.U16 R4, desc[UR60][R6.64] ;  /* 0x0000003c06047981 */ /* 0x000f62000c1e1500 */
[-C--:B------:R-:W-:Y:S01]  /*0ad0*/  IADD3 R22, P2, R23, R122.reuse, RZ ;  /* 0x0000007a17167210 */ /* 0x080fe20007f5e0ff */
[----:B------:R-:W0:Y:S01]  /*0ae0*/  LDC R99, c[0x0][0x248] ;  /* 0x00009200ff637b82 */ /* 0x000e220000000800 */
[CC--:B------:R-:W-:Y:S01]  /*0af0*/  IADD3 R8, P1, R13.reuse, R122.reuse, RZ ;  /* 0x0000007a0d087210 */ /* 0x0c0fe20007f3e0ff */
[----:B------:R1:W2:Y:S01]  /*0b00*/  LDG.E.U16 R74, desc[UR60][R26.64] ;  /* 0x0000003c1a4a7981 */ /* 0x0002a2000c1e1500 */
[-C--:B------:R-:W-:Y:S02]  /*0b10*/  LEA.HI.X.SX32 R23, R13, R123.reuse, 0x1, P2 ;  /* 0x0000007b0d177211 */ /* 0x080fe400010f0eff */
[-C--:B------:R-:W-:Y:S01]  /*0b20*/  LEA.HI.X.SX32 R9, R21, R123.reuse, 0x1, P1 ;  /* 0x0000007b15097211 */ /* 0x080fe200008f0eff */
[----:B------:R-:W-:Y:S01]  /*0b30*/  IMAD R21, R31, 0x1a, RZ ;  /* 0x0000001a1f157824 */ /* 0x000fe200078e02ff */
[-C--:B-1----:R-:W-:Y:S01]  /*0b40*/  IADD3 R14, P0, R35, R122.reuse, RZ ;  /* 0x0000007a230e7210 */ /* 0x082fe20007f1e0ff */
[----:B------:R-:W4:Y:S01]  /*0b50*/  LDG.E.U16 R0, desc[UR60][R22.64] ;  /* 0x0000003c16007981 */ /* 0x000f22000c1e1500 */
[----:B------:R-:W-:Y:S01]  /*0b60*/  IMAD R13, R31, 0xd, RZ ;  /* 0x0000000d1f0d7824 */ /* 0x000fe200078e02ff */
[----:B------:R-:W1:Y:S01]  /*0b70*/  LDC R212, c[0x0][0x248] ;  /* 0x00009200ffd47b82 */ /* 0x000e620000000800 */
[----:B------:R-:W-:Y:S01]  /*0b80*/  LEA.HI.X.SX32 R15, R25, R123, 0x1, P0 ;  /* 0x0000007b190f7211 */ /* 0x000fe200000f0eff */
[----:B------:R0:W2:Y:S01]  /*0b90*/  LDG.E.U16 R64, desc[UR60][R28.64] ;  /* 0x0000003c1c407981 */ /* 0x0000a2000c1e1500 */
[----:B------:R-:W-:-:S02]  /*0ba0*/  IADD3 R26, P2, R41, R122, RZ ;  /* 0x0000007a291a7210 */ /* 0x000fc40007f5e0ff */
[-C--:B------:R-:W-:Y:S01]  /*0bb0*/  IADD3 R12, P0, R21, R122.reuse, RZ ;  /* 0x0000007a150c7210 */ /* 0x080fe20007f1e0ff */
[----:B------:R-:W-:Y:S01]  /*0bc0*/  IMAD R39, R31, 0x34, RZ ;  /* 0x000000341f277824 */ /* 0x000fe200078e02ff */
[-C--:B------:R-:W-:Y:S01]  /*0bd0*/  LEA.HI.X.SX32 R27, R35, R123.reuse, 0x1, P2 ;  /* 0x0000007b231b7211 */ /* 0x080fe200010f0eff */
[----:B------:R-:W-:Y:S01]  /*0be0*/  IMAD R73, R31, 0x88, RZ ;  /* 0x000000881f497824 */ /* 0x000fe200078e02ff */
[-C--:B------:R-:W-:Y:S01]  /*0bf0*/  LEA.HI.X.SX32 R13, R13, R123.reuse, 0x1, P0 ;  /* 0x0000007b0d0d7211 */ /* 0x080fe200000f0eff */
[----:B------:R0:W2:Y:S01]  /*0c00*/  LDG.E.U16 R42, desc[UR60][R14.64] ;  /* 0x0000003c0e2a7981 */ /* 0x0000a2000c1e1500 */
[----:B------:R-:W1:Y:S03]  /*0c10*/  LDC R100, c[0x0][0x248] ;  /* 0x00009200ff647b82 */ /* 0x000e660000000800 */
[----:B------:R-:W3:Y:S04]  /*0c20*/  LDG.E.U16 R30, desc[UR60][R26.64] ;  /* 0x0000003c1a1e7981 */ /* 0x000ee8000c1e1500 */
[----:B------:R0:W2:Y:S02]  /*0c30*/  LDG.E.U16 R16, desc[UR60][R12.64] ;  /* 0x0000003c0c107981 */ /* 0x0000a4000c1e1500 */
[-C--:B0-----:R-:W-:Y:S01]  /*0c40*/  IADD3 R28, P2, R57, R122.reuse, RZ ;  /* 0x0000007a391c7210 */ /* 0x081fe20007f5e0ff */
[----:B------:R-:W-:Y:S01]  /*0c50*/  IMAD R23, R31, 0x44, RZ ;  /* 0x000000441f177824 */ /* 0x000fe200078e02ff */
[CC--:B------:R-:W-:Y:S01]  /*0c60*/  IADD3 R6, P1, R39.reuse, R122.reuse, RZ ;  /* 0x0000007a27067210 */ /* 0x0c0fe20007f3e0ff */
[----:B------:R0:W2:Y:S01]  /*0c70*/  LDG.E.U16 R43, desc[UR60][R8.64] ;  /* 0x0000003c082b7981 */ /* 0x0000a2000c1e1500 */
[-C--:B------:R-:W-:Y:S01]  /*0c80*/  LEA.HI.X.SX32 R29, R39, R123.reuse, 0x1, P2 ;  /* 0x0000007b271d7211 */ /* 0x080fe200010f0eff */
[----:B------:R-:W-:Y:S01]  /*0c90*/  IMAD R22, R31, 0xa8, RZ ;  /* 0x000000a81f167824 */ /* 0x000fe200078e02ff */
[-C--:B------:R-:W-:Y:S01]  /*0ca0*/  IADD3 R14, P2, R73, R122.reuse, RZ ;  /* 0x0000007a490e7210 */ /* 0x080fe20007f5e0ff */
[----:B------:R-:W-:Y:S01]  /*0cb0*/  IMAD R25, R31, 0x54, RZ ;  /* 0x000000541f197824 */ /* 0x000fe200078e02ff */
[-C--:B------:R-:W-:Y:S01]  /*0cc0*/  LEA.HI.X.SX32 R7, R21, R123.reuse, 0x1, P1 ;  /* 0x0000007b15077211 */ /* 0x080fe200008f0eff */
[----:B------:R-:W2:Y:S01]  /*0cd0*/  LDG.E.U16 R2, desc[UR60][R28.64] ;  /* 0x0000003c1c027981 */ /* 0x000ea2000c1e1500 */
[----:B------:R-:W-:Y:S01]  /*0ce0*/  IMAD R21, R31, 0x2a, RZ ;  /* 0x0000002a1f157824 */ /* 0x000fe200078e02ff */
[-C--:B------:R-:W-:Y:S01]  /*0cf0*/  LEA.HI.X.SX32 R15, R23, R123.reuse, 0x1, P2 ;  /* 0x0000007b170f7211 */ /* 0x080fe200010f0eff */
[----:B------:R-:W-:Y:S01]  /*0d00*/  IMAD R13, R31, 0x15, RZ ;  /* 0x000000151f0d7824 */ /* 0x000fe200078e02ff */
[-C--:B0-----:R-:W-:Y:S01]  /*0d10*/  IADD3 R8, P0, R23, R122.reuse, RZ ;  /* 0x0000007a17087210 */ /* 0x081fe20007f1e0ff */
[----:B------:R0:W2:Y:S01]  /*0d20*/  LDG.E.U16 R41, desc[UR60][R6.64] ;  /* 0x0000003c06297981 */ /* 0x0000a2000c1e1500 */
[----:B------:R-:W-:Y:S01]  /*0d30*/  IMAD R91, R31, 0x108, RZ ;  /* 0x000001081f5b7824 */ /* 0x000fe200078e02ff */
[----:B------:R-:W1:Y:S01]  /*0d40*/  LDC R57, c[0x0][0x248] ;  /* 0x00009200ff397b82 */ /* 0x000e620000000800 */
[----:B------:R-:W-:Y:S01]  /*0d50*/  LEA.HI.X.SX32 R9, R33, R123, 0x1, P0 ;  /* 0x0000007b21097211 */ /* 0x000fe200000f0eff */
[----:B------:R-:W-:Y:S01]  /*0d60*/  STL [R1+0x1968], R60 ;  /* 0x0019683c01007387 */ /* 0x000fe20000100800 */
[----:B------:R-:W-:-:S03]  /*0d70*/  IADD3 R26, P2, R22, R122, RZ ;  /* 0x0000007a161a7210 */ /* 0x000fc60007f5e0ff */
[----:B------:R-:W2:Y:S01]  /*0d80*/  LDG.E.U16 R28, desc[UR60][R14.64] ;  /* 0x0000003c0e1c7981 */ /* 0x000ea2000c1e1500 */
[-C--:B0-----:R-:W-:Y:S01]  /*0d90*/  IADD3 R6, P0, R21, R122.reuse, RZ ;  /* 0x0000007a15067210 */ /* 0x081fe20007f1e0ff */
[----:B------:R-:W0:Y:S01]  /*0da0*/  LDC R102, c[0x0][0x248] ;  /* 0x00009200ff667b82 */ /* 0x000e220000000800 */
[-C--:B------:R-:W-:Y:S01]  /*0db0*/  IADD3 R12, P1, R25, R122.reuse, RZ ;  /* 0x0000007a190c7210 */ /* 0x080fe20007f3e0ff */
[----:B------:R1:W2:Y:S01]  /*0dc0*/  LDG.E.U16 R40, desc[UR60][R8.64] ;  /* 0x0000003c08287981 */ /* 0x0002a2000c1e1500 */
[-C--:B------:R-:W-:Y:S02]  /*0dd0*/  LEA.HI.X.SX32 R7, R13, R123.reuse, 0x1, P0 ;  /* 0x0000007b0d077211 */ /* 0x080fe400000f0eff */
[-C--:B------:R-:W-:Y:S01]  /*0de0*/  LEA.HI.X.SX32 R27, R25, R123.reuse, 0x1, P2 ;  /* 0x0000007b191b7211 */ /* 0x080fe200010f0eff */
[----:B------:R-:W-:Y:S01]  /*0df0*/  IMAD R25, R31, 0x64, RZ ;  /* 0x000000641f197824 */ /* 0x000fe200078e02ff */
[-C--:B------:R-:W-:Y:S01]  /*0e00*/  LEA.HI.X.SX32 R13, R21, R123.reuse, 0x1, P1 ;  /* 0x0000007b150d7211 */ /* 0x080fe200008f0eff */
[C---:B------:R-:W-:Y:S01]  /*0e10*/  IMAD R21, R31.reuse, 0xc8, RZ ;  /* 0x000000c81f157824 */ /* 0x040fe200078e02ff */
[----:B------:R5:W2:Y:S01]  /*0e20*/  LDG.E.U16 R88, desc[UR60][R88.64] ;  /* 0x0000003c58587981 */ /* 0x000aa2000c1e1500 */
[----:B------:R-:W-:Y:S01]  /*0e30*/  IMAD R23, R31, 0x3a, RZ ;  /* 0x0000003a1f177824 */ /* 0x000fe200078e02ff */
[----:B------:R-:W0:Y:S01]  /*0e40*/  LDC R101, c[0x0][0x248] ;  /* 0x00009200ff657b82 */ /* 0x000e220000000800 */
[-C--:B-1----:R-:W-:Y:S01]  /*0e50*/  IADD3 R8, P0, R25, R122.reuse, RZ ;  /* 0x0000007a19087210 */ /* 0x082fe20007f1e0ff */
[----:B------:R-:W-:Y:S01]  /*0e60*/  IMAD R29, R31, 0x74, RZ ;  /* 0x000000741f1d7824 */ /* 0x000fe200078e02ff */
[----:B------:R-:W-:Y:S01]  /*0e70*/  IADD3 R14, P2, R21, R122, RZ ;  /* 0x0000007a150e7210 */ /* 0x000fe20007f5e0ff */
[----:B------:R1:W2:Y:S01]  /*0e80*/  LDG.E.U16 R39, desc[UR60][R12.64] ;  /* 0x0000003c0c277981 */ /* 0x0002a2000c1e1500 */
[----:B------:R-:W-:-:S02]  /*0e90*/  LEA.HI.X.SX32 R9, R37, R123, 0x1, P0 ;  /* 0x0000007b25097211 */ /* 0x000fc400000f0eff */
[----:B------:R-:W-:Y:S01]  /*0ea0*/  LEA.HI.X.SX32 R15, R25, R123, 0x1, P2 ;  /* 0x0000007b190f7211 */ /* 0x000fe200010f0eff */
[C---:B------:R-:W-:Y:S01]  /*0eb0*/  IMAD R218, R31.reuse, 0xa4, RZ ;  /* 0x000000a41fda7824 */ /* 0x040fe200078e02ff */
[----:B------:R-:W2:Y:S01]  /*0ec0*/  LDG.E.U16 R52, desc[UR60][R122.64] ;  /* 0x0000003c7a347981 */ /* 0x000ea2000c1e1500 */
[----:B------:R-:W0:Y:S08]  /*0ed0*/  LDC R104, c[0x0][0x248] ;  /* 0x00009200ff687b82 */ /* 0x000e300000000800 */
        /* <DEDUP_REMOVED lines=26> */
[----:B------:R-:W0:Y:S01]  /*1080*/  LDC R176, c[0x0][0x248] ;  /* 0x00009200ffb07b82 */ /* 0x000e220000000800 */
[----:B-----5:R5:W-:Y:S01]  /*1090*/  STL [R1+0x108], R4 ;  /* 0x0001080401007387 */ /* 0x020be20000100800 */
[----:B------:R-:W-:Y:S01]  /*10a0*/  IMAD R89, R31, 0xe8, RZ ;  /* 0x000000e81f597824 */ /* 0x000fe200078e02ff */
[-C--:B-1----:R-:W-:Y:S01]  /*10b0*/  IADD3 R12, P1, R29, R122.reuse, RZ ;  /* 0x0000007a1d0c7210 */ /* 0x082fe20007f3e0ff */
[C---:B------:R-:W-:Y:S01]  /*10c0*/  IMAD R33, R31.reuse, 0x4a, RZ ;  /* 0x0000004a1f217824 */ /* 0x040fe200078e02ff */
[----:B------:R-:W2:Y:S03]  /*10d0*/  LDG.E.U16 R38, desc[UR60][R8.64] ;  /* 0x0000003c08267981 */ /* 0x000ea6000c1e1500 */
[----:B------:R-:W1:Y:S01]  /*10e0*/  LDC R156, c[0x0][0x248] ;  /* 0x00009200ff9c7b82 */ /* 0x000e620000000800 */
[----:B-----5:R5:W2:Y:S07]  /*10f0*/  LDG.E.U16 R4, desc[UR60][R6.64] ;  /* 0x0000003c06047981 */ /* 0x020aae000c1e1500 */
[----:B------:R-:W1:Y:S01]  /*1100*/  LDC R151, c[0x0][0x248] ;  /* 0x00009200ff977b82 */ /* 0x000e620000000800 */
[----:B----4-:R4:W-:Y:S01]  /*1110*/  STL [R1+0xec], R0 ;  /* 0x0000ec0001007387 */ /* 0x0109e20000100800 */
[----:B-----5:R-:W-:Y:S01]  /*1120*/  IMAD R7, R31, 0x1d, RZ ;  /* 0x0000001d1f077824 */ /* 0x020fe200078e02ff */
[----:B------:R-:W-:-:S05]  /*1130*/  IADD3 R6, P0, R23, R122, RZ ;  /* 0x0000007a17067210 */ /* 0x000fca0007f1e0ff */
[----:B------:R-:W5:Y:S01]  /*1140*/  LDC R162, c[0x0][0x248] ;  /* 0x00009200ffa27b82 */ /* 0x000f620000000800 */
[----:B----4-:R4:W5:Y:S01]  /*1150*/  LDG.E.U16 R0, desc[UR60][R26.64] ;  /* 0x0000003c1a007981 */ /* 0x010962000c1e1500 */
[----:B------:R-:W-:-:S03]  /*1160*/  LEA.HI.X.SX32 R7, R7, R123, 0x1, P0 ;  /* 0x0000007b07077211 */ /* 0x000fc600000f0eff */
[----:B---3--:R3:W-:Y:S03]  /*1170*/  STL [R1+0xcc], R30 ;  /* 0x0000cc1e01007387 */ /* 0x0087e60000100800 */
[----:B------:R-:W1:Y:S01]  /*1180*/  LDC R167, c[0x0][0x248] ;  /* 0x00009200ffa77b82 */ /* 0x000e620000000800 */
[----:B--2---:R2:W-:Y:S04]  /*1190*/  STL [R1+0xf8], R16 ;  /* 0x0000f81001007387 */ /* 0x0045e80000100800 */
[----:B---3--:R-:W3:Y:S03]  /*11a0*/  LDG.E.U16 R30, desc[UR60][R14.64] ;  /* 0x0000003c0e1e7981 */ /* 0x008ee6000c1e1500 */
[----:B------:R-:W1:Y:S01]  /*11b0*/  LDC R170, c[0x0][0x248] ;  /* 0x00009200ffaa7b82 */ /* 0x000e620000000800 */
[----:B--2---:R2:W3:Y:S01]  /*11c0*/  LDG.E.U16 R16, desc[UR60][R6.64] ;  /* 0x0000003c06107981 */ /* 0x0044e2000c1e1500 */
[----:B----4-:R-:W-:-:S04]  /*11d0*/  IADD3 R26, P2, R89, R122, RZ ;  /* 0x0000007a591a7210 */ /* 0x010fc80007f5e0ff */
[-C--:B------:R-:W-:Y:S01]  /*11e0*/  LEA.HI.X.SX32 R27, R29, R123.reuse, 0x1, P2 ;  /* 0x0000007b1d1b7211 */ /* 0x080fe200010f0eff */
[----:B------:R4:W-:Y:S01]  /*11f0*/  STL [R1+0xac], R2 ;  /* 0x0000ac0201007387 */ /* 0x0009e20000100800 */
[----:B------:R-:W-:Y:S01]  /*1200*/  IMAD R29, R31, 0x84, RZ ;  /* 0x000000841f1d7824 */ /* 0x000fe200078e02ff */
[-C--:B------:R-:W-:Y:S01]  /*1210*/  LEA.HI.X.SX32 R13, R23, R123.reuse, 0x1, P1 ;  /* 0x0000007b170d7211 */ /* 0x080fe200008f0eff */
[----:B------:R-:W1:Y:S01]  /*1220*/  LDC R163, c[0x0][0x248] ;  /* 0x00009200ffa37b82 */ /* 0x000e620000000800 */
[----:B------:R0:W-:Y:S02]  /*1230*/  STL [R1+0x90], R28 ;  /* 0x0000901c01007387 */ /* 0x0001e40000100800 */
[-C--:B------:R-:W-:Y:S02]  /*1240*/  IADD3 R8, P0, R29, R122.reuse, RZ ;  /* 0x0000007a1d087210 */ /* 0x080fe40007f1e0ff */
[----:B----4-:R-:W4:Y:S01]  /*1250*/  LDG.E.U16 R2, desc[UR60][R26.64] ;  /* 0x0000003c1a027981 */ /* 0x010f22000c1e1500 */
[----:B------:R-:W-:Y:S01]  /*1260*/  IMAD R25, R31, 0x25, RZ ;  /* 0x000000251f197824 */ /* 0x000fe200078e02ff */
[-C--:B------:R-:W-:Y:S01]  /*1270*/  LEA.HI.X.SX32 R9, R51, R123.reuse, 0x1, P0 ;  /* 0x0000007b33097211 */ /* 0x080fe200000f0eff */
[----:B------:R-:W-:Y:S01]  /*1280*/  IMAD R23, R31, 0x94, RZ ;  /* 0x000000941f177824 */ /* 0x000fe200078e02ff */
[----:B------:R2:W4:Y:S01]  /*1290*/  LDG.E.U16 R37, desc[UR60][R12.64] ;  /* 0x0000003c0c257981 */ /* 0x000522000c1e1500 */
[-C--:B0-----:R-:W-:Y:S01]  /*12a0*/  IADD3 R28, P2, R91, R122.reuse, RZ ;  /* 0x0000007a5b1c7210 */ /* 0x081fe20007f5e0ff */
[----:B------:R-:W-:Y:S01]  /*12b0*/  IMAD R224, R31, 0xc4, RZ ;  /* 0x000000c41fe07824 */ /* 0x000fe200078e02ff */
[-C--:B--2---:R-:W-:Y:S01]  /*12c0*/  IADD3 R6, P0, R33, R122.reuse, RZ ;  /* 0x0000007a21067210 */ /* 0x084fe20007f1e0ff */
[----:B------:R0:W2:Y:S01]  /*12d0*/  LDG.E.U16 R36, desc[UR60][R8.64] ;  /* 0x0000003c08247981 */ /* 0x0000a2000c1e1500 */
[----:B------:R-:W-:Y:S01]  /*12e0*/  LEA.HI.X.SX32 R29, R29, R123, 0x1, P2 ;  /* 0x0000007b1d1d7211 */ /* 0x000fe200010f0eff */
[----:B------:R-:W1:Y:S01]  /*12f0*/  LDC R51, c[0x0][0x248] ;  /* 0x00009200ff337b82 */ /* 0x000e620000000800 */
[----:B------:R-:W-:-:S02]  /*1300*/  IADD3 R14, P2, R218, R122, RZ ;  /* 0x0000007ada0e7210 */ /* 0x000fc40007f5e0ff */
[-C--:B------:R-:W-:Y:S01]  /*1310*/  LEA.HI.X.SX32 R7, R25, R123.reuse, 0x1, P0 ;  /* 0x0000007b19077211 */ /* 0x080fe200000f0eff */
[----:B------:R-:W-:Y:S01]  /*1320*/  IMAD R25, R31, 0x5a, RZ ;  /* 0x0000005a1f197824 */ /* 0x000fe200078e02ff */
[-C--:B------:R-:W-:Y:S02]  /*1330*/  IADD3 R12, P1, R23, R122.reuse, RZ ;  /* 0x0000007a170c7210 */ /* 0x080fe40007f3e0ff */
[-C--:B------:R-:W-:Y:S01]  /*1340*/  LEA.HI.X.SX32 R15, R53, R123.reuse, 0x1, P2 ;  /* 0x0000007b350f7211 */ /* 0x080fe200010f0eff */
[----:B0-----:R-:W-:Y:S01]  /*1350*/  IMAD R9, R31, 0x2d, RZ ;  /* 0x0000002d1f097824 */ /* 0x001fe200078e02ff */
[-C--:B------:R-:W-:Y:S01]  /*1360*/  LEA.HI.X.SX32 R13, R33, R123.reuse, 0x1, P1 ;  /* 0x0000007b210d7211 */ /* 0x080fe200008f0eff */
[----:B------:R-:W-:Y:S01]  /*1370*/  IMAD R221, R31, 0xb4, RZ ;  /* 0x000000b41fdd7824 */ /* 0x000fe200078e02ff */
[-C--:B------:R-:W-:Y:S01]  /*1380*/  IADD3 R8, P0, R25, R122.reuse, RZ ;  /* 0x0000007a19087210 */ /* 0x080fe20007f1e0ff */
[----:B------:R0:W2:Y:S01]  /*1390*/  LDG.E.U16 R34, desc[UR60][R14.64] ;  /* 0x0000003c0e227981 */ /* 0x0000a2000c1e1500 */
[----:B------:R-:W1:Y:S02]  /*13a0*/  LDC R53, c[0x0][0x248] ;  /* 0x00009200ff357b82 */ /* 0x000e640000000800 */
[----:B------:R-:W-:Y:S01]  /*13b0*/  LEA.HI.X.SX32 R9, R9, R123, 0x1, P0 ;  /* 0x0000007b09097211 */ /* 0x000fe200000f0eff */
[----:B------:R0:W2:Y:S05]  /*13c0*/  LDG.E.U16 R35, desc[UR60][R12.64] ;  /* 0x0000003c0c237981 */ /* 0x0000aa000c1e1500 */
[----:B------:R-:W2:Y:S01]  /*13d0*/  LDC R155, c[0x0][0x248] ;  /* 0x00009200ff9b7b82 */ /* 0x000ea20000000800 */
[----:B0-----:R-:W-:Y:S01]  /*13e0*/  IADD3 R14, P2, R224, R122, RZ ;  /* 0x0000007ae00e7210 */ /* 0x001fe20007f5e0ff */
[----:B------:R-:W-:-:S03]  /*13f0*/  IMAD R13, R31, 0x35, RZ ;  /* 0x000000351f0d7824 */ /* 0x000fc600078e02ff */
[----:B------:R-:W-:-:S03]  /*1400*/  LEA.HI.X.SX32 R15, R55, R123, 0x1, P2 ;  /* 0x0000007b370f7211 */ /* 0x000fc600010f0eff */
[----:B------:R-:W0:Y:S02]  /*1410*/  LDC R166, c[0x0][0x248] ;  /* 0x00009200ffa67b82 */ /* 0x000e240000000800 */
[----:B------:R-:W2:Y:S06]  /*1420*/  LDG.E.U16 R32, desc[UR60][R14.64] ;  /* 0x0000003c0e207981 */ /* 0x000eac000c1e1500 */
[----:B------:R-:W0:Y:S08]  /*1430*/  LDC R201, c[0x0][0x248] ;  /* 0x00009200ffc97b82 */ /* 0x000e300000000800 */
[----:B------:R-:W2:Y:S08]  /*1440*/  LDC R202, c[0x0][0x248] ;  /* 0x00009200ffca7b82 */ /* 0x000eb00000000800 */
        /* <DEDUP_REMOVED lines=23> */
[----:B------:R-:W2:Y:S01]  /*15c0*/  LDC R233, c[0x0][0x248] ;  /* 0x00009200ffe97b82 */ /* 0x000ea20000000800 */
[----:B------:R1:W-:Y:S07]  /*15d0*/  STL [R1+0xe8], R4 ;  /* 0x0000e80401007387 */ /* 0x0003ee0000100800 */
[----:B------:R-:W2:Y:S01]  /*15e0*/  LDC R239, c[0x0][0x248] ;  /* 0x00009200ffef7b82 */ /* 0x000ea20000000800 */
[----:B-1----:R1:W2:Y:S07]  /*15f0*/  LDG.E.U16 R4, desc[UR60][R28.64] ;  /* 0x0000003c1c047981 */ /* 0x0022ae000c1e1500 */
[----:B------:R-:W0:Y:S01]  /*1600*/  LDC R241, c[0x0][0x248] ;  /* 0x00009200fff17b82 */ /* 0x000e220000000800 */
[----:B-----5:R5:W-:Y:S01]  /*1610*/  STL [R1+0x78], R0 ;  /* 0x0000780001007387 */ /* 0x020be20000100800 */
[----:B-1----:R-:W-:-:S06]  /*1620*/  IMAD R29, R31, 0x6a, RZ ;  /* 0x0000006a1f1d7824 */ /* 0x002fcc00078e02ff */
[----:B------:R-:W1:Y:S01]  /*1630*/  LDC R28, c[0x0][0x248] ;  /* 0x00009200ff1c7b82 */ /* 0x000e620000000800 */
[----:B-----5:R5:W2:Y:S01]  /*1640*/  LDG.E.U16 R0, desc[UR60][R6.64] ;  /* 0x0000003c06007981 */ /* 0x020aa2000c1e1500 */
[----:B------:R-:W-:-:S04]  /*1650*/  IADD3 R12, P0, R29, R122, RZ ;  /* 0x0000007a1d0c7210 */ /* 0x000fc80007f1e0ff */
[----:B------:R-:W-:Y:S01]  /*1660*/  LEA.HI.X.SX32 R13, R13, R123, 0x1, P0 ;  /* 0x0000007b0d0d7211 */ /* 0x000fe200000f0eff */
[----:B---3--:R-:W-:Y:S04]  /*1670*/  STL [R1+0x60], R30 ;  /* 0x0000601e01007387 */ /* 0x008fe80000100800 */
[----:B------:R3:W-:Y:S04]  /*1680*/  STL [R1+0xd8], R16 ;  /* 0x0000d81001007387 */ /* 0x0007e80000100800 */
[----:B------:R4:W2:Y:S04]  /*1690*/  LDG.E.U16 R14, desc[UR60][R12.64] ;  /* 0x0000003c0c0e7981 */ /* 0x0008a8000c1e1500 */
[----:B---3--:R-:W3:Y:S01]  /*16a0*/  LDG.E.U16 R16, desc[UR60][R8.64] ;  /* 0x0000003c08107981 */ /* 0x008ee2000c1e1500 */
[----:B-----5:R-:W-:-:S03]  /*16b0*/  IADD3 R6, P1, R221, R122, RZ ;  /* 0x0000007add067210 */ /* 0x020fc60007f3e0ff */
[----:B----4-:R4:W-:Y:S01]  /*16c0*/  STL [R1+0x48], R2 ;  /* 0x0000480201007387 */ /* 0x0109e20000100800 */
[----:B------:R-:W-:Y:S01]  /*16d0*/  LEA.HI.X.SX32 R7, R25, R123, 0x1, P1 ;  /* 0x0000007b19077211 */ /* 0x000fe200008f0eff */
[----:B------:R-:W5:Y:S01]  /*16e0*/  LDC R12, c[0x0][0x248] ;  /* 0x00009200ff0c7b82 */ /* 0x000f620000000800 */
[----:B------:R-:W-:-:S03]  /*16f0*/  SHF.L.U32 R25, R31, 0x3, RZ ;  /* 0x000000031f197819 */ /* 0x000fc600000006ff */
[----:B------:R0:W3:Y:S04]  /*1700*/  LDG.E.U16 R33, desc[UR60][R6.64] ;  /* 0x0000003c06217981 */ /* 0x0000e8000c1e1500 */
[----:B----4-:R-:W4:Y:S01]  /*1710*/  LDC R2, c[0x0][0x248] ;  /* 0x00009200ff027b82 */ /* 0x010f220000000800 */
[----:B0-----:R-:W-:-:S04]  /*1720*/  LEA R6, P0, R51, R122, 0x4 ;  /* 0x0000007a33067211 */ /* 0x001fc800078020ff */
[----:B------:R-:W-:-:S03]  /*1730*/  LEA.HI.X.SX32 R7, R25, R123, 0x1, P0 ;  /* 0x0000007b19077211 */ /* 0x000fc600000f0eff */
[----:B------:R-:W0:Y:S01]  /*1740*/  LDC R25, c[0x0][0x248] ;  /* 0x00009200ff197b82 */ /* 0x000e220000000800 */
[C---:B------:R-:W-:Y:S01]  /*1750*/  IMAD R225, R31.reuse, 0xd4, RZ ;  /* 0x000000d41fe17824 */ /* 0x040fe200078e02ff */
[----:B------:R-:W-:Y:S01]  /*1760*/  SHF.L.U32 R27, R31, 0x4, RZ ;  /* 0x000000041f1b7819 */ /* 0x000fe200000006ff */
[----:B------:R1:W3:Y:S01]  /*1770*/  LDG.E.U16 R51, desc[UR60][R6.64] ;  /* 0x0000003c06337981 */ /* 0x0002e2000c1e1500 */
[-C--:B------:R-:W-:Y:S02]  /*1780*/  LEA R54, P1, R53, R122.reuse, 0x5 ;  /* 0x0000007a35367211 */ /* 0x080fe400078228ff */
[-C--:B------:R-:W-:Y:S02]  /*1790*/  IADD3 R8, P2, R225, R122.reuse, RZ ;  /* 0x0000007ae1087210 */ /* 0x080fe40007f5e0ff */
[-C--:B------:R-:W-:Y:S02]  /*17a0*/  LEA.HI.X.SX32 R55, R27, R123.reuse, 0x1, P1 ;  /* 0x0000007b1b377211 */ /* 0x080fe400008f0eff */
[----:B------:R-:W-:Y:S01]  /*17b0*/  LEA.HI.X.SX32 R9, R29, R123, 0x1, P2 ;  /* 0x0000007b1d097211 */ /* 0x000fe200010f0eff */
[----:B----4-:R-:W-:Y:S01]  /*17c0*/  IMAD R27, R2, 0x210, RZ ;  /* 0x00000210021b7824 */ /* 0x010fe200078e02ff */
[----:B------:R-:W-:Y:S01]  /*17d0*/  SHF.L.U32 R13, R31, 0x5, RZ ;  /* 0x000000051f0d7819 */ /* 0x000fe200000006ff */
[----:B------:R-:W4:Y:S01]  /*17e0*/  LDC R2, c[0x0][0x248] ;  /* 0x00009200ff027b82 */ /* 0x000f220000000800 */
[-C--:B------:R-:W-:Y:S01]  /*17f0*/  LEA R56, P2, R57, R122.reuse, 0x6 ;  /* 0x0000007a39387211 */ /* 0x080fe200078430ff */
[----:B------:R5:W3:Y:S01]  /*1800*/  LDG.E.U16 R30, desc[UR60][R8.64] ;  /* 0x0000003c081e7981 */ /* 0x000ae2000c1e1500 */
[----:B-1----:R-:W-:-:S02]  /*1810*/  LEA R6, P0, R93, R122, 0x7 ;  /* 0x0000007a5d067211 */ /* 0x002fc400078038ff */
[-C--:B------:R-:W-:Y:S01]  /*1820*/  LEA.HI.X.SX32 R57, R13, R123.reuse, 0x1, P2 ;  /* 0x0000007b0d397211 */ /* 0x080fe200010f0eff */
[----:B------:R-:W-:Y:S01]  /*1830*/  IMAD R50, R50, 0x120, RZ ;  /* 0x0000012032327824 */ /* 0x000fe200078e02ff */
[C---:B------:R-:W-:Y:S01]  /*1840*/  SHF.L.U32 R13, R31.reuse, 0x6, RZ ;  /* 0x000000061f0d7819 */ /* 0x040fe200000006ff */
[C---:B------:R-:W-:Y:S01]  /*1850*/  IMAD R226, R31.reuse, 0xe4, RZ ;  /* 0x000000e41fe27824 */ /* 0x040fe200078e02ff */
[----:B------:R-:W-:Y:S01]  /*1860*/  SHF.L.U32 R15, R31, 0x8, RZ ;  /* 0x000000081f0f7819 */ /* 0x000fe200000006ff */
[----:B0-----:R-:W-:Y:S01]  /*1870*/  IMAD R25, R25, 0x110, RZ ;  /* 0x0000011019197824 */ /* 0x001fe200078e02ff */
[----:B------:R-:W-:Y:S01]  /*1880*/  LEA.HI.X.SX32 R7, R13, R123, 0x1, P0 ;  /* 0x0000007b0d077211 */ /* 0x000fe200000f0eff */
[----:B------:R-:W3:Y:S01]  /*1890*/  LDG.E.U16 R56, desc[UR60][R56.64] ;  /* 0x0000003c38387981 */ /* 0x000ee2000c1e1500 */
[-C--:B------:R-:W-:Y:S01]  /*18a0*/  IADD3 R26, P0, R27, R122.reuse, RZ ;  /* 0x0000007a1b1a7210 */ /* 0x080fe20007f1e0ff */
[----:B-----5:R-:W-:Y:S01]  /*18b0*/  IMAD R13, R12, 0x230, RZ ;  /* 0x000002300c0d7824 */ /* 0x020fe200078e02ff */
[----:B------:R-:W-:Y:S01]  /*18c0*/  SHF.L.U32 R9, R31, 0x7, RZ ;  /* 0x000000071f097819 */ /* 0x000fe200000006ff */
[----:B------:R-:W5:Y:S01]  /*18d0*/  LDG.E.U16 R54, desc[UR60][R54.64] ;  /* 0x0000003c36367981 */ /* 0x000f62000c1e1500 */
[----:B------:R-:W-:-:S02]  /*18e0*/  LEA R8, P1, R95, R122, 0x8 ;  /* 0x0000007a5f087211 */ /* 0x000fc400078240ff */
[-C--:B------:R-:W-:Y:S01]  /*18f0*/  LEA.HI.X.SX32 R27, R91, R123.reuse, 0x1, P0 ;  /* 0x0000007b5b1b7211 */ /* 0x080fe200000f0eff */
[----:B------:R-:W-:Y:S01]  /*1900*/  IMAD R91, R28, 0x240, RZ ;  /* 0x000002401c5b7824 */ /* 0x000fe200078e02ff */
[----:B------:R-:W-:Y:S01]  /*1910*/  IADD3 R12, P0, R25, R122, RZ ;  /* 0x0000007a190c7210 */ /* 0x000fe20007f1e0ff */
[----:B------:R-:W-:Y:S01]  /*1920*/  IMAD R227, R31, 0xf4, RZ ;  /* 0x000000f41fe37824 */ /* 0x000fe200078e02ff */
[----:B------:R-:W-:Y:S01]  /*1930*/  LEA.HI.X.SX32 R9, R9, R123, 0x1, P1 ;  /* 0x0000007b09097211 */ /* 0x000fe200008f0eff */
[----:B------:R-:W5:Y:S01]  /*1940*/  LDG.E.U16 R53, desc[UR60][R6.64] ;  /* 0x0000003c06357981 */ /* 0x000f62000c1e1500 */
[----:B----4-:R-:W-:-:S03]  /*1950*/  IMAD R93, R2, 0x250, RZ ;  /* 0x00000250025d7824 */ /* 0x010fc600078e02ff */
[----:B------:R0:W4:Y:S01]  /*1960*/  LDG.E.U16 R55, desc[UR60][R8.64] ;  /* 0x0000003c08377981 */ /* 0x000122000c1e1500 */
[C---:B------:R-:W-:Y:S02]  /*1970*/  IMAD R182, R31.reuse, 0x10a, RZ ;  /* 0x0000010a1fb67824 */ /* 0x040fe400078e02ff */
[C---:B------:R-:W-:Y:S01]  /*1980*/  IMAD R185, R31.reuse, 0x8a, RZ ;  /* 0x0000008a1fb97824 */ /* 0x040fe200078e02ff */
[----:B------:R-:W4:Y:S01]  /*1990*/  LDG.E.U16 R44, desc[UR60][R26.64] ;  /* 0x0000003c1a2c7981 */ /* 0x000f22000c1e1500 */
[C---:B0-----:R-:W-:Y:S02]  /*19a0*/  IMAD R9, R31.reuse, 0x3d, RZ ;  /* 0x0000003d1f097824 */ /* 0x041fe400078e02ff */
[C---:B------:R-:W-:Y:S02]  /*19b0*/  IMAD R183, R31.reuse, 0x9a, RZ ;  /* 0x0000009a1fb77824 */ /* 0x040fe400078e02ff */
[C---:B------:R-:W-:Y:S02]  /*19c0*/  IMAD R187, R31.reuse, 0xaa, RZ ;  /* 0x000000aa1fbb7824 */ /* 0x040fe400078e02ff */
[----:B------:R-:W-:Y:S01]  /*19d0*/  IMAD R189, R31, 0xba, RZ ;  /* 0x000000ba1fbd7824 */ /* 0x000fe200078e02ff */
[----:B--2---:R0:W-:Y:S02]  /*19e0*/  STL [R1+0x38], R4 ;  /* 0x0000380401007387 */ /* 0x0041e40000100800 */
[----:B0-----:R-:W0:Y:S02]  /*19f0*/  LDC R4, c[0x0][0x248] ;  /* 0x00009200ff047b82 */ /* 0x001e240000000800 */
[----:B------:R1:W-:Y:S06]  /*1a00*/  STL [R1+0xc8], R0 ;  /* 0x0000c80001007387 */ /* 0x0003ec0000100800 */
[----:B-1----:R-:W1:Y:S01]  /*1a10*/  LDC R0, c[0x0][0x248] ;  /* 0x00009200ff007b82 */ /* 0x002e620000000800 */
[----:B---3--:R2:W-:Y:S04]  /*1a20*/  STL [R1+0xb8], R16 ;  /* 0x0000b81001007387 */ /* 0x0085e80000100800 */
[----:B------:R3:W-:Y:S03]  /*1a30*/  STL [R1+0xa8], R14 ;  /* 0x0000a80e01007387 */ /* 0x0007e60000100800 */
[----:B--2---:R-:W2:Y:S01]  /*1a40*/  LDC R16, c[0x0][0x248] ;  /* 0x00009200ff107b82 */ /* 0x004ea20000000800 */
[----:B---3--:R-:W-:Y:S01]  /*1a50*/  LEA R14, P2, R97, R122, 0x9 ;  /* 0x0000007a610e7211 */ /* 0x008fe200078448ff */
[----:B0-----:R-:W-:-:S03]  /*1a60*/  IMAD R29, R4, 0x220, RZ ;  /* 0x00000220041d7824 */ /* 0x001fc600078e02ff */
[----:B------:R-:W-:Y:S02]  /*1a70*/  LEA.HI.X.SX32 R15, R15, R123, 0x1, P2 ;  /* 0x0000007b0f0f7211 */ /* 0x000fe400010f0eff */
[----:B------:R-:W-:-:S03]  /*1a80*/  IADD3 R28, P1, R29, R122, RZ ;  /* 0x0000007a1d1c7210 */ /* 0x000fc60007f3e0ff */
[----:B------:R0:W3:Y:S01]  /*1a90*/  LDG.E.U16 R48, desc[UR60][R14.64] ;  /* 0x0000003c0e307981 */ /* 0x0000e2000c1e1500 */
[----:B-1----:R-:W-:Y:S01]  /*1aa0*/  IMAD R57, R0, 0x118, RZ ;  /* 0x0000011800397824 */ /* 0x002fe200078e02ff */
[----:B------:R-:W-:Y:S02]  /*1ab0*/  LEA.HI.X.SX32 R29, R25, R123, 0x1, P1 ;  /* 0x0000007b191d7211 */ /* 0x000fe400008f0eff */
[----:B------:R-:W-:-:S03]  /*1ac0*/  IADD3 R6, P1, R226, R122, RZ ;  /* 0x0000007ae2067210 */ /* 0x000fc60007f3e0ff */
[----:B------:R-:W4:Y:S01]  /*1ad0*/  LDG.E.U16 R46, desc[UR60][R28.64] ;  /* 0x0000003c1c2e7981 */ /* 0x000f22000c1e1500 */
[-C--:B0-----:R-:W-:Y:S02]  /*1ae0*/  IADD3 R14, P2, R13, R122.reuse, RZ ;  /* 0x0000007a0d0e7210 */ /* 0x081fe40007f5e0ff */
[-C--:B------:R-:W-:Y:S01]  /*1af0*/  LEA.HI.X.SX32 R13, R73, R123.reuse, 0x1, P0 ;  /* 0x0000007b490d7211 */ /* 0x080fe200000f0eff */
[----:B------:R-:W-:Y:S01]  /*1b00*/  IMAD R73, R31, 0x7a, RZ ;  /* 0x0000007a1f497824 */ /* 0x000fe200078e02ff */
[-C--:B------:R-:W-:Y:S02]  /*1b10*/  IADD3 R90, P0, R91, R122.reuse, RZ ;  /* 0x0000007a5b5a7210 */ /* 0x080fe40007f1e0ff */
[-C--:B------:R-:W-:Y:S01]  /*1b20*/  LEA.HI.X.SX32 R15, R57, R123.reuse, 0x1, P2 ;  /* 0x0000007b390f7211 */ /* 0x080fe200010f0eff */
[----:B------:R0:W3:Y:S01]  /*1b30*/  LDG.E.U16 R27, desc[UR60][R12.64] ;  /* 0x0000003c0c1b7981 */ /* 0x0000e2000c1e1500 */
[-C--:B------:R-:W-:Y:S02]  /*1b40*/  LEA.HI.X.SX32 R91, R50, R123.reuse, 0x1, P0 ;  /* 0x0000007b325b7211 */ /* 0x080fe400000f0eff */
[-C--:B------:R-:W-:Y:S01]  /*1b50*/  IADD3 R2, P0, R73, R122.reuse, RZ ;  /* 0x0000007a49027210 */ /* 0x080fe20007f1e0ff */
[----:B--2---:R-:W-:Y:S01]  /*1b60*/  IMAD R25, R16, 0x128, RZ ;  /* 0x0000012810197824 */ /* 0x004fe200078e02ff */
[----:B------:R-:W-:Y:S01]  /*1b70*/  IADD3 R8, P2, R227, R122, RZ ;  /* 0x0000007ae3087210 */ /* 0x000fe20007f5e0ff */
[----:B------:R1:W2:Y:S01]  /*1b80*/  LDG.E.U16 R26, desc[UR60][R90.64] ;  /* 0x0000003c5a1a7981 */ /* 0x0002a2000c1e1500 */
[----:B------:R-:W-:-:S02]  /*1b90*/  LEA.HI.X.SX32 R7, R3, R123, 0x1, P1 ;  /* 0x0000007b03077211 */ /* 0x000fc400008f0eff */
[-C--:B------:R-:W-:Y:S01]  /*1ba0*/  LEA.HI.X.SX32 R3, R9, R123.reuse, 0x1, P0 ;  /* 0x0000007b09037211 */ /* 0x080fe200000f0eff */
[----:B------:R1:W2:Y:S01]  /*1bb0*/  LDG.E.U16 R4, desc[UR60][R14.64] ;  /* 0x0000003c0e047981 */ /* 0x0002a2000c1e1500 */
[-C--:B------:R-:W-:Y:S01]  /*1bc0*/  LEA.HI.X.SX32 R9, R73, R123.reuse, 0x1, P2 ;  /* 0x0000007b49097211 */ /* 0x080fe200010f0eff */
[----:B------:R-:W-:Y:S01]  /*1bd0*/  IMAD R73, R31, 0x85, RZ ;  /* 0x000000851f497824 */ /* 0x000fe200078e02ff */
[-C--:B------:R-:W-:Y:S01]  /*1be0*/  IADD3 R92, P1, R93, R122.reuse, RZ ;  /* 0x0000007a5d5c7210 */ /* 0x080fe20007f3e0ff */
[----:B0-----:R-:W-:Y:S01]  /*1bf0*/  IMAD R13, R31, 0x45, RZ ;  /* 0x000000451f0d7824 */ /* 0x001fe200078e02ff */
[----:B------:R0:W5:Y:S01]  /*1c00*/  LDG.E.U16 R0, desc[UR60][R2.64] ;  /* 0x0000003c02007981 */ /* 0x000162000c1e1500 */
[-C--:B-1----:R-:W-:Y:S02]  /*1c10*/  IADD3 R90, P2, R182, R122.reuse, RZ ;  /* 0x0000007ab65a7210 */ /* 0x082fe40007f5e0ff */
[-C--:B------:R-:W-:Y:S01]  /*1c20*/  IADD3 R12, P0, R185, R122.reuse, RZ ;  /* 0x0000007ab90c7210 */ /* 0x080fe20007f1e0ff */
[----:B------:R1:W2:Y:S01]  /*1c30*/  LDG.E.U16 R29, desc[UR60][R6.64] ;  /* 0x0000003c061d7981 */ /* 0x0002a2000c1e1500 */
[-C--:B------:R-:W-:Y:S01]  /*1c40*/  LEA.HI.X.SX32 R93, R25, R123.reuse, 0x1, P1 ;  /* 0x0000007b195d7211 */ /* 0x080fe200008f0eff */
[----:B------:R-:W-:Y:S01]  /*1c50*/  IMAD R15, R31, 0x4d, RZ ;  /* 0x0000004d1f0f7824 */ /* 0x000fe200078e02ff */
[-C--:B------:R-:W-:Y:S01]  /*1c60*/  LEA.HI.X.SX32 R91, R73, R123.reuse, 0x1, P2 ;  /* 0x0000007b495b7211 */ /* 0x080fe200010f0eff */
[----:B------:R-:W-:Y:S01]  /*1c70*/  IMAD R191, R31, 0xca, RZ ;  /* 0x000000ca1fbf7824 */ /* 0x000fe200078e02ff */
[----:B------:R-:W-:Y:S01]  /*1c80*/  IADD3 R14, P1, R183, R122, RZ ;  /* 0x0000007ab70e7210 */ /* 0x000fe20007f3e0ff */
[----:B0-----:R-:W-:Y:S01]  /*1c90*/  IMAD R3, R31, 0x55, RZ ;  /* 0x000000551f037824 */ /* 0x001fe200078e02ff */
[-C--:B------:R-:W-:Y:S01]  /*1ca0*/  LEA.HI.X.SX32 R13, R13, R123.reuse, 0x1, P0 ;  /* 0x0000007b0d0d7211 */ /* 0x080fe200000f0eff */
[----:B------:R-:W4:Y:S01]  /*1cb0*/  LDG.E.U16 R95, desc[UR60][R90.64] ;  /* 0x0000003c5a5f7981 */ /* 0x000f22000c1e1500 */
[----:B------:R-:W-:-:S02]  /*1cc0*/  LEA.HI.X.SX32 R15, R15, R123, 0x1, P1 ;  /* 0x0000007b0f0f7211 */ /* 0x000fc400008f0eff */
[----:B-1----:R-:W-:Y:S01]  /*1cd0*/  IADD3 R6, P2, R187, R122, RZ ;  /* 0x0000007abb067210 */ /* 0x002fe20007f5e0ff */
[----:B------:R-:W2:Y:S01]  /*1ce0*/  LDG.E.U16 R16, desc[UR60][R92.64] ;  /* 0x0000003c5c107981 */ /* 0x000ea2000c1e1500 */
[----:B------:R-:W-:-:S03]  /*1cf0*/  IMAD R193, R31, 0xda, RZ ;  /* 0x000000da1fc17824 */ /* 0x000fc600078e02ff */
[----:B------:R0:W2:Y:S04]  /*1d00*/  LDG.E.U16 R28, desc[UR60][R8.64] ;  /* 0x0000003c081c7981 */ /* 0x0000a8000c1e1500 */
[----:B------:R-:W3:Y:S01]  /*1d10*/  LDG.E.U16 R91, desc[UR60][R12.64] ;  /* 0x0000003c0c5b7981 */ /* 0x000ee2000c1e1500 */
[----:B------:R-:W-:Y:S01]  /*1d20*/  LEA.HI.X.SX32 R7, R3, R123, 0x1, P2 ;  /* 0x0000007b03077211 */ /* 0x000fe200010f0eff */
[----:B------:R-:W-:Y:S02]  /*1d30*/  IMAD R3, R31, 0x5d, RZ ;  /* 0x0000005d1f037824 */ /* 0x000fe400078e02ff */
[----:B------:R1:W2:Y:S01]  /*1d40*/  LDG.E.U16 R93, desc[UR60][R14.64] ;  /* 0x0000003c0e5d7981 */ /* 0x0002a2000c1e1500 */
[----:B------:R-:W-:-:S03]  /*1d50*/  IADD3 R2, P0, R189, R122, RZ ;  /* 0x0000007abd027210 */ /* 0x000fc60007f1e0ff */
[----:B------:R1:W2:Y:S01]  /*1d60*/  LDG.E.U16 R92, desc[UR60][R6.64] ;  /* 0x0000003c065c7981 */ /* 0x0002a2000c1e1500 */
[----:B------:R-:W-:-:S05]  /*1d70*/  LEA.HI.X.SX32 R3, R3, R123, 0x1, P0 ;  /* 0x0000007b03037211 */ /* 0x000fca00000f0eff */
[----:B------:R-:W2:Y:S01]  /*1d80*/  LDG.E.U16 R70, desc[UR60][R2.64] ;  /* 0x0000003c02467981 */ /* 0x000ea2000c1e1500 */
[----:B0-----:R-:W-:Y:S01]  /*1d90*/  IMAD R9, R31, 0x65, RZ ;  /* 0x000000651f097824 */ /* 0x001fe200078e02ff */
[-C--:B------:R-:W-:Y:S01]  /*1da0*/  IADD3 R8, P1, R191, R122.reuse, RZ ;  /* 0x0000007abf087210 */ /* 0x080fe20007f3e0ff */
[----:B------:R-:W-:Y:S01]  /*1db0*/  IMAD R195, R31, 0xea, RZ ;  /* 0x000000ea1fc37824 */ /* 0x000fe200078e02ff */
[-C--:B-1----:R-:W-:Y:S01]  /*1dc0*/  IADD3 R14, P0, R193, R122.reuse, RZ ;  /* 0x0000007ac10e7210 */ /* 0x082fe20007f1e0ff */
[----:B------:R-:W-:Y:S01]  /*1dd0*/  IMAD R13, R31, 0x6d, RZ ;  /* 0x0000006d1f0d7824 */ /* 0x000fe200078e02ff */
[-C--:B------:R-:W-:Y:S01]  /*1de0*/  LEA.HI.X.SX32 R9, R9, R123.reuse, 0x1, P1 ;  /* 0x0000007b09097211 */ /* 0x080fe200008f0eff */
[----:B------:R-:W-:Y:S01]  /*1df0*/  IMAD R7, R31, 0x75, RZ ;  /* 0x000000751f077824 */ /* 0x000fe200078e02ff */
[----:B------:R-:W-:Y:S02]  /*1e00*/  IADD3 R12, P1, R195, R122, RZ ;  /* 0x0000007ac30c7210 */ /* 0x000fe40007f3e0ff */
[-C--:B------:R-:W-:Y:S01]  /*1e10*/  LEA.HI.X.SX32 R15, R13, R123.reuse, 0x1, P0 ;  /* 0x0000007b0d0f7211 */ /* 0x080fe200000f0eff */
[----:B------:R-:W-:Y:S01]  /*1e20*/  IMAD R214, R31, 0xfa, RZ ;  /* 0x000000fa1fd67824 */ /* 0x000fe200078e02ff */
[----:B------:R-:W-:Y:S01]  /*1e30*/  LEA.HI.X.SX32 R13, R7, R123, 0x1, P1 ;  /* 0x0000007b070d7211 */ /* 0x000fe200008f0eff */
[----:B------:R0:W2:Y:S01]  /*1e40*/  LDG.E.U16 R94, desc[UR60][R8.64] ;  /* 0x0000003c085e7981 */ /* 0x0000a2000c1e1500 */
[----:B------:R-:W-:-:S03]  /*1e50*/  IMAD R7, R31, 0x7d, RZ ;  /* 0x0000007d1f077824 */ /* 0x000fc600078e02ff */
[----:B------:R-:W2:Y:S01]  /*1e60*/  LDG.E.U16 R90, desc[UR60][R14.64] ;  /* 0x0000003c0e5a7981 */ /* 0x000ea2000c1e1500 */
[----:B------:R-:W-:Y:S01]  /*1e70*/  IADD3 R6, P0, R214, R122, RZ ;  /* 0x0000007ad6067210 */ /* 0x000fe20007f1e0ff */
[----:B------:R-:W-:-:S03]  /*1e80*/  IMAD R73, R31, 0x6, RZ ;  /* 0x000000061f497824 */ /* 0x000fc600078e02ff */
[----:B------:R-:W-:Y:S01]  /*1e90*/  LEA.HI.X.SX32 R7, R7, R123, 0x1, P0 ;  /* 0x0000007b07077211 */ /* 0x000fe200000f0eff */
[----:B------:R1:W2:Y:S01]  /*1ea0*/  LDG.E.U16 R14, desc[UR60][R12.64] ;  /* 0x0000003c0c0e7981 */ /* 0x0002a2000c1e1500 */
[----:B0-----:R-:W-:Y:S02]  /*1eb0*/  LEA R9, R31, R31, 0x1 ;  /* 0x0000001f1f097211 */ /* 0x001fe400078e08ff */
[----:B------:R-:W-:-:S04]  /*1ec0*/  IADD3 R8, P0, R73, R122, RZ ;  /* 0x0000007a49087210 */ /* 0x000fc80007f1e0ff */
[----:B------:R-:W-:Y:S01]  /*1ed0*/  LEA.HI.X.SX32 R9, R9, R123, 0x1, P0 ;  /* 0x0000007b09097211 */ /* 0x000fe200000f0eff */
[----:B-----5:R0:W-:Y:S01]  /*1ee0*/  STL [R1+0x98], R0 ;  /* 0x0000980001007387 */ /* 0x0201e20000100800 */
[C---:B-1----:R-:W-:Y:S01]  /*1ef0*/  LEA R13, R31.reuse, -R31, 0x3 ;  /* 0x8000001f1f0d7211 */ /* 0x042fe200078e18ff */
[C---:B------:R-:W-:Y:S02]  /*1f00*/  IMAD R15, R31.reuse, 0xb, RZ ;  /* 0x0000000b1f0f7824 */ /* 0x040fe400078e02ff */
[----:B------:R-:W5:Y:S01]  /*1f10*/  LDG.E.U16 R161, desc[UR60][R8.64] ;  /* 0x0000003c08a17981 */ /* 0x000f62000c1e1500 */
[----:B0-----:R-:W-:-:S03]  /*1f20*/  IMAD R0, R31, 0x104, RZ ;  /* 0x000001041f007824 */ /* 0x001fc600078e02ff */
[----:B----4-:R-:W-:Y:S02]  /*1f30*/  STL [R1+0x34], R95 ;  /* 0x0000345f01007387 */ /* 0x010fe40000100800 */
[----:B------:R-:W-:-:S04]  /*1f40*/  IADD3 R2, P1, R0, R122, RZ ;  /* 0x0000007a00027210 */ /* 0x000fc80007f3e0ff */
[----:B------:R-:W-:Y:S01]  /*1f50*/  LEA.HI.X.SX32 R3, R5, R123, 0x1, P1 ;  /* 0x0000007b05037211 */ /* 0x000fe200008f0eff */
[----:B---3--:R0:W-:Y:S04]  /*1f60*/  STL [R1+0x8c], R91 ;  /* 0x00008c5b01007387 */ /* 0x0081e80000100800 */
[----:B--2---:R1:W-:Y:S04]  /*1f70*/  STL [R1+0x80], R93 ;  /* 0x0000805d01007387 */ /* 0x0043e80000100800 */
[----:B------:R2:W3:Y:S01]  /*1f80*/  LDG.E.U16 R5, desc[UR60][R2.64] ;  /* 0x0000003c02057981 */ /* 0x0004e2000c1e1500 */
[----:B0-----:R-:W-:-:S03]  /*1f90*/  IMAD R91, R31, 0xc, RZ ;  /* 0x0000000c1f5b7824 */ /* 0x001fc600078e02ff */
[----:B-1----:R0:W4:Y:S01]  /*1fa0*/  LDG.E.U16 R93, desc[UR60][R6.64] ;  /* 0x0000003c065d7981 */ /* 0x002122000c1e1500 */
[-C--:B--2---:R-:W-:Y:S02]  /*1fb0*/  IADD3 R2, P0, R71, R122.reuse, RZ ;  /* 0x0000007a47027210 */ /* 0x084fe40007f1e0ff */
[C---:B0-----:R-:W-:Y:S02]  /*1fc0*/  IADD3 R6, P1, R91.reuse, R122, RZ ;  /* 0x0000007a5b067210 */ /* 0x041fe40007f3e0ff */
[-C--:B------:R-:W-:Y:S02]  /*1fd0*/  LEA.HI.X.SX32 R3, R91, R123.reuse, 0x1, P0 ;  /* 0x0000007b5b037211 */ /* 0x080fe400000f0eff */
[----:B------:R-:W-:Y:S01]  /*1fe0*/  LEA.HI.X.SX32 R7, R73, R123, 0x1, P1 ;  /* 0x0000007b49077211 */ /* 0x000fe200008f0eff */
[----:B------:R0:W-:Y:S04]  /*1ff0*/  STL [R1+0x74], R92 ;  /* 0x0000745c01007387 */ /* 0x0001e80000100800 */
[----:B------:R1:W-:Y:S04]  /*2000*/  STL [R1+0x68], R70 ;  /* 0x0000684601007387 */ /* 0x0003e80000100800 */
[----:B0-----:R0:W2:Y:S04]  /*2010*/  LDG.E.U16 R92, desc[UR60][R6.64] ;  /* 0x0000003c065c7981 */ /* 0x0010a8000c1e1500 */
[----:B-1----:R1:W5:Y:S01]  /*2020*/  LDG.E.U16 R70, desc[UR60][R2.64] ;  /* 0x0000003c02467981 */ /* 0x002362000c1e1500 */
[----:B------:R-:W-:-:S02]  /*2030*/  IMAD R71, R31, 0xe, RZ ;  /* 0x0000000e1f477824 */ /* 0x000fc400078e02ff */
[C---:B------:R-:W-:Y:S02]  /*2040*/  IMAD R91, R31.reuse, 0x1c, RZ ;  /* 0x0000001c1f5b7824 */ /* 0x040fe400078e02ff */
[----:B------:R-:W-:Y:S01]  /*2050*/  IMAD R73, R31, 0x16, RZ ;  /* 0x000000161f497824 */ /* 0x000fe200078e02ff */
[-C--:B------:R-:W-:Y:S02]  /*2060*/  IADD3 R12, P0, R71, R122.reuse, RZ ;  /* 0x0000007a470c7210 */ /* 0x080fe40007f1e0ff */
[-C--:B------:R-:W-:Y:S02]  /*2070*/  IADD3 R8, P1, R91, R122.reuse, RZ ;  /* 0x0000007a5b087210 */ /* 0x080fe40007f3e0ff */
[----:B------:R-:W-:Y:S02]  /*2080*/  LEA.HI.X.SX32 R13, R13, R123, 0x1, P0 ;  /* 0x0000007b0d0d7211 */ /* 0x000fe400000f0eff */
[-C--:B0-----:R-:W-:Y:S02]  /*2090*/  IADD3 R6, P2, R61, R122.reuse, RZ ;  /* 0x0000007a3d067210 */ /* 0x081fe40007f5e0ff */
[----:B-1----:R-:W-:-:S02]  /*20a0*/  IADD3 R2, P0, R73, R122, RZ ;  /* 0x0000007a49027210 */ /* 0x002fc40007f1e0ff */
[-C--:B------:R-:W-:Y:S01]  /*20b0*/  LEA.HI.X.SX32 R9, R71, R123.reuse, 0x1, P1 ;  /* 0x0000007b47097211 */ /* 0x080fe200008f0eff */
[----:B------:R-:W-:Y:S01]  /*20c0*/  STL [R1+0x5c], R94 ;  /* 0x00005c5e01007387 */ /* 0x000fe20000100800 */
[-C--:B------:R-:W-:Y:S01]  /*20d0*/  LEA.HI.X.SX32 R7, R91, R123.reuse, 0x1, P2 ;  /* 0x0000007b5b077211 */ /* 0x080fe200010f0eff */
[----:B------:R-:W-:Y:S01]  /*20e0*/  IMAD R71, R31, 0x2c, RZ ;  /* 0x0000002c1f477824 */ /* 0x000fe200078e02ff */
[----:B------:R-:W-:Y:S01]  /*20f0*/  LEA.HI.X.SX32 R3, R15, R123, 0x1, P0 ;  /* 0x0000007b0f037211 */ /* 0x000fe200000f0eff */
[----:B------:R0:W-:Y:S04]  /*2100*/  STL [R1+0x50], R90 ;  /* 0x0000505a01007387 */ /* 0x0001e80000100800 */
[----:B------:R1:W-:Y:S04]  /*2110*/  STL [R1+0x44], R14 ;  /* 0x0000440e01007387 */ /* 0x0003e80000100800 */
[----:B------:R-:W3:Y:S04]  /*2120*/  LDG.E.U16 R0, desc[UR60][R6.64] ;  /* 0x0000003c06007981 */ /* 0x000ee8000c1e1500 */
[----:B0-----:R0:W3:Y:S04]  /*2130*/  LDG.E.U16 R90, desc[UR60][R12.64] ;  /* 0x0000003c0c5a7981 */ /* 0x0010e8000c1e1500 */
[----:B-1----:R-:W3:Y:S04]  /*2140*/  LDG.E.U16 R14, desc[UR60][R8.64] ;  /* 0x0000003c080e7981 */ /* 0x002ee8000c1e1500 */
[----:B------:R1:W3:Y:S01]  /*2150*/  LDG.E.U16 R159, desc[UR60][R2.64] ;  /* 0x0000003c029f7981 */ /* 0x0002e2000c1e1500 */
[----:B------:R-:W-:Y:S01]  /*2160*/  IMAD R61, R31, 0x1e, RZ ;  /* 0x0000001e1f3d7824 */ /* 0x000fe200078e02ff */
[-C--:B0-----:R-:W-:Y:S01]  /*2170*/  IADD3 R12, P2, R49, R122.reuse, RZ ;  /* 0x0000007a310c7210 */ /* 0x081fe20007f5e0ff */
[----:B------:R-:W-:Y:S01]  /*2180*/  IMAD R91, R31, 0x3c, RZ ;  /* 0x0000003c1f5b7824 */ /* 0x000fe200078e02ff */
[----:B-1----:R-:W-:-:S04]  /*2190*/  IADD3 R2, P0, R71, R122, RZ ;  /* 0x0000007a47027210 */ /* 0x002fc80007f1e0ff */
[----:B------:R-:W-:Y:S02]  /*21a0*/  LEA.HI.X.SX32 R3, R73, R123, 0x1, P0 ;  /* 0x0000007b49037211 */ /* 0x000fe400000f0eff */
[----:B------:R-:W-:Y:S02]  /*21b0*/  LEA R15, R31, -R31, 0x4 ;  /* 0x8000001f1f0f7211 */ /* 0x000fe400078e20ff */
[-C--:B------:R-:W-:Y:S01]  /*21c0*/  IADD3 R8, P0, R61, R122.reuse, RZ ;  /* 0x0000007a3d087210 */ /* 0x080fe20007f1e0ff */
[----:B------:R0:W3:Y:S01]  /*21d0*/  LDG.E.U16 R95, desc[UR60][R2.64] ;  /* 0x0000003c025f7981 */ /* 0x0000e2000c1e1500 */
[----:B------:R-:W-:Y:S02]  /*21e0*/  IADD3 R6, P1, R91, R122, RZ ;  /* 0x0000007a5b067210 */ /* 0x000fe40007f3e0ff */
[-C--:B------:R-:W-:Y:S02]  /*21f0*/  LEA.HI.X.SX32 R13, R71, R123.reuse, 0x1, P2 ;  /* 0x0000007b470d7211 */ /* 0x080fe400010f0eff */
[----:B------:R-:W-:-:S02]  /*2200*/  LEA.HI.X.SX32 R9, R15, R123, 0x1, P0 ;  /* 0x0000007b0f097211 */ /* 0x000fc400000f0eff */
[----:B------:R-:W-:Y:S01]  /*2210*/  LEA.HI.X.SX32 R7, R61, R123, 0x1, P1 ;  /* 0x0000007b3d077211 */ /* 0x000fe200008f0eff */
[----:B------:R1:W3:Y:S01]  /*2220*/  LDG.E.U16 R94, desc[UR60][R12.64] ;  /* 0x0000003c0c5e7981 */ /* 0x0002e2000c1e1500 */
[----:B0-----:R-:W-:-:S04]  /*2230*/  IADD3 R2, P2, R59, R122, RZ ;  /* 0x0000007a3b027210 */ /* 0x001fc80007f5e0ff */
[----:B------:R-:W-:Y:S01]  /*2240*/  LEA.HI.X.SX32 R3, R91, R123, 0x1, P2 ;  /* 0x0000007b5b037211 */ /* 0x000fe200010f0eff */
[----:B----4-:R0:W-:Y:S04]  /*2250*/  STL [R1+0x3c], R93 ;  /* 0x00003c5d01007387 */ /* 0x0101e80000100800 */
[----:B0-----:R-:W4:Y:S04]  /*2260*/  LDG.E.U16 R93, desc[UR60][R8.64] ;  /* 0x0000003c085d7981 */ /* 0x001f28000c1e1500 */
[----:B--2---:R0:W-:Y:S04]  /*2270*/  STL [R1+0x104], R92 ;  /* 0x0001045c01007387 */ /* 0x0041e80000100800 */
[----:B-----5:R2:W-:Y:S04]  /*2280*/  STL [R1+0xfc], R70 ;  /* 0x0000fc4601007387 */ /* 0x0205e80000100800 */
[----:B0-----:R-:W5:Y:S04]  /*2290*/  LDG.E.U16 R92, desc[UR60][R6.64] ;  /* 0x0000003c065c7981 */ /* 0x001f68000c1e1500 */
[----:B--2---:R0:W2:Y:S01]  /*22a0*/  LDG.E.U16 R70, desc[UR60][R2.64] ;  /* 0x0000003c02467981 */ /* 0x0040a2000c1e1500 */
[----:B------:R-:W-:-:S02]  /*22b0*/  IMAD R49, R31, 0x26, RZ ;  /* 0x000000261f317824 */ /* 0x000fc400078e02ff */
[C---:B------:R-:W-:Y:S02]  /*22c0*/  IMAD R15, R31.reuse, 0x13, RZ ;  /* 0x000000131f0f7824 */ /* 0x040fe400078e02ff */
[----:B------:R-:W-:Y:S01]  /*22d0*/  IMAD R59, R31, 0x2e, RZ ;  /* 0x0000002e1f3b7824 */ /* 0x000fe200078e02ff */
[----:B-1----:R-:W-:Y:S01]  /*22e0*/  IADD3 R12, P0, R49, R122, RZ ;  /* 0x0000007a310c7210 */ /* 0x002fe20007f1e0ff */
[----:B------:R-:W-:-:S03]  /*22f0*/  IMAD R71, R31, 0x4c, RZ ;  /* 0x0000004c1f477824 */ /* 0x000fc600078e02ff */
[-C--:B------:R-:W-:Y:S01]  /*2300*/  LEA.HI.X.SX32 R13, R15, R123.reuse, 0x1, P0 ;  /* 0x0000007b0f0d7211 */ /* 0x080fe200000f0eff */
[----:B------:R-:W-:Y:S01]  /*2310*/  IMAD R15, R31, 0x17, RZ ;  /* 0x000000171f0f7824 */ /* 0x000fe200078e02ff */
[-C--:B0-----:R-:W-:Y:S01]  /*2320*/  IADD3 R2, P0, R59, R122.reuse, RZ ;  /* 0x0000007a3b027210 */ /* 0x081fe20007f1e0ff */
[----:B------:R-:W-:Y:S01]  /*2330*/  IMAD R61, R31, 0x98, RZ ;  /* 0x000000981f3d7824 */ /* 0x000fe200078e02ff */
[-C--:B------:R-:W-:Y:S01]  /*2340*/  IADD3 R8, P1, R71, R122.reuse, RZ ;  /* 0x0000007a47087210 */ /* 0x080fe20007f3e0ff */
[----:B------:R-:W-:Y:S01]  /*2350*/  IMAD R73, R31, 0x5c, RZ ;  /* 0x0000005c1f497824 */ /* 0x000fe200078e02ff */
[-C--:B------:R-:W-:Y:S01]  /*2360*/  LEA.HI.X.SX32 R3, R15, R123.reuse, 0x1, P0 ;  /* 0x0000007b0f037211 */ /* 0x080fe200000f0eff */
[----:B------:R0:W2:Y:S01]  /*2370*/  LDG.E.U16 R157, desc[UR60][R12.64] ;  /* 0x0000003c0c9d7981 */ /* 0x0000a2000c1e1500 */
[----:B------:R-:W-:Y:S02]  /*2380*/  IADD3 R6, P2, R61, R122, RZ ;  /* 0x0000007a3d067210 */ /* 0x000fe40007f5e0ff */
[----:B------:R-:W-:Y:S01]  /*2390*/  LEA.HI.X.SX32 R9, R49, R123, 0x1, P1 ;  /* 0x0000007b31097211 */ /* 0x000fe200008f0eff */
[----:B---3--:R1:W-:Y:S01]  /*23a0*/  STL [R1+0x100], R90 ;  /* 0x0001005a01007387 */ /* 0x0083e20000100800 */
[----:B------:R-:W-:-:S03]  /*23b0*/  IMAD R49, R31, 0xb8, RZ ;  /* 0x000000b81f317824 */ /* 0x000fc600078e02ff */
[----:B------:R-:W-:Y:S04]  /*23c0*/  STL [R1+0xf4], R14 ;  /* 0x0000f40e01007387 */ /* 0x000fe80000100800 */
[----:B------:R3:W-:Y:S01]  /*23d0*/  STL [R1+0xdc], R0 ;  /* 0x0000dc0001007387 */ /* 0x0007e20000100800 */
[----:B------:R-:W-:Y:S01]  /*23e0*/  LEA.HI.X.SX32 R7, R71, R123, 0x1, P2 ;  /* 0x0000007b47077211 */ /* 0x000fe200010f0eff */
[----:B------:R-:W-:Y:S01]  /*23f0*/  IMAD R91, R31, 0x6c, RZ ;  /* 0x0000006c1f5b7824 */ /* 0x000fe200078e02ff */
[----:B0-----:R-:W-:Y:S01]  /*2400*/  IADD3 R12, P2, R49, R122, RZ ;  /* 0x0000007a310c7210 */ /* 0x001fe20007f5e0ff */
[C---:B------:R-:W-:Y:S01]  /*2410*/  IMAD R71, R31.reuse, 0xd8, RZ ;  /* 0x000000d81f477824 */ /* 0x040fe200078e02ff */
[----:B-1----:R-:W2:Y:S04]  /*2420*/  LDG.E.U16 R90, desc[UR60][R8.64] ;  /* 0x0000003c085a7981 */ /* 0x002ea8000c1e1500 */
[----:B---3--:R0:W3:Y:S01]  /*2430*/  LDG.E.U16 R0, desc[UR60][R2.64] ;  /* 0x0000003c02007981 */ /* 0x0080e2000c1e1500 */
[----:B------:R-:W-:-:S03]  /*2440*/  IMAD R15, R31, 0x36, RZ ;  /* 0x000000361f0f7824 */ /* 0x000fc600078e02ff */
[----:B------:R1:W3:Y:S01]  /*2450*/  LDG.E.U16 R14, desc[UR60][R6.64] ;  /* 0x0000003c060e7981 */ /* 0x0002e2000c1e1500 */
[----:B0-----:R-:W-:-:S04]  /*2460*/  IADD3 R2, P0, R73, R122, RZ ;  /* 0x0000007a49027210 */ /* 0x001fc80007f1e0ff */
[-C--:B------:R-:W-:Y:S01]  /*2470*/  LEA.HI.X.SX32 R3, R59, R123.reuse, 0x1, P0 ;  /* 0x0000007b3b037211 */ /* 0x080fe200000f0eff */
[----:B------:R0:W-:Y:S01]  /*2480*/  STL [R1+0xe4], R95 ;  /* 0x0000e45f01007387 */ /* 0x0001e20000100800 */
[-C--:B-1----:R-:W-:Y:S02]  /*2490*/  IADD3 R6, P1, R91, R122.reuse, RZ ;  /* 0x0000007a5b067210 */ /* 0x082fe40007f3e0ff */
[-C--:B------:R-:W-:Y:S02]  /*24a0*/  LEA.HI.X.SX32 R13, R73, R123.reuse, 0x1, P2 ;  /* 0x0000007b490d7211 */ /* 0x080fe400010f0eff */
[----:B------:R-:W-:Y:S01]  /*24b0*/  LEA.HI.X.SX32 R7, R15, R123, 0x1, P1 ;  /* 0x0000007b0f077211 */ /* 0x000fe200008f0eff */
[----:B0-----:R0:W3:Y:S04]  /*24c0*/  LDG.E.U16 R95, desc[UR60][R2.64] ;  /* 0x0000003c025f7981 */ /* 0x0010e8000c1e1500 */
[----:B------:R1:W-:Y:S01]  /*24d0*/  STL [R1+0xbc], R94 ;  /* 0x0000bc5e01007387 */ /* 0x0003e20000100800 */
[----:B0-----:R-:W-:-:S04]  /*24e0*/  IADD3 R2, P2, R71, R122, RZ ;  /* 0x0000007a47027210 */ /* 0x001fc80007f5e0ff */
[----:B------:R-:W-:Y:S01]  /*24f0*/  LEA.HI.X.SX32 R3, R91, R123, 0x1, P2 ;  /* 0x0000007b5b037211 */ /* 0x000fe200010f0eff */
[----:B-1----:R0:W3:Y:S04]  /*2500*/  LDG.E.U16 R94, desc[UR60][R12.64] ;  /* 0x0000003c0c5e7981 */ /* 0x0020e8000c1e1500 */
[----:B----4-:R-:W-:Y:S04]  /*2510*/  STL [R1+0xf0], R93 ;  /* 0x0000f05d01007387 */ /* 0x010fe80000100800 */
[----:B-----5:R1:W-:Y:S04]  /*2520*/  STL [R1+0xd4], R92 ;  /* 0x0000d45c01007387 */ /* 0x0203e80000100800 */
[----:B--2---:R2:W-:Y:S04]  /*2530*/  STL [R1+0x9c], R70 ;  /* 0x00009c4601007387 */ /* 0x0045e80000100800 */
[----:B-1----:R1:W4:Y:S04]  /*2540*/  LDG.E.U16 R92, desc[UR60][R6.64] ;  /* 0x0000003c065c7981 */ /* 0x002328000c1e1500 */
[----:B--2---:R2:W5:Y:S01]  /*2550*/  LDG.E.U16 R70, desc[UR60][R2.64] ;  /* 0x0000003c02467981 */ /* 0x004562000c1e1500 */
[----:B------:R-:W-:Y:S01]  /*2560*/  IMAD R9, R31, 0x1b, RZ ;  /* 0x0000001b1f097824 */ /* 0x000fe200078e02ff */
[----:B------:R-:W-:Y:S01]  /*2570*/  IADD3 R8, P0, R15, R122, RZ ;  /* 0x0000007a0f087210 */ /* 0x000fe20007f1e0ff */
[----:B------:R-:W-:-:S02]  /*2580*/  IMAD R73, R31, 0x3e, RZ ;  /* 0x0000003e1f497824 */ /* 0x000fc400078e02ff */
[----:B------:R-:W-:Y:S01]  /*2590*/  IMAD R93, R31, 0x7c, RZ ;  /* 0x0000007c1f5d7824 */ /* 0x000fe200078e02ff */
[----:B------:R-:W-:Y:S01]  /*25a0*/  LEA.HI.X.SX32 R9, R9, R123, 0x1, P0 ;  /* 0x0000007b09097211 */ /* 0x000fe200000f0eff */
[C---:B------:R-:W-:Y:S01]  /*25b0*/  IMAD R59, R31.reuse, 0xf8, RZ ;  /* 0x000000f81f3b7824 */ /* 0x040fe200078e02ff */
[C---:B------:R-:W-:Y:S01]  /*25c0*/  LEA R15, R31.reuse, -R31, 0x5 ;  /* 0x8000001f1f0f7211 */ /* 0x040fe200078e28ff */
[----:B------:R-:W-:Y:S01]  /*25d0*/  IMAD R91, R31, 0x46, RZ ;  /* 0x000000461f5b7824 */ /* 0x000fe200078e02ff */
[-C--:B0-----:R-:W-:Y:S01]  /*25e0*/  IADD3 R12, P0, R73, R122.reuse, RZ ;  /* 0x0000007a490c7210 */ /* 0x081fe20007f1e0ff */
[----:B------:R0:W5:Y:S01]  /*25f0*/  LDG.E.U16 R153, desc[UR60][R8.64] ;  /* 0x0000003c08997981 */ /* 0x000162000c1e1500 */
[-C--:B-1----:R-:W-:Y:S02]  /*2600*/  IADD3 R6, P2, R59, R122.reuse, RZ ;  /* 0x0000007a3b067210 */ /* 0x082fe40007f5e0ff */
[----:B------:R-:W-:Y:S01]  /*2610*/  LEA.HI.X.SX32 R13, R15, R123, 0x1, P0 ;  /* 0x0000007b0f0d7211 */ /* 0x000fe200000f0eff */
[----:B------:R-:W-:Y:S01]  /*2620*/  IMAD R15, R31, 0x23, RZ ;  /* 0x000000231f0f7824 */ /* 0x000fe200078e02ff */
[-C--:B--2---:R-:W-:Y:S01]  /*2630*/  IADD3 R2, P0, R91, R122.reuse, RZ ;  /* 0x0000007a5b027210 */ /* 0x084fe20007f1e0ff */
[----:B------:R-:W-:Y:S01]  /*2640*/  IMAD R97, R31, 0x8c, RZ ;  /* 0x0000008c1f617824 */ /* 0x000fe200078e02ff */
[----:B0-----:R-:W-:-:S02]  /*2650*/  IADD3 R8, P1, R93, R122, RZ ;  /* 0x0000007a5d087210 */ /* 0x001fc40007f3e0ff */
[-C--:B------:R-:W-:Y:S01]  /*2660*/  LEA.HI.X.SX32 R7, R93, R123.reuse, 0x1, P2 ;  /* 0x0000007b5d077211 */ /* 0x080fe200010f0eff */
[----:B------:R-:W-:Y:S01]  /*2670*/  IMAD R93, R31, 0x4e, RZ ;  /* 0x0000004e1f5d7824 */ /* 0x000fe200078e02ff */
[-C--:B------:R-:W-:Y:S01]  /*2680*/  LEA.HI.X.SX32 R9, R73, R123.reuse, 0x1, P1 ;  /* 0x0000007b49097211 */ /* 0x080fe200008f0eff */
[----:B------:R-:W-:Y:S01]  /*2690*/  IMAD R216, R31, 0x9c, RZ ;  /* 0x0000009c1fd87824 */ /* 0x000fe200078e02ff */
[----:B------:R0:W-:Y:S01]  /*26a0*/  STL [R1+0xc4], R90 ;  /* 0x0000c45a01007387 */ /* 0x0001e20000100800 */
[----:B------:R-:W-:Y:S01]  /*26b0*/  LEA.HI.X.SX32 R3, R15, R123, 0x1, P0 ;  /* 0x0000007b0f037211 */ /* 0x000fe200000f0eff */
[C---:B------:R-:W-:Y:S02]  /*26c0*/  IMAD R15, R31.reuse, 0x27, RZ ;  /* 0x000000271f0f7824 */ /* 0x040fe400078e02ff */
[----:B------:R-:W-:Y:S02]  /*26d0*/  IMAD R73, R31, 0x2b, RZ ;  /* 0x0000002b1f497824 */ /* 0x000fe400078e02ff */
[----:B------:R-:W2:Y:S04]  /*26e0*/  LDG.E.U16 R147, desc[UR60][R2.64] ;  /* 0x0000003c02937981 */ /* 0x000ea8000c1e1500 */
[----:B---3--:R1:W-:Y:S04]  /*26f0*/  STL [R1+0x84], R14 ;  /* 0x0000840e01007387 */ /* 0x0083e80000100800 */
[----:B0-----:R0:W3:Y:S04]  /*2700*/  LDG.E.U16 R90, desc[UR60][R12.64] ;  /* 0x0000003c0c5a7981 */ /* 0x0010e8000c1e1500 */
[----:B------:R0:W-:Y:S04]  /*2710*/  STL [R1+0xe0], R0 ;  /* 0x0000e00001007387 */ /* 0x0001e80000100800 */
[----:B-1----:R1:W2:Y:S01]  /*2720*/  LDG.E.U16 R14, desc[UR60][R8.64] ;  /* 0x0000003c080e7981 */ /* 0x0022a2000c1e1500 */
[----:B0-----:R-:W-:-:S03]  /*2730*/  IADD3 R12, P1, R97, R122, RZ ;  /* 0x0000007a610c7210 */ /* 0x001fc60007f3e0ff */
[----:B------:R0:W2:Y:S01]  /*2740*/  LDG.E.U16 R0, desc[UR60][R6.64] ;  /* 0x0000003c06007981 */ /* 0x0000a2000c1e1500 */
[----:B------:R-:W-:Y:S02]  /*2750*/  LEA.HI.X.SX32 R13, R91, R123, 0x1, P1 ;  /* 0x0000007b5b0d7211 */ /* 0x000fe400008f0eff */
[-C--:B-1----:R-:W-:Y:S01]  /*2760*/  IADD3 R8, P0, R93, R122.reuse, RZ ;  /* 0x0000007a5d087210 */ /* 0x082fe20007f1e0ff */
[----:B------:R-:W-:Y:S01]  /*2770*/  STL [R1+0xb4], R95 ;  /* 0x0000b45f01007387 */ /* 0x000fe20000100800 */
[----:B0-----:R-:W-:-:S03]  /*2780*/  IADD3 R6, P2, R216, R122, RZ ;  /* 0x0000007ad8067210 */ /* 0x001fc60007f5e0ff */
[----:B------:R0:W2:Y:S01]  /*2790*/  LDG.E.U16 R98, desc[UR60][R12.64] ;  /* 0x0000003c0c627981 */ /* 0x0000a2000c1e1500 */
[-C--:B------:R-:W-:Y:S02]  /*27a0*/  LEA.HI.X.SX32 R9, R15, R123.reuse, 0x1, P0 ;  /* 0x0000007b0f097211 */ /* 0x080fe400000f0eff */
[----:B------:R-:W-:Y:S01]  /*27b0*/  LEA.HI.X.SX32 R7, R93, R123, 0x1, P2 ;  /* 0x0000007b5d077211 */ /* 0x000fe200010f0eff */
[----:B------:R-:W-:Y:S04]  /*27c0*/  STL [R1+0x6c], R94 ;  /* 0x00006c5e01007387 */ /* 0x000fe80000100800 */
[----:B------:R1:W2:Y:S04]  /*27d0*/  LDG.E.U16 R96, desc[UR60][R8.64] ;  /* 0x0000003c08607981 */ /* 0x0002a8000c1e1500 */
[----:B----4-:R-:W-:Y:S04]  /*27e0*/  STL [R1+0xa4], R92 ;  /* 0x0000a45c01007387 */ /* 0x010fe80000100800 */
[----:B-----5:R4:W-:Y:S04]  /*27f0*/  STL [R1+0x54], R70 ;  /* 0x0000544601007387 */ /* 0x0209e80000100800 */
[----:B----4-:R-:W4:Y:S01]  /*2800*/  LDG.E.U16 R70, desc[UR60][R6.64] ;  /* 0x0000003c06467981 */ /* 0x010f22000c1e1500 */
[----:B------:R-:W-:-:S02]  /*2810*/  IMAD R95, R31, 0x56, RZ ;  /* 0x000000561f5f7824 */ /* 0x000fc400078e02ff */
[----:B------:R-:W-:-:S03]  /*2820*/  IMAD R217, R31, 0xac, RZ ;  /* 0x000000ac1fd97824 */ /* 0x000fc600078e02ff */
[----:B------:R-:W-:Y:S01]  /*2830*/  IADD3 R2, P1, R95, R122, RZ ;  /* 0x0000007a5f027210 */ /* 0x000fe20007f3e0ff */
[----:B------:R-:W-:-:S03]  /*2840*/  IMAD R93, R31, 0x66, RZ ;  /* 0x000000661f5d7824 */ /* 0x000fc600078e02ff */
[-C--:B------:R-:W-:Y:S02]  /*2850*/  LEA.HI.X.SX32 R3, R73, R123.reuse, 0x1, P1 ;  /* 0x0000007b49037211 */ /* 0x080fe400008f0eff */
[-C--:B0-----:R-:W-:Y:S01]  /*2860*/  IADD3 R12, P1, R217, R122.reuse, RZ ;  /* 0x0000007ad90c7210 */ /* 0x081fe20007f3e0ff */
[----:B------:R-:W-:Y:S02]  /*2870*/  IMAD R91, R31, 0x5e, RZ ;  /* 0x0000005e1f5b7824 */ /* 0x000fe400078e02ff */
[----:B------:R0:W5:Y:S01]  /*2880*/  LDG.E.U16 R137, desc[UR60][R2.64] ;  /* 0x0000003c02897981 */ /* 0x000162000c1e1500 */
[----:B------:R-:W-:Y:S01]  /*2890*/  LEA.HI.X.SX32 R13, R95, R123, 0x1, P1 ;  /* 0x0000007b5f0d7211 */ /* 0x000fe200008f0eff */
[C---:B------:R-:W-:Y:S02]  /*28a0*/  IMAD R73, R31.reuse, 0x33, RZ ;  /* 0x000000331f497824 */ /* 0x040fe400078e02ff */
[----:B------:R-:W-:Y:S01]  /*28b0*/  IMAD R219, R31, 0xcc, RZ ;  /* 0x000000cc1fdb7824 */ /* 0x000fe200078e02ff */
[-C--:B-1----:R-:W-:Y:S01]  /*28c0*/  IADD3 R8, P0, R91, R122.reuse, RZ ;  /* 0x0000007a5b087210 */ /* 0x082fe20007f1e0ff */
[----:B------:R-:W-:Y:S01]  /*28d0*/  IMAD R15, R31, 0x2f, RZ ;  /* 0x0000002f1f0f7824 */ /* 0x000fe200078e02ff */
[----:B------:R-:W5:Y:S01]  /*28e0*/  LDG.E.U16 R94, desc[UR60][R12.64] ;  /* 0x0000003c0c5e7981 */ /* 0x000f62000c1e1500 */
[----:B0-----:R-:W-:-:S04]  /*28f0*/  IADD3 R2, P1, R93, R122, RZ ;  /* 0x0000007a5d027210 */ /* 0x001fc80007f3e0ff */
[-C--:B------:R-:W-:Y:S01]  /*2900*/  LEA.HI.X.SX32 R3, R73, R123.reuse, 0x1, P1 ;  /* 0x0000007b49037211 */ /* 0x080fe200008f0eff */
[----:B---3--:R-:W-:Y:S01]  /*2910*/  STL [R1+0xd0], R90 ;  /* 0x0000d05a01007387 */ /* 0x008fe20000100800 */
[----:B------:R-:W-:Y:S01]  /*2920*/  LEA.HI.X.SX32 R9, R15, R123, 0x1, P0 ;  /* 0x0000007b0f097211 */ /* 0x000fe200000f0eff */
[C---:B------:R-:W-:Y:S02]  /*2930*/  IMAD R220, R31.reuse, 0xbc, RZ ;  /* 0x000000bc1fdc7824 */ /* 0x040fe400078e02ff */
[----:B------:R0:W3:Y:S04]  /*2940*/  LDG.E.U16 R2, desc[UR60][R2.64] ;  /* 0x0000003c02027981 */ /* 0x0000e8000c1e1500 */
[----:B--2---:R1:W-:Y:S01]  /*2950*/  STL [R1+0x94], R14 ;  /* 0x0000940e01007387 */ /* 0x0043e20000100800 */
[----:B------:R-:W-:-:S02]  /*2960*/  IMAD R222, R31, 0xdc, RZ ;  /* 0x000000dc1fde7824 */ /* 0x000fc400078e02ff */
[----:B------:R-:W-:Y:S01]  /*2970*/  IMAD R95, R31, 0x6e, RZ ;  /* 0x0000006e1f5f7824 */ /* 0x000fe200078e02ff */
[----:B------:R2:W3:Y:S01]  /*2980*/  LDG.E.U16 R92, desc[UR60][R8.64] ;  /* 0x0000003c085c7981 */ /* 0x0004e2000c1e1500 */
[----:B-1----:R-:W-:-:S03]  /*2990*/  IADD3 R14, P1, R219, R122, RZ ;  /* 0x0000007adb0e7210 */ /* 0x002fc60007f3e0ff */
[----:B------:R1:W-:Y:S01]  /*29a0*/  STL [R1+0x40], R0 ;  /* 0x0000400001007387 */ /* 0x0003e20000100800 */
[-C--:B------:R-:W-:Y:S02]  /*29b0*/  LEA.HI.X.SX32 R15, R93, R123.reuse, 0x1, P1 ;  /* 0x0000007b5d0f7211 */ /* 0x080fe400008f0eff */
[-C--:B------:R-:W-:Y:S01]  /*29c0*/  IADD3 R6, P2, R220, R122.reuse, RZ ;  /* 0x0000007adc067210 */ /* 0x080fe20007f5e0ff */
[----:B------:R2:W-:Y:S01]  /*29d0*/  STL [R1+0x88], R98 ;  /* 0x0000886201007387 */ /* 0x0005e20000100800 */
[C---:B0-----:R-:W-:Y:S01]  /*29e0*/  LOP3.LUT R3, R66.reuse, 0x3f, RZ, 0xc0, !PT ;  /* 0x0000003f42037812 */ /* 0x041fe200078ec0ff */
[----:B------:R-:W-:Y:S01]  /*29f0*/  IMAD R73, R31, 0x37, RZ ;  /* 0x000000371f497824 */ /* 0x000fe200078e02ff */
[----:B------:R-:W-:Y:S01]  /*2a00*/  IADD3 R12, P0, R95, R122, RZ ;  /* 0x0000007a5f0c7210 */ /* 0x000fe20007f1e0ff */
[----:B------:R-:W-:Y:S01]  /*2a10*/  IMAD R197, R197, 0x138, RZ ;  /* 0x00000138c5c57824 */ /* 0x000fe200078e02ff */
[----:B-1----:R-:W-:Y:S01]  /*2a20*/  LOP3.LUT R0, R66, 0x40, RZ, 0xc0, !PT ;  /* 0x0000004042007812 */ /* 0x002fe200078ec0ff */
[----:B------:R-:W-:Y:S01]  /*2a30*/  IMAD R198, R198, 0x148, RZ ;  /* 0x00000148c6c67824 */ /* 0x000fe200078e02ff */
[----:B------:R-:W0:Y:S01]  /*2a40*/  LDC R93, c[0x0][0x248] ;  /* 0x00009200ff5d7b82 */ /* 0x000e220000000800 */
[----:B------:R-:W-:Y:S01]  /*2a50*/  STL [R1+0xc0], R96 ;  /* 0x0000c06001007387 */ /* 0x000fe20000100800 */
[----:B------:R-:W-:-:S02]  /*2a60*/  LEA.HI.X.SX32 R7, R91, R123, 0x1, P2 ;  /* 0x0000007b5b077211 */ /* 0x000fc400010f0eff */
[----:B------:R-:W-:Y:S02]  /*2a70*/  SHF.L.U32 R3, R3, 0x1, RZ ;  /* 0x0000000103037819 */ /* 0x000fe400000006ff */
[----:B--2---:R-:W-:Y:S01]  /*2a80*/  IADD3 R8, P2, R222, R122, RZ ;  /* 0x0000007ade087210 */ /* 0x004fe20007f5e0ff */
[----:B------:R-:W2:Y:S01]  /*2a90*/  LDG.E.U16 R90, desc[UR60][R6.64] ;  /* 0x0000003c065a7981 */ /* 0x000ea2000c1e1500 */
[----:B------:R-:W-:Y:S01]  /*2aa0*/  LEA R3, R0, R3, 0x9 ;  /* 0x0000000300037211 */ /* 0x000fe200078e48ff */
[----:B------:R-:W-:Y:S01]  /*2ab0*/  IMAD R209, R209, 0x168, RZ ;  /* 0x00000168d1d17824 */ /* 0x000fe200078e02ff */
[-C--:B------:R-:W-:Y:S01]  /*2ac0*/  LEA.HI.X.SX32 R9, R95, R123.reuse, 0x1, P2 ;  /* 0x0000007b5f097211 */ /* 0x080fe200010f0eff */
[----:B------:R-:W-:Y:S01]  /*2ad0*/  IMAD R211, R211, 0x158, RZ ;  /* 0x00000158d3d37824 */ /* 0x000fe200078e02ff */
[----:B------:R-:W-:Y:S01]  /*2ae0*/  LEA.HI.X.SX32 R13, R73, R123, 0x1, P0 ;  /* 0x0000007b490d7211 */ /* 0x000fe200000f0eff */
[----:B------:R-:W-:Y:S01]  /*2af0*/  IMAD R210, R210, 0x178, RZ ;  /* 0x00000178d2d27824 */ /* 0x000fe200078e02ff */
[----:B------:R-:W-:Y:S01]  /*2b00*/  IADD3 R132, R3, R60, RZ ;  /* 0x0000003c03847210 */ /* 0x000fe20007ffe0ff */
[----:B------:R-:W-:Y:S01]  /*2b10*/  IMAD R208, R208, 0x188, RZ ;  /* 0x00000188d0d07824 */ /* 0x000fe200078e02ff */
[----:B------:R1:W2:Y:S01]  /*2b20*/  LDG.E.U16 R60, desc[UR60][R8.64] ;  /* 0x0000003c083c7981 */ /* 0x0002a2000c1e1500 */
[----:B------:R-:W-:Y:S01]  /*2b30*/  IMAD R206, R206, 0x198, RZ ;  /* 0x00000198cece7824 */ /* 0x000fe200078e02ff */
[----:B------:R-:W2:Y:S02]  /*2b40*/  LDC R73, c[0x0][0x248] ;  /* 0x00009200ff497b82 */ /* 0x000ea40000000800 */
[----:B------:R0:W2:Y:S01]  /*2b50*/  LDG.E.U16 R66, desc[UR60][R12.64] ;  /* 0x0000003c0c427981 */ /* 0x0000a2000c1e1500 */
[----:B-1----:R-:W-:Y:S01]  /*2b60*/  IADD3 R8, P0, R57, R122, RZ ;  /* 0x0000007a39087210 */ /* 0x002fe20007f1e0ff */
[----:B------:R-:W-:-:S04]  /*2b70*/  IMAD R207, R207, 0x1a8, RZ ;  /* 0x000001a8cfcf7824 */ /* 0x000fc800078e02ff */
[----:B------:R-:W1:Y:S01]  /*2b80*/  LDC R95, c[0x0][0x248] ;  /* 0x00009200ff5f7b82 */ /* 0x000e620000000800 */
[----:B------:R-:W-:Y:S01]  /*2b90*/  LEA.HI.X.SX32 R9, R97, R123, 0x1, P0 ;  /* 0x0000007b61097211 */ /* 0x000fe200000f0eff */
[----:B------:R0:W-:Y:S04]  /*2ba0*/  STS.U16 [R132+0x400], R51 ;  /* 0x0004003384007388 */ /* 0x0001e80000000400 */
[----:B------:R-:W-:Y:S02]  /*2bb0*/  STS.U16 [R132+0x2000], R53 ;  /* 0x0020003584007388 */ /* 0x000fe40000000400 */
[----:B------:R-:W1:Y:S02]  /*2bc0*/  LDC R98, c[0x0][0x248] ;  /* 0x00009200ff627b82 */ /* 0x000e640000000800 */
[----:B0-----:R-:W2:Y:S01]  /*2bd0*/  LDG.E.U16 R51, desc[UR60][R8.64] ;  /* 0x0000003c08337981 */ /* 0x001ea2000c1e1500 */
[----:B------:R-:W-:-:S02]  /*2be0*/  IMAD R205, R205, 0x1b8, RZ ;  /* 0x000001b8cdcd7824 */ /* 0x000fc400078e02ff */
[----:B------:R-:W-:-:S03]  /*2bf0*/  IMAD R93, R93, 0x390, RZ ;  /* 0x000003905d5d7824 */ /* 0x000fc600078e02ff */
[----:B------:R-:W0:Y:S01]  /*2c00*/  LDC R12, c[0x0][0x248] ;  /* 0x00009200ff0c7b82 */ /* 0x000e220000000800 */
[----:B------:R-:W-:Y:S02]  /*2c10*/  IMAD R204, R204, 0x1c8, RZ ;  /* 0x000001c8cccc7824 */ /* 0x000fe400078e02ff */
[----:B------:R-:W-:-:S05]  /*2c20*/  IMAD R213, R213, 0x1d8, RZ ;  /* 0x000001d8d5d57824 */ /* 0x000fca00078e02ff */
[----:B------:R-:W1:Y:S01]  /*2c30*/  LDC R96, c[0x0][0x248] ;  /* 0x00009200ff607b82 */ /* 0x000e620000000800 */
[----:B----4-:R4:W-:Y:S01]  /*2c40*/  STL [R1+0x7c], R70 ;  /* 0x00007c4601007387 */ /* 0x0109e20000100800 */
[----:B------:R-:W-:-:S06]  /*2c50*/  IMAD R6, R31, 0x76, RZ ;  /* 0x000000761f067824 */ /* 0x000fcc00078e02ff */
[----:B------:R-:W1:Y:S01]  /*2c60*/  LDC R97, c[0x0][0x248] ;  /* 0x00009200ff617b82 */ /* 0x000e620000000800 */
[----:B----4-:R4:W2:Y:S07]  /*2c70*/  LDG.E.U16 R70, desc[UR60][R14.64] ;  /* 0x0000003c0e467981 */ /* 0x0108ae000c1e1500 */
[----:B----4-:R-:W4:Y:S08]  /*2c80*/  LDC R14, c[0x0][0x248] ;  /* 0x00009200ff0e7b82 */ /* 0x010f300000000800 */
[----:B------:R-:W0:Y:S01]  /*2c90*/  LDC R15, c[0x0][0x248] ;  /* 0x00009200ff0f7b82 */ /* 0x000e220000000800 */
[----:B----4-:R-:W-:Y:S01]  /*2ca0*/  IMAD R13, R14, 0x130, RZ ;  /* 0x000001300e0d7824 */ /* 0x010fe200078e02ff */
[----:B------:R-:W-:Y:S01]  /*2cb0*/  IADD3 R14, P0, R25, R122, RZ ;  /* 0x0000007a190e7210 */ /* 0x000fe20007f1e0ff */
[----:B0-----:R-:W-:-:S03]  /*2cc0*/  IMAD R25, R15, 0x270, RZ ;  /* 0x000002700f197824 */ /* 0x001fc600078e02ff */
[----:B------:R-:W-:-:S05]  /*2cd0*/  LEA.HI.X.SX32 R15, R23, R123, 0x1, P0 ;  /* 0x0000007b170f7211 */ /* 0x000fca00000f0eff */
[----:B------:R-:W4:Y:S01]  /*2ce0*/  LDG.E.U16 R53, desc[UR60][R14.64] ;  /* 0x0000003c0e357981 */ /* 0x000f22000c1e1500 */
[----:B------:R-:W-:Y:S01]  /*2cf0*/  IMAD R91, R31, 0x3b, RZ ;  /* 0x0000003b1f5b7824 */ /* 0x000fe200078e02ff */
[----:B------:R-:W-:-:S04]  /*2d00*/  IADD3 R6, P1, R6, R122, RZ ;  /* 0x0000007a06067210 */ /* 0x000fc80007f3e0ff */
[----:B------:R-:W-:Y:S01]  /*2d10*/  LEA.HI.X.SX32 R7, R91, R123, 0x1, P1 ;  /* 0x0000007b5b077211 */ /* 0x000fe200008f0eff */
[----:B------:R0:W-:Y:S01]  /*2d20*/  STS.U16 [R132+0x4400], R27 ;  /* 0x0044001b84007388 */ /* 0x0001e20000000400 */
[----:B------:R-:W-:-:S03]  /*2d30*/  IMAD R9, R12, 0x260, RZ ;  /* 0x000002600c097824 */ /* 0x000fc600078e02ff */
[----:B------:R5:W-:Y:S04]  /*2d40*/  STS.U16 [R132+0x10000], R48 ;  /* 0x0100003084007388 */ /* 0x000be80000000400 */
[----:B------:R3:W-:Y:S04]  /*2d50*/  STS.U16 [R132+0x10400], R44 ;  /* 0x0104002c84007388 */ /* 0x0007e80000000400 */
[----:B------:R1:W-:Y:S01]  /*2d60*/  STS.U16 [R132+0x10c00], R4 ;  /* 0x010c000484007388 */ /* 0x0003e20000000400 */
[----:B0-----:R-:W0:Y:S03]  /*2d70*/  LDC R27, c[0x0][0x248] ;  /* 0x00009200ff1b7b82 */ /* 0x001e260000000800 */
[----:B------:R3:W4:Y:S01]  /*2d80*/  LDG.E.U16 R0, desc[UR60][R6.64] ;  /* 0x0000003c06007981 */ /* 0x000722000c1e1500 */
[----:B------:R-:W-:-:S04]  /*2d90*/  IADD3 R12, P0, R9, R122, RZ ;  /* 0x0000007a090c7210 */ /* 0x000fc80007f1e0ff */
[----:B-----5:R-:W5:Y:S01]  /*2da0*/  LDC R48, c[0x0][0x248] ;  /* 0x00009200ff307b82 */ /* 0x020f620000000800 */
[----:B---3--:R-:W-:-:S07]  /*2db0*/  IADD3 R6, P1, R50, R122, RZ ;  /* 0x0000007a32067210 */ /* 0x008fce0007f3e0ff */
[----:B------:R-:W3:Y:S01]  /*2dc0*/  LDC R44, c[0x0][0x248] ;  /* 0x00009200ff2c7b82 */ /* 0x000ee20000000800 */
[----:B------:R-:W-:Y:S01]  /*2dd0*/  LEA.HI.X.SX32 R7, R47, R123, 0x1, P1 ;  /* 0x0000007b2f077211 */ /* 0x000fe200008f0eff */
[----:B------:R1:W-:Y:S04]  /*2de0*/  STS.U16 [R132+0x10800], R46 ;  /* 0x0108002e84007388 */ /* 0x0003e80000000400 */
[----:B-1----:R1:W4:Y:S02]  /*2df0*/  LDG.E.U16 R4, desc[UR60][R6.64] ;  /* 0x0000003c06047981 */ /* 0x002324000c1e1500 */
[----:B------:R-:W0:Y:S01]  /*2e00*/  LDC R47, c[0x0][0x248] ;  /* 0x00009200ff2f7b82 */ /* 0x000e220000000800 */
[-C--:B------:R-:W-:Y:S02]  /*2e10*/  IADD3 R8, P2, R25, R122.reuse, RZ ;  /* 0x0000007a19087210 */ /* 0x080fe40007f5e0ff */
[----:B-1----:R-:W-:-:S05]  /*2e20*/  IADD3 R6, P1, R13, R122, RZ ;  /* 0x0000007a0d067210 */ /* 0x002fca0007f3e0ff */
[----:B------:R-:W1:Y:S01]  /*2e30*/  LDC R46, c[0x0][0x248] ;  /* 0x00009200ff2e7b82 */ /* 0x000e620000000800 */
[-C--:B------:R-:W-:Y:S01]  /*2e40*/  LEA.HI.X.SX32 R13, R13, R123.reuse, 0x1, P0 ;  /* 0x0000007b0d0d7211 */ /* 0x080fe200000f0eff */
[----:B------:R-:W-:Y:S04]  /*2e50*/  STL [R1+0x70], R94 ;  /* 0x0000705e01007387 */ /* 0x000fe80000100800 */
[----:B------:R5:W4:Y:S02]  /*2e60*/  LDG.E.U16 R25, desc[UR60][R12.64] ;  /* 0x0000003c0c197981 */ /* 0x000b24000c1e1500 */
[----:B------:R-:W3:Y:S02]  /*2e70*/  LDC R50, c[0x0][0x248] ;  /* 0x00009200ff327b82 */ /* 0x000ee40000000800 */
[----:B------:R-:W-:Y:S06]  /*2e80*/  STL [R1+0xb0], R92 ;  /* 0x0000b05c01007387 */ /* 0x000fec0000100800 */
[----:B-----5:R-:W5:Y:S01]  /*2e90*/  LDC R12, c[0x0][0x248] ;  /* 0x00009200ff0c7b82 */ /* 0x020f620000000800 */
[----:B0-----:R-:W-:Y:S01]  /*2ea0*/  IMAD R23, R47, 0x140, RZ ;  /* 0x000001402f177824 */ /* 0x001fe200078e02ff */
[----:B------:R0:W-:Y:S01]  /*2eb0*/  STS.U16 [R132], R52 ;  /* 0x0000003484007388 */ /* 0x0001e20000000400 */
[----:B------:R-:W-:-:S03]  /*2ec0*/  LEA.HI.X.SX32 R9, R197, R123, 0x1, P2 ;  /* 0x0000007bc5097211 */ /* 0x000fc600010f0eff */
[----:B--2---:R-:W-:Y:S02]  /*2ed0*/  STL [R1+0x64], R90 ;  /* 0x0000645a01007387 */ /* 0x004fe40000100800 */
[----:B------:R-:W2:Y:S01]  /*2ee0*/  LDC R14, c[0x0][0x248] ;  /* 0x00009200ff0e7b82 */ /* 0x000ea20000000800 */
[----:B------:R-:W-:Y:S01]  /*2ef0*/  IMAD R13, R27, 0x150, RZ ;  /* 0x000001501b0d7824 */ /* 0x000fe200078e02ff */
[----:B------:R-:W-:Y:S01]  /*2f00*/  LEA.HI.X.SX32 R7, R61, R123, 0x1, P1 ;  /* 0x0000007b3d077211 */ /* 0x000fe200008f0eff */
[----:B------:R3:W2:Y:S05]  /*2f10*/  LDG.E.U16 R15, desc[UR60][R8.64] ;  /* 0x0000003c080f7981 */ /* 0x0006aa000c1e1500 */
[----:B0-----:R-:W0:Y:S01]  /*2f20*/  LDC R52, c[0x0][0x248] ;  /* 0x00009200ff347b82 */ /* 0x001e220000000800 */
[----:B------:R-:W-:Y:S01]  /*2f30*/  IMAD R47, R48, 0x280, RZ ;  /* 0x00000280302f7824 */ /* 0x000fe200078e02ff */
[----:B------:R1:W-:Y:S04]  /*2f40*/  STS.U16 [R132+0x800], R54 ;  /* 0x0008003684007388 */ /* 0x0003e80000000400 */
[----:B------:R3:W-:Y:S02]  /*2f50*/  STS.U16 [R132+0x11400], R16 ;  /* 0x0114001084007388 */ /* 0x0007e40000000400 */
[----:B------:R-:W2:Y:S02]  /*2f60*/  LDC R48, c[0x0][0x248] ;  /* 0x00009200ff307b82 */ /* 0x000ea40000000800 */
[----:B------:R-:W-:Y:S04]  /*2f70*/  STS.U16 [R132+0x11000], R26 ;  /* 0x0110001a84007388 */ /* 0x000fe80000000400 */
[----:B------:R-:W2:Y:S02]  /*2f80*/  LDG.E.U16 R7, desc[UR60][R6.64] ;  /* 0x0000003c06077981 */ /* 0x000ea4000c1e1500 */
[----:B-1----:R-:W1:Y:S01]  /*2f90*/  LDC R54, c[0x0][0x248] ;  /* 0x00009200ff367b82 */ /* 0x002e620000000800 */
[----:B---3--:R-:W-:Y:S01]  /*2fa0*/  IADD3 R16, P1, R47, R122, RZ ;  /* 0x0000007a2f107210 */ /* 0x008fe20007f3e0ff */
[----:B------:R-:W-:Y:S01]  /*2fb0*/  IMAD R47, R46, 0x2a0, RZ ;  /* 0x000002a02e2f7824 */ /* 0x000fe200078e02ff */
[----:B------:R-:W-:Y:S04]  /*2fc0*/  STS.U16 [R132+0x1000], R56 ;  /* 0x0010003884007388 */ /* 0x000fe80000000400 */
[----:B------:R3:W-:Y:S01]  /*2fd0*/  STS.U16 [R132+0x4000], R55 ;  /* 0x0040003784007388 */ /* 0x0007e20000000400 */
[----:B0-----:R-:W-:Y:S01]  /*2fe0*/  IMAD R57, R52, 0x2d0, RZ ;  /* 0x000002d034397824 */ /* 0x001fe200078e02ff */
[----:B------:R-:W0:Y:S08]  /*2ff0*/  LDC R90, c[0x0][0x248] ;  /* 0x00009200ff5a7b82 */ /* 0x000e300000000800 */
[----:B---3--:R-:W3:Y:S08]  /*3000*/  LDC R55, c[0x0][0x248] ;  /* 0x00009200ff377b82 */ /* 0x008ef00000000800 */
[----:B------:R-:W0:Y:S01]  /*3010*/  LDC R56, c[0x0][0x248] ;  /* 0x00009200ff387b82 */ /* 0x000e220000000800 */
[----:B------:R-:W-:-:S07]  /*3020*/  IMAD R73, R73, 0x360, RZ ;  /* 0x0000036049497824 */ /* 0x000fce00078e02ff */
[----:B------:R-:W0:Y:S01]  /*3030*/  LDC R91, c[0x0][0x248] ;  /* 0x00009200ff5b7b82 */ /* 0x000e220000000800 */
[----:B---3--:R-:W-:-:S07]  /*3040*/  IMAD R55, R55, 0x310, RZ ;  /* 0x0000031037377824 */ /* 0x008fce00078e02ff */
[----:B------:R-:W3:Y:S08]  /*3050*/  LDC R94, c[0x0][0x248] ;  /* 0x00009200ff5e7b82 */ /* 0x000ef00000000800 */
[----:B------:R-:W3:Y:S01]  /*3060*/  LDC R92, c[0x0][0x248] ;  /* 0x00009200ff5c7b82 */ /* 0x000ee20000000800 */
[----:B------:R5:W-:Y:S04]  /*3070*/  STL [R1+0x58], R70 ;  /* 0x0000584601007387 */ /* 0x000be80000100800 */
[----:B------:R-:W-:Y:S04]  /*3080*/  STL [R1+0xa0], R66 ;  /* 0x0000a04201007387 */ /* 0x000fe80000100800 */
[----:B------:R1:W-:Y:S01]  /*3090*/  STL [R1+0x4c], R60 ;  /* 0x00004c3c01007387 */ /* 0x0003e20000100800 */
[----:B-----5:R-:W5:Y:S03]  /*30a0*/  LDC R70, c[0x0][0x248] ;  /* 0x00009200ff467b82 */ /* 0x020f660000000800 */
[----:B------:R0:W-:Y:S01]  /*30b0*/  STL [R1+0x30], R51 ;  /* 0x0000303301007387 */ /* 0x0001e20000100800 */
[----:B-1----:R-:W-:-:S04]  /*30c0*/  IADD3 R60, P0, R23, R122, RZ ;  /* 0x0000007a173c7210 */ /* 0x002fc80007f1e0ff */
[----:B------:R-:W1:Y:S01]  /*30d0*/  LDC R66, c[0x0][0x248] ;  /* 0x00009200ff427b82 */ /* 0x000e620000000800 */
[-C--:B------:R-:W-:Y:S01]  /*30e0*/  LEA.HI.X.SX32 R61, R17, R123.reuse, 0x1, P0 ;  /* 0x0000007b113d7211 */ /* 0x080fe200000f0eff */
[----:B0-----:R-:W-:Y:S01]  /*30f0*/  IMAD R51, R44, 0x290, RZ ;  /* 0x000002902c337824 */ /* 0x001fe200078e02ff */
[-C--:B------:R-:W-:Y:S02]  /*3100*/  IADD3 R8, P0, R13, R122.reuse, RZ ;  /* 0x0000007a0d087210 */ /* 0x080fe40007f1e0ff */
[-C--:B------:R-:W-:Y:S01]  /*3110*/  LEA.HI.X.SX32 R17, R23, R123.reuse, 0x1, P1 ;  /* 0x0000007b17117211 */ /* 0x080fe200008f0eff */
[----:B------:R-:W3:Y:S01]  /*3120*/  LDG.E.U16 R60, desc[UR60][R60.64] ;  /* 0x0000003c3c3c7981 */ /* 0x000ee2000c1e1500 */
[----:B------:R-:W-:Y:S02]  /*3130*/  LEA.HI.X.SX32 R9, R22, R123, 0x1, P0 ;  /* 0x0000007b16097211 */ /* 0x000fe400000f0eff */
[-C--:B------:R-:W-:Y:S01]  /*3140*/  IADD3 R26, P2, R51, R122.reuse, RZ ;  /* 0x0000007a331a7210 */ /* 0x080fe20007f5e0ff */
[----:B------:R-:W-:Y:S01]  /*3150*/  IMAD R23, R50, 0x2b0, RZ ;  /* 0x000002b032177824 */ /* 0x000fe200078e02ff */
[----:B------:R-:W0:Y:S01]  /*3160*/  LDC R51, c[0x0][0x248] ;  /* 0x00009200ff337b82 */ /* 0x000e220000000800 */
[----:B------:R4:W3:Y:S01]  /*3170*/  LDG.E.U16 R6, desc[UR60][R8.64] ;  /* 0x0000003c08067981 */ /* 0x0008e2000c1e1500 */
[----:B------:R-:W-:-:S02]  /*3180*/  IADD3 R46, P1, R47, R122, RZ ;  /* 0x0000007a2f2e7210 */ /* 0x000fc40007f3e0ff */
[-C--:B------:R-:W-:Y:S01]  /*3190*/  LEA.HI.X.SX32 R27, R198, R123.reuse, 0x1, P2 ;  /* 0x0000007bc61b7211 */ /* 0x080fe200010f0eff */
[----:B------:R2:W3:Y:S04]  /*31a0*/  LDG.E.U16 R16, desc[UR60][R16.64] ;  /* 0x0000003c10107981 */ /* 0x0004e8000c1e1500 */
[----:B----4-:R4:W-:Y:S01]  /*31b0*/  STL [R1+0x2c], R53 ;  /* 0x00002c3501007387 */ /* 0x0109e20000100800 */
[----:B------:R-:W-:Y:S01]  /*31c0*/  IMAD R9, R12, 0x2c0, RZ ;  /* 0x000002c00c097824 */ /* 0x000fe200078e02ff */
[----:B------:R-:W5:Y:S01]  /*31d0*/  LDC R50, c[0x0][0x248] ;  /* 0x00009200ff327b82 */ /* 0x000f620000000800 */
[-C--:B------:R-:W-:Y:S01]  /*31e0*/  LEA.HI.X.SX32 R47, R13, R123.reuse, 0x1, P1 ;  /* 0x0000007b0d2f7211 */ /* 0x080fe200008f0eff */
[----:B------:R-:W3:Y:S06]  /*31f0*/  LDG.E.U16 R26, desc[UR60][R26.64] ;  /* 0x0000003c1a1a7981 */ /* 0x000eec000c1e1500 */
[----:B----4-:R-:W4:Y:S01]  /*3200*/  LDC R53, c[0x0][0x248] ;  /* 0x00009200ff357b82 */ /* 0x010f220000000800 */
[----:B--2---:R-:W-:Y:S01]  /*3210*/  IMAD R17, R14, 0x160, RZ ;  /* 0x000001600e117824 */ /* 0x004fe200078e02ff */
[----:B------:R-:W-:Y:S01]  /*3220*/  IADD3 R12, P1, R9, R122, RZ ;  /* 0x0000007a090c7210 */ /* 0x000fe20007f3e0ff */
[----:B------:R2:W3:Y:S03]  /*3230*/  LDG.E.U16 R27, desc[UR60][R46.64] ;  /* 0x0000003c2e1b7981 */ /* 0x0004e6000c1e1500 */
[----:B------:R-:W-:-:S02]  /*3240*/  LEA.HI.X.SX32 R13, R17, R123, 0x1, P1 ;  /* 0x0000007b110d7211 */ /* 0x000fc400008f0eff */
[----:B------:R-:W1:Y:S01]  /*3250*/  LDC R14, c[0x0][0x248] ;  /* 0x00009200ff0e7b82 */ /* 0x000e620000000800 */
[-C--:B------:R-:W-:Y:S02]  /*3260*/  IADD3 R22, P0, R17, R122.reuse, RZ ;  /* 0x0000007a11167210 */ /* 0x080fe40007f1e0ff */
[----:B------:R0:W3:Y:S01]  /*3270*/  LDG.E.U16 R44, desc[UR60][R12.64] ;  /* 0x0000003c0c2c7981 */ /* 0x0000e2000c1e1500 */
[-C--:B--2---:R-:W-:Y:S01]  /*3280*/  IADD3 R46, P1, R57, R122.reuse, RZ ;  /* 0x0000007a392e7210 */ /* 0x084fe20007f3e0ff */
[----:B------:R-:W-:Y:S01]  /*3290*/  IMAD R17, R48, 0x170, RZ ;  /* 0x0000017030117824 */ /* 0x000fe200078e02ff */
[----:B------:R-:W-:Y:S02]  /*32a0*/  IADD3 R8, P2, R23, R122, RZ ;  /* 0x0000007a17087210 */ /* 0x000fe40007f5e0ff */
[----:B------:R-:W2:Y:S01]  /*32b0*/  LDC R61, c[0x0][0x248] ;  /* 0x00009200ff3d7b82 */ /* 0x000ea20000000800 */
[-C--:B------:R-:W-:Y:S02]  /*32c0*/  LEA.HI.X.SX32 R47, R209, R123.reuse, 0x1, P1 ;  /* 0x0000007bd12f7211 */ /* 0x080fe400008f0eff */
[-C--:B------:R-:W-:Y:S01]  /*32d0*/  LEA.HI.X.SX32 R23, R18, R123.reuse, 0x1, P0 ;  /* 0x0000007b12177211 */ /* 0x080fe200000f0eff */
[----:B0-----:R-:W-:Y:S01]  /*32e0*/  IMAD R13, R54, 0x2f0, RZ ;  /* 0x000002f0360d7824 */ /* 0x001fe200078e02ff */
[----:B------:R-:W-:Y:S01]  /*32f0*/  LEA.HI.X.SX32 R9, R211, R123, 0x1, P2 ;  /* 0x0000007bd3097211 */ /* 0x000fe200010f0eff */
[----:B----4-:R-:W-:-:S02]  /*3300*/  IMAD R53, R53, 0x2e0, RZ ;  /* 0x000002e035357824 */ /* 0x010fc400078e02ff */
[----:B------:R0:W4:Y:S01]  /*3310*/  LDG.E.U16 R18, desc[UR60][R22.64] ;  /* 0x0000003c16127981 */ /* 0x000122000c1e1500 */
[-C--:B------:R-:W-:Y:S01]  /*3320*/  IADD3 R12, P2, R13, R122.reuse, RZ ;  /* 0x0000007a0d0c7210 */ /* 0x080fe20007f5e0ff */
[----:B------:R-:W-:Y:S01]  /*3330*/  IMAD R51, R51, 0x180, RZ ;  /* 0x0000018033337824 */ /* 0x000fe200078e02ff */
[-C--:B------:R-:W-:Y:S01]  /*3340*/  IADD3 R48, P0, R17, R122.reuse, RZ ;  /* 0x0000007a11307210 */ /* 0x080fe20007f1e0ff */
[----:B------:R1:W4:Y:S01]  /*3350*/  LDG.E.U16 R47, desc[UR60][R46.64] ;  /* 0x0000003c2e2f7981 */ /* 0x000322000c1e1500 */
[-C--:B------:R-:W-:Y:S02]  /*3360*/  LEA.HI.X.SX32 R13, R210, R123.reuse, 0x1, P2 ;  /* 0x0000007bd20d7211 */ /* 0x080fe400010f0eff */
[-C--:B------:R-:W-:Y:S01]  /*3370*/  LEA.HI.X.SX32 R49, R49, R123.reuse, 0x1, P0 ;  /* 0x0000007b31317211 */ /* 0x080fe200000f0eff */
[----:B-----5:R-:W-:Y:S01]  /*3380*/  IMAD R57, R50, 0x300, RZ ;  /* 0x0000030032397824 */ /* 0x020fe200078e02ff */
[----:B------:R-:W5:Y:S01]  /*3390*/  LDG.E.U16 R9, desc[UR60][R8.64] ;  /* 0x0000003c08097981 */ /* 0x000f62000c1e1500 */
[-C--:B0-----:R-:W-:Y:S01]  /*33a0*/  IADD3 R22, P1, R53, R122.reuse, RZ ;  /* 0x0000007a35167210 */ /* 0x081fe20007f3e0ff */
[----:B-1----:R-:W0:Y:S01]  /*33b0*/  LDC R46, c[0x0][0x248] ;  /* 0x00009200ff2e7b82 */ /* 0x002e220000000800 */
[----:B------:R-:W-:Y:S01]  /*33c0*/  IADD3 R52, P0, R51, R122, RZ ;  /* 0x0000007a33347210 */ /* 0x000fe20007f1e0ff */
[----:B------:R1:W4:Y:S01]  /*33d0*/  LDG.E.U16 R13, desc[UR60][R12.64] ;  /* 0x0000003c0c0d7981 */ /* 0x000322000c1e1500 */
[----:B------:R-:W-:-:S02]  /*33e0*/  LEA.HI.X.SX32 R23, R17, R123, 0x1, P1 ;  /* 0x0000007b11177211 */ /* 0x000fc400008f0eff */
[-C--:B------:R-:W-:Y:S01]  /*33f0*/  LEA.HI.X.SX32 R53, R10, R123.reuse, 0x1, P0 ;  /* 0x0000007b0a357211 */ /* 0x080fe200000f0eff */
[----:B------:R-:W-:Y:S01]  /*3400*/  IMAD R17, R14, 0x190, RZ ;  /* 0x000001900e117824 */ /* 0x000fe200078e02ff */
[-C--:B------:R-:W-:Y:S01]  /*3410*/  IADD3 R50, P1, R57, R122.reuse, RZ ;  /* 0x0000007a39327210 */ /* 0x080fe20007f3e0ff */
[----:B------:R1:W5:Y:S02]  /*3420*/  LDG.E.U16 R10, desc[UR60][R22.64] ;  /* 0x0000003c160a7981 */ /* 0x000364000c1e1500 */
[----:B-1----:R-:W1:Y:S01]  /*3430*/  LDC R12, c[0x0][0x248] ;  /* 0x00009200ff0c7b82 */ /* 0x002e620000000800 */
[----:B------:R-:W-:Y:S01]  /*3440*/  LEA.HI.X.SX32 R51, R51, R123, 0x1, P1 ;  /* 0x0000007b33337211 */ /* 0x000fe200008f0eff */
[----:B------:R2:W4:Y:S01]  /*3450*/  LDG.E.U16 R52, desc[UR60][R52.64] ;  /* 0x0000003c34347981 */ /* 0x000522000c1e1500 */
[----:B------:R-:W-:Y:S01]  /*3460*/  IMAD R23, R56, 0x320, RZ ;  /* 0x0000032038177824 */ /* 0x000fe200078e02ff */
[-C--:B------:R-:W-:Y:S02]  /*3470*/  IADD3 R56, P2, R55, R122.reuse, RZ ;  /* 0x0000007a37387210 */ /* 0x080fe40007f5e0ff */
[----:B------:R2:W4:Y:S01]  /*3480*/  LDG.E.U16 R50, desc[UR60][R50.64] ;  /* 0x0000003c32327981 */ /* 0x000522000c1e1500 */
[----:B------:R-:W-:-:S02]  /*3490*/  IADD3 R54, P0, R17, R122, RZ ;  /* 0x0000007a11367210 */ /* 0x000fc40007f1e0ff */
[----:B------:R-:W-:Y:S01]  /*34a0*/  IADD3 R22, P1, R23, R122, RZ ;  /* 0x0000007a17167210 */ /* 0x000fe20007f3e0ff */
[----:B--2---:R-:W-:Y:S01]  /*34b0*/  IMAD R53, R61, 0x330, RZ ;  /* 0x000003303d357824 */ /* 0x004fe200078e02ff */
[-C--:B------:R-:W-:Y:S01]  /*34c0*/  LEA.HI.X.SX32 R57, R208, R123.reuse, 0x1, P2 ;  /* 0x0000007bd0397211 */ /* 0x080fe200010f0eff */
[----:B------:R0:W2:Y:S01]  /*34d0*/  LDG.E.U16 R48, desc[UR60][R48.64] ;  /* 0x0000003c30307981 */ /* 0x0000a2000c1e1500 */
[-C--:B------:R-:W-:Y:S01]  /*34e0*/  LEA.HI.X.SX32 R55, R21, R123.reuse, 0x1, P0 ;  /* 0x0000007b15377211 */ /* 0x080fe200000f0eff */
[----:B------:R-:W1:Y:S01]  /*34f0*/  LDC R61, c[0x0][0x248] ;  /* 0x00009200ff3d7b82 */ /* 0x000e620000000800 */
[----:B------:R-:W-:Y:S01]  /*3500*/  LEA.HI.X.SX32 R23, R17, R123, 0x1, P1 ;  /* 0x0000007b11177211 */ /* 0x000fe200008f0eff */
[----:B------:R-:W-:Y:S01]  /*3510*/  IMAD R51, R66, 0x340, RZ ;  /* 0x0000034042337824 */ /* 0x000fe200078e02ff */
[----:B------:R0:W4:Y:S04]  /*3520*/  LDG.E.U16 R8, desc[UR60][R56.64] ;  /* 0x0000003c38087981 */ /* 0x000128000c1e1500 */
[----:B------:R0:W5:Y:S02]  /*3530*/  LDG.E.U16 R17, desc[UR60][R54.64] ;  /* 0x0000003c36117981 */ /* 0x000164000c1e1500 */
[----:B0-----:R-:W-:-:S02]  /*3540*/  IMAD R49, R46, 0x1a0, RZ ;  /* 0x000001a02e317824 */ /* 0x001fc400078e02ff */
[----:B------:R0:W2:Y:S01]  /*3550*/  LDG.E.U16 R21, desc[UR60][R22.64] ;  /* 0x0000003c16157981 */ /* 0x0000a2000c1e1500 */
[-C--:B------:R-:W-:Y:S02]  /*3560*/  IADD3 R56, P1, R53, R122.reuse, RZ ;  /* 0x0000007a35387210 */ /* 0x080fe40007f3e0ff */
[-C--:B------:R-:W-:Y:S01]  /*3570*/  IADD3 R54, P2, R51, R122.reuse, RZ ;  /* 0x0000007a33367210 */ /* 0x080fe20007f5e0ff */
[----:B0-----:R-:W-:Y:S01]  /*3580*/  IMAD R23, R70, 0x350, RZ ;  /* 0x0000035046177824 */ /* 0x001fe200078e02ff */
[-C--:B------:R-:W-:Y:S02]  /*3590*/  LEA.HI.X.SX32 R57, R206, R123.reuse, 0x1, P1 ;  /* 0x0000007bce397211 */ /* 0x080fe400008f0eff */
[-C--:B------:R-:W-:Y:S02]  /*35a0*/  LEA.HI.X.SX32 R55, R49, R123.reuse, 0x1, P2 ;  /* 0x0000007b31377211 */ /* 0x080fe400010f0eff */
[-C--:B------:R-:W-:Y:S01]  /*35b0*/  IADD3 R22, P1, R23, R122.reuse, RZ ;  /* 0x0000007a17167210 */ /* 0x080fe20007f3e0ff */
[----:B-1----:R-:W-:Y:S01]  /*35c0*/  IMAD R51, R12, 0x1b0, RZ ;  /* 0x000001b00c337824 */ /* 0x002fe200078e02ff */
[----:B------:R-:W-:Y:S01]  /*35d0*/  IADD3 R66, P0, R49, R122, RZ ;  /* 0x0000007a31427210 */ /* 0x000fe20007f1e0ff */
[----:B------:R-:W0:Y:S01]  /*35e0*/  LDC R12, c[0x0][0x248] ;  /* 0x00009200ff0c7b82 */ /* 0x000e220000000800 */
[-C--:B------:R-:W-:Y:S01]  /*35f0*/  LEA.HI.X.SX32 R23, R207, R123.reuse, 0x1, P1 ;  /* 0x0000007bcf177211 */ /* 0x080fe200008f0eff */
[----:B------:R1:W2:Y:S01]  /*3600*/  LDG.E.U16 R49, desc[UR60][R54.64] ;  /* 0x0000003c36317981 */ /* 0x0002a2000c1e1500 */
[----:B------:R-:W-:-:S03]  /*3610*/  LEA.HI.X.SX32 R67, R67, R123, 0x1, P0 ;  /* 0x0000007b43437211 */ /* 0x000fc600000f0eff */
[----:B------:R1:W2:Y:S01]  /*3620*/  LDG.E.U16 R14, desc[UR60][R56.64] ;  /* 0x0000003c380e7981 */ /* 0x0002a2000c1e1500 */
[----:B------:R-:W-:-:S03]  /*3630*/  IMAD R91, R91, 0x380, RZ ;  /* 0x000003805b5b7824 */ /* 0x000fc600078e02ff */
[----:B------:R-:W2:Y:S01]  /*3640*/  LDG.E.U16 R53, desc[UR60][R22.64] ;  /* 0x0000003c16357981 */ /* 0x000ea2000c1e1500 */
[-C--:B-1----:R-:W-:Y:S02]  /*3650*/  IADD3 R54, P1, R73, R122.reuse, RZ ;  /* 0x0000007a49367210 */ /* 0x082fe40007f3e0ff */
[----:B------:R-:W1:Y:S01]  /*3660*/  LDC R73, c[0x0][0x248] ;  /* 0x00009200ff497b82 */ /* 0x000e620000000800 */
[----:B------:R-:W-:Y:S01]  /*3670*/  IADD3 R70, P0, R51, R122, RZ ;  /* 0x0000007a33467210 */ /* 0x000fe20007f1e0ff */
[----:B------:R0:W2:Y:S01]  /*3680*/  LDG.E.U16 R66, desc[UR60][R66.64] ;  /* 0x0000003c42427981 */ /* 0x0000a2000c1e1500 */
[----:B------:R-:W-:Y:S02]  /*3690*/  IMAD R57, R90, 0x370, RZ ;  /* 0x000003705a397824 */ /* 0x000fe400078e02ff */
[----:B------:R-:W-:Y:S01]  /*36a0*/  LEA.HI.X.SX32 R71, R71, R123, 0x1, P0 ;  /* 0x0000007b47477211 */ /* 0x000fe200000f0eff */
[----:B0-----:R-:W-:-:S04]  /*36b0*/  IMAD R67, R61, 0x1c0, RZ ;  /* 0x000001c03d437824 */ /* 0x001fc800078e02ff */
[----:B------:R0:W2:Y:S01]  /*36c0*/  LDG.E.U16 R46, desc[UR60][R70.64] ;  /* 0x0000003c462e7981 */ /* 0x0000a2000c1e1500 */
[-C--:B------:R-:W-:Y:S02]  /*36d0*/  IADD3 R22, P2, R57, R122.reuse, RZ ;  /* 0x0000007a39167210 */ /* 0x080fe40007f5e0ff */
[-C--:B------:R-:W-:Y:S02]  /*36e0*/  IADD3 R56, P0, R67, R122.reuse, RZ ;  /* 0x0000007a43387210 */ /* 0x080fe40007f1e0ff */
[-C--:B------:R-:W-:Y:S02]  /*36f0*/  LEA.HI.X.SX32 R55, R51, R123.reuse, 0x1, P1 ;  /* 0x0000007b33377211 */ /* 0x080fe400008f0eff */
[-C--:B------:R-:W-:Y:S01]  /*3700*/  LEA.HI.X.SX32 R57, R72, R123.reuse, 0x1, P0 ;  /* 0x0000007b48397211 */ /* 0x080fe200000f0eff */
[----:B0-----:R-:W-:Y:S01]  /*3710*/  IMAD R71, R12, 0x1d0, RZ ;  /* 0x000001d00c477824 */ /* 0x001fe200078e02ff */
[----:B------:R-:W-:Y:S01]  /*3720*/  IADD3 R90, P1, R91, R122, RZ ;  /* 0x0000007a5b5a7210 */ /* 0x000fe20007f3e0ff */
[----:B------:R-:W0:Y:S01]  /*3730*/  LDC R12, c[0x0][0x248] ;  /* 0x00009200ff0c7b82 */ /* 0x000e220000000800 */
[----:B-1----:R-:W-:Y:S01]  /*3740*/  IMAD R73, R73, 0x3a0, RZ ;  /* 0x000003a049497824 */ /* 0x002fe200078e02ff */
[----:B------:R1:W2:Y:S01]  /*3750*/  LDG.E.U16 R61, desc[UR60][R56.64] ;  /* 0x0000003c383d7981 */ /* 0x0002a2000c1e1500 */
[----:B------:R-:W-:-:S03]  /*3760*/  LEA.HI.X.SX32 R91, R67, R123, 0x1, P1 ;  /* 0x0000007b435b7211 */ /* 0x000fc600008f0eff */
[-C--:B------:R-:W-:Y:S01]  /*3770*/  IADD3 R70, P1, R73, R122.reuse, RZ ;  /* 0x0000007a49467210 */ /* 0x080fe20007f3e0ff */
[----:B------:R-:W2:Y:S01]  /*3780*/  LDG.E.U16 R55, desc[UR60][R54.64] ;  /* 0x0000003c36377981 */ /* 0x000ea2000c1e1500 */
[CC--:B-1----:R-:W-:Y:S01]  /*3790*/  IADD3 R56, P0, R71.reuse, R122.reuse, RZ ;  /* 0x0000007a47387210 */ /* 0x0c2fe20007f1e0ff */
[----:B---3--:R-:W-:Y:S01]  /*37a0*/  IMAD R67, R92, 0x1e0, RZ ;  /* 0x000001e05c437824 */ /* 0x008fe200078e02ff */
[-C--:B------:R-:W-:Y:S01]  /*37b0*/  LEA.HI.X.SX32 R71, R71, R123.reuse, 0x1, P1 ;  /* 0x0000007b47477211 */ /* 0x080fe200008f0eff */
[----:B------:R-:W-:Y:S01]  /*37c0*/  IMAD R95, R95, 0x3c0, RZ ;  /* 0x000003c05f5f7824 */ /* 0x000fe200078e02ff */
[-C--:B------:R-:W-:Y:S01]  /*37d0*/  LEA.HI.X.SX32 R57, R89, R123.reuse, 0x1, P0 ;  /* 0x0000007b59397211 */ /* 0x080fe200000f0eff */
[----:B------:R-:W-:Y:S01]  /*37e0*/  IMAD R89, R94, 0x3b0, RZ ;  /* 0x000003b05e597824 */ /* 0x000fe200078e02ff */
[-C--:B------:R-:W-:Y:S01]  /*37f0*/  LEA.HI.X.SX32 R23, R205, R123.reuse, 0x1, P2 ;  /* 0x0000007bcd177211 */ /* 0x080fe200010f0eff */
[----:B------:R1:W3:Y:S01]  /*3800*/  LDG.E.U16 R54, desc[UR60][R70.64] ;  /* 0x0000003c46367981 */ /* 0x0002e2000c1e1500 */
[-C--:B------:R-:W-:Y:S01]  /*3810*/  IADD3 R72, P2, R93, R122.reuse, RZ ;  /* 0x0000007a5d487210 */ /* 0x080fe20007f5e0ff */
[----:B------:R-:W-:Y:S01]  /*3820*/  IMAD R97, R97, 0x3d0, RZ ;  /* 0x000003d061617824 */ /* 0x000fe200078e02ff */
[-C--:B------:R-:W-:Y:S01]  /*3830*/  IADD3 R92, P0, R67, R122.reuse, RZ ;  /* 0x0000007a435c7210 */ /* 0x080fe20007f1e0ff */
[----:B------:R0:W3:Y:S01]  /*3840*/  LDG.E.U16 R51, desc[UR60][R90.64] ;  /* 0x0000003c5a337981 */ /* 0x0000e2000c1e1500 */
[----:B------:R-:W-:Y:S01]  /*3850*/  LEA.HI.X.SX32 R73, R204, R123, 0x1, P2 ;  /* 0x0000007bcc497211 */ /* 0x000fe200010f0eff */
[----:B------:R-:W0:Y:S02]  /*3860*/  LDC R94, c[0x0][0x248] ;  /* 0x00009200ff5e7b82 */ /* 0x000e240000000800 */
[----:B------:R-:W3:Y:S01]  /*3870*/  LDG.E.U16 R23, desc[UR60][R22.64] ;  /* 0x0000003c16177981 */ /* 0x000ee2000c1e1500 */
[----:B-1----:R-:W-:-:S02]  /*3880*/  IADD3 R70, P1, R89, R122, RZ ;  /* 0x0000007a59467210 */ /* 0x002fc40007f3e0ff */
[-C--:B------:R-:W-:Y:S01]  /*3890*/  LEA.HI.X.SX32 R93, R62, R123.reuse, 0x1, P0 ;  /* 0x0000007b3e5d7211 */ /* 0x080fe200000f0eff */
[----:B------:R-:W3:Y:S01]  /*38a0*/  LDG.E.U16 R57, desc[UR60][R56.64] ;  /* 0x0000003c38397981 */ /* 0x000ee2000c1e1500 */
[-C--:B------:R-:W-:Y:S02]  /*38b0*/  LEA.HI.X.SX32 R71, R213, R123.reuse, 0x1, P1 ;  /* 0x0000007bd5477211 */ /* 0x080fe400008f0eff */
[-C--:B0-----:R-:W-:Y:S01]  /*38c0*/  IADD3 R90, P1, R95, R122.reuse, RZ ;  /* 0x0000007a5f5a7210 */ /* 0x081fe20007f3e0ff */
[----:B------:R-:W-:Y:S01]  /*38d0*/  IMAD R89, R12, 0x1f0, RZ ;  /* 0x000001f00c597824 */ /* 0x000fe200078e02ff */
[----:B------:R0:W3:Y:S01]  /*38e0*/  LDG.E.U16 R22, desc[UR60][R72.64] ;  /* 0x0000003c48167981 */ /* 0x0000e2000c1e1500 */
[----:B------:R-:W1:Y:S01]  /*38f0*/  LDC R95, c[0x0][0x248] ;  /* 0x00009200ff5f7b82 */ /* 0x000e620000000800 */
[----:B------:R-:W-:Y:S02]  /*3900*/  LEA.HI.X.SX32 R91, R67, R123, 0x1, P1 ;  /* 0x0000007b435b7211 */ /* 0x000fe400008f0eff */
[----:B------:R0:W3:Y:S04]  /*3910*/  LDG.E.U16 R121, desc[UR60][R92.64] ;  /* 0x0000003c5c797981 */ /* 0x0000e8000c1e1500 */
[----:B------:R0:W3:Y:S02]  /*3920*/  LDG.E.U16 R56, desc[UR60][R70.64] ;  /* 0x0000003c46387981 */ /* 0x0000e4000c1e1500 */
[-C--:B0-----:R-:W-:Y:S01]  /*3930*/  IADD3 R72, P2, R97, R122.reuse, RZ ;  /* 0x0000007a61487210 */ /* 0x081fe20007f5e0ff */
[----:B------:R-:W-:Y:S01]  /*3940*/  IMAD R97, R98, 0x3e0, RZ ;  /* 0x000003e062617824 */ /* 0x000fe200078e02ff */
[----:B------:R0:W3:Y:S01]  /*3950*/  LDG.E.U16 R62, desc[UR60][R90.64] ;  /* 0x0000003c5a3e7981 */ /* 0x0000e2000c1e1500 */
[----:B------:R-:W-:Y:S01]  /*3960*/  IMAD R203, R203, 0x1e8, RZ ;  /* 0x000001e8cbcb7824 */ /* 0x000fe200078e02ff */
[----:B------:R-:W1:Y:S01]  /*3970*/  LDC R92, c[0x0][0x248] ;  /* 0x00009200ff5c7b82 */ /* 0x000e620000000800 */
[-C--:B------:R-:W-:Y:S01]  /*3980*/  IADD3 R70, P0, R89, R122.reuse, RZ ;  /* 0x0000007a59467210 */ /* 0x080fe20007f1e0ff */
[----:B------:R-:W-:Y:S01]  /*3990*/  IMAD R99, R99, 0x3f0, RZ ;  /* 0x000003f063637824 */ /* 0x000fe200078e02ff */
[----:B0-----:R-:W-:Y:S01]  /*39a0*/  IADD3 R90, P1, R97, R122, RZ ;  /* 0x0000007a615a7210 */ /* 0x001fe20007f3e0ff */
[----:B------:R-:W-:-:S04]  /*39b0*/  IMAD R212, R212, 0x1f8, RZ ;  /* 0x000001f8d4d47824 */ /* 0x000fc800078e02ff */
[----:B------:R-:W0:Y:S01]  /*39c0*/  LDC R97, c[0x0][0x248] ;  /* 0x00009200ff617b82 */ /* 0x000e220000000800 */
[-C--:B------:R-:W-:Y:S01]  /*39d0*/  LEA.HI.X.SX32 R71, R59, R123.reuse, 0x1, P0 ;  /* 0x0000007b3b477211 */ /* 0x080fe200000f0eff */
[----:B------:R-:W-:Y:S01]  /*39e0*/  IMAD R93, R96, 0x202, RZ ;  /* 0x00000202605d7824 */ /* 0x000fe200078e02ff */
[----:B------:R-:W-:-:S03]  /*39f0*/  LEA.HI.X.SX32 R73, R203, R123, 0x1, P2 ;  /* 0x0000007bcb497211 */ /* 0x000fc600010f0eff */
[----:B------:R1:W3:Y:S01]  /*3a00*/  LDG.E.U16 R59, desc[UR60][R70.64] ;  /* 0x0000003c463b7981 */ /* 0x0002e2000c1e1500 */
[----:B------:R-:W-:Y:S01]  /*3a10*/  LEA R67, R31, R31, 0x8 ;  /* 0x0000001f1f437211 */ /* 0x000fe200078e40ff */
[----:B------:R-:W0:Y:S01]  /*3a20*/  LDC R98, c[0x0][0x248] ;  /* 0x00009200ff627b82 */ /* 0x000e220000000800 */
[----:B------:R-:W-:Y:S01]  /*3a30*/  LEA.HI.X.SX32 R91, R89, R123, 0x1, P1 ;  /* 0x0000007b595b7211 */ /* 0x000fe200008f0eff */
[----:B------:R1:W3:Y:S02]  /*3a40*/  LDG.E.U16 R12, desc[UR60][R72.64] ;  /* 0x0000003c480c7981 */ /* 0x0002e4000c1e1500 */
[----:B-1----:R-:W-:-:S04]  /*3a50*/  IADD3 R70, P2, R99, R122, RZ ;  /* 0x0000007a63467210 */ /* 0x002fc80007f5e0ff */
[----:B------:R-:W1:Y:S01]  /*3a60*/  LDC R96, c[0x0][0x248] ;  /* 0x00009200ff607b82 */ /* 0x000e620000000800 */
[-C--:B------:R-:W-:Y:S02]  /*3a70*/  LEA.HI.X.SX32 R71, R212, R123.reuse, 0x1, P2 ;  /* 0x0000007bd4477211 */ /* 0x080fe400010f0eff */
[----:B------:R-:W-:Y:S01]  /*3a80*/  IADD3 R72, P0, R93, R122, RZ ;  /* 0x0000007a5d487210 */ /* 0x000fe20007f1e0ff */
[----:B------:R-:W-:Y:S02]  /*3a90*/  IMAD R93, R100, 0x212, RZ ;  /* 0x00000212645d7824 */ /* 0x000fe400078e02ff */
[----:B------:R0:W3:Y:S01]  /*3aa0*/  LDG.E.U16 R70, desc[UR60][R70.64] ;  /* 0x0000003c46467981 */ /* 0x0000e2000c1e1500 */
[----:B------:R-:W-:Y:S01]  /*3ab0*/  LEA.HI.X.SX32 R73, R67, R123, 0x1, P0 ;  /* 0x0000007b43497211 */ /* 0x000fe200000f0eff */
[----:B------:R-:W1:Y:S02]  /*3ac0*/  LDC R99, c[0x0][0x248] ;  /* 0x00009200ff637b82 */ /* 0x000e640000000800 */
[----:B------:R0:W3:Y:S01]  /*3ad0*/  LDG.E.U16 R67, desc[UR60][R90.64] ;  /* 0x0000003c5a437981 */ /* 0x0000e2000c1e1500 */
[----:B------:R-:W-:-:S03]  /*3ae0*/  IMAD R107, R92, 0x242, RZ ;  /* 0x000002425c6b7824 */ /* 0x000fc600078e02ff */
[----:B------:R0:W3:Y:S02]  /*3af0*/  LDG.E.U16 R120, desc[UR60][R72.64] ;  /* 0x0000003c48787981 */ /* 0x0000e4000c1e1500 */
[----:B0-----:R-:W-:Y:S01]  /*3b00*/  IMAD R71, R94, 0x111, RZ ;  /* 0x000001115e477824 */ /* 0x001fe200078e02ff */
[----:B------:R-:W-:Y:S01]  /*3b10*/  IADD3 R94, P0, R93, R122, RZ ;  /* 0x0000007a5d5e7210 */ /* 0x000fe20007f1e0ff */
[----:B------:R-:W-:Y:S01]  /*3b20*/  IMAD R93, R102, 0x232, RZ ;  /* 0x00000232665d7824 */ /* 0x000fe200078e02ff */
[----:B------:R-:W0:Y:S01]  /*3b30*/  LDC R89, c[0x0][0x248] ;  /* 0x00009200ff597b82 */ /* 0x000e220000000800 */
[----:B------:R-:W-:Y:S02]  /*3b40*/  IMAD R91, R31, 0x109, RZ ;  /* 0x000001091f5b7824 */ /* 0x000fe400078e02ff */
[----:B------:R-:W-:Y:S02]  /*3b50*/  IMAD R97, R97, 0x121, RZ ;  /* 0x0000012161617824 */ /* 0x000fe400078e02ff */
[----:B------:R-:W-:Y:S01]  /*3b60*/  IMAD R73, R95, 0x119, RZ ;  /* 0x000001195f497824 */ /* 0x000fe200078e02ff */
[----:B------:R-:W-:-:S02]  /*3b70*/  LEA.HI.X.SX32 R95, R91, R123, 0x1, P0 ;  /* 0x0000007b5b5f7211 */ /* 0x000fc400000f0eff */
[-C--:B------:R-:W-:Y:S01]  /*3b80*/  IADD3 R90, P0, R93, R122.reuse, RZ ;  /* 0x0000007a5d5a7210 */ /* 0x080fe20007f1e0ff */
[----:B------:R-:W0:Y:S01]  /*3b90*/  LDC R100, c[0x0][0x248] ;  /* 0x00009200ff647b82 */ /* 0x000e220000000800 */
[-C--:B------:R-:W-:Y:S01]  /*3ba0*/  IADD3 R72, P2, R107, R122.reuse, RZ ;  /* 0x0000007a6b487210 */ /* 0x080fe20007f5e0ff */
[----:B------:R-:W-:Y:S01]  /*3bb0*/  IMAD R101, R101, 0x222, RZ ;  /* 0x0000022265657824 */ /* 0x000fe200078e02ff */
[-C--:B------:R-:W-:Y:S01]  /*3bc0*/  LEA.HI.X.SX32 R91, R73, R123.reuse, 0x1, P0 ;  /* 0x0000007b495b7211 */ /* 0x080fe200000f0eff */
[----:B------:R-:W-:Y:S01]  /*3bd0*/  IMAD R103, R103, 0x252, RZ ;  /* 0x0000025267677824 */ /* 0x000fe200078e02ff */
[-C--:B------:R-:W-:Y:S01]  /*3be0*/  LEA.HI.X.SX32 R73, R97, R123.reuse, 0x1, P2 ;  /* 0x0000007b61497211 */ /* 0x080fe200010f0eff */
[----:B------:R-:W3:Y:S02]  /*3bf0*/  LDG.E.U16 R119, desc[UR60][R94.64] ;  /* 0x0000003c5e777981 */ /* 0x000ee4000c1e1500 */
[----:B------:R-:W0:Y:S01]  /*3c00*/  LDC R102, c[0x0][0x248] ;  /* 0x00009200ff667b82 */ /* 0x000e220000000800 */
[----:B------:R-:W-:Y:S01]  /*3c10*/  IADD3 R92, P1, R101, R122, RZ ;  /* 0x0000007a655c7210 */ /* 0x000fe20007f3e0ff */
[----:B------:R1:W3:Y:S06]  /*3c20*/  LDG.E.U16 R117, desc[UR60][R90.64] ;  /* 0x0000003c5a757981 */ /* 0x0002ec000c1e1500 */
[----:B------:R-:W4:Y:S01]  /*3c30*/  LDC R97, c[0x0][0x248] ;  /* 0x00009200ff617b82 */ /* 0x000f220000000800 */
[----:B------:R-:W-:Y:S01]  /*3c40*/  LEA.HI.X.SX32 R93, R71, R123, 0x1, P1 ;  /* 0x0000007b475d7211 */ /* 0x000fe200008f0eff */
[----:B------:R0:W3:Y:S01]  /*3c50*/  LDG.E.U16 R116, desc[UR60][R72.64] ;  /* 0x0000003c48747981 */ /* 0x0000e2000c1e1500 */
[----:B-1----:R-:W-:-:S03]  /*3c60*/  IMAD R91, R104, 0x262, RZ ;  /* 0x00000262685b7824 */ /* 0x002fc600078e02ff */
[----:B------:R1:W3:Y:S01]  /*3c70*/  LDG.E.U16 R118, desc[UR60][R92.64] ;  /* 0x0000003c5c767981 */ /* 0x0002e2000c1e1500 */
[----:B------:R-:W-:Y:S01]  /*3c80*/  IMAD R95, R96, 0x129, RZ ;  /* 0x00000129605f7824 */ /* 0x000fe200078e02ff */
[-C--:B------:R-:W-:Y:S01]  /*3c90*/  IADD3 R94, P0, R103, R122.reuse, RZ ;  /* 0x0000007a675e7210 */ /* 0x080fe20007f1e0ff */
[----:B------:R-:W-:Y:S01]  /*3ca0*/  IMAD R105, R105, 0x272, RZ ;  /* 0x0000027269697824 */ /* 0x000fe200078e02ff */
[----:B------:R-:W4:Y:S01]  /*3cb0*/  LDC R107, c[0x0][0x248] ;  /* 0x00009200ff6b7b82 */ /* 0x000f220000000800 */
[----:B0-----:R-:W-:Y:S02]  /*3cc0*/  IMAD R73, R99, 0x139, RZ ;  /* 0x0000013963497824 */ /* 0x001fe400078e02ff */
[----:B-1----:R-:W-:Y:S01]  /*3cd0*/  IMAD R93, R98, 0x131, RZ ;  /* 0x00000131625d7824 */ /* 0x002fe200078e02ff */
[-C--:B------:R-:W-:Y:S01]  /*3ce0*/  IADD3 R92, P1, R91, R122.reuse, RZ ;  /* 0x0000007a5b5c7210 */ /* 0x080fe20007f3e0ff */
[----:B------:R-:W-:Y:S01]  /*3cf0*/  IMAD R99, R89, 0x282, RZ ;  /* 0x0000028259637824 */ /* 0x000fe200078e02ff */
[-C--:B------:R-:W-:Y:S01]  /*3d00*/  IADD3 R90, P2, R105, R122.reuse, RZ ;  /* 0x0000007a695a7210 */ /* 0x080fe20007f5e0ff */
[----:B------:R-:W-:Y:S01]  /*3d10*/  IMAD R103, R102, 0x292, RZ ;  /* 0x0000029266677824 */ /* 0x000fe200078e02ff */
[-C--:B------:R-:W-:Y:S01]  /*3d20*/  LEA.HI.X.SX32 R93, R93, R123.reuse, 0x1, P1 ;  /* 0x0000007b5d5d7211 */ /* 0x080fe200008f0eff */
[----:B------:R-:W-:Y:S01]  /*3d30*/  IMAD R89, R100, 0x141, RZ ;  /* 0x0000014164597824 */ /* 0x000fe200078e02ff */
[-C--:B------:R-:W-:Y:S01]  /*3d40*/  LEA.HI.X.SX32 R95, R95, R123.reuse, 0x1, P0 ;  /* 0x0000007b5f5f7211 */ /* 0x080fe200000f0eff */
[----:B------:R-:W0:Y:S01]  /*3d50*/  LDC R101, c[0x0][0x248] ;  /* 0x00009200ff657b82 */ /* 0x000e220000000800 */
[----:B------:R-:W-:Y:S01]  /*3d60*/  IADD3 R72, P0, R99, R122, RZ ;  /* 0x0000007a63487210 */ /* 0x000fe20007f1e0ff */
[----:B------:R1:W3:Y:S01]  /*3d70*/  LDG.E.U16 R114, desc[UR60][R92.64] ;  /* 0x0000003c5c727981 */ /* 0x0002e2000c1e1500 */
[----:B------:R-:W-:-:S02]  /*3d80*/  LEA.HI.X.SX32 R91, R73, R123, 0x1, P2 ;  /* 0x0000007b495b7211 */ /* 0x000fc400010f0eff */
[----:B------:R-:W-:Y:S01]  /*3d90*/  LEA.HI.X.SX32 R73, R89, R123, 0x1, P0 ;  /* 0x0000007b59497211 */ /* 0x000fe200000f0eff */
[----:B------:R4:W3:Y:S02]  /*3da0*/  LDG.E.U16 R115, desc[UR60][R94.64] ;  /* 0x0000003c5e737981 */ /* 0x0008e4000c1e1500 */
[----:B------:R-:W5:Y:S02]  /*3db0*/  LDC R71, c[0x0][0x248] ;  /* 0x00009200ff477b82 */ /* 0x000f640000000800 */
[----:B------:R4:W3:Y:S01]  /*3dc0*/  LDG.E.U16 R113, desc[UR60][R90.64] ;  /* 0x0000003c5a717981 */ /* 0x0008e2000c1e1500 */
[----:B-1----:R-:W-:Y:S01]  /*3dd0*/  IMAD R93, R106, 0x2a2, RZ ;  /* 0x000002a26a5d7824 */ /* 0x002fe200078e02ff */
[-C--:B------:R-:W-:Y:S01]  /*3de0*/  IADD3 R92, P0, R103, R122.reuse, RZ ;  /* 0x0000007a675c7210 */ /* 0x080fe20007f1e0ff */
[----:B----4-:R-:W-:Y:S01]  /*3df0*/  IMAD R107, R107, 0x2b2, RZ ;  /* 0x000002b26b6b7824 */ /* 0x010fe200078e02ff */
[----:B------:R0:W4:Y:S01]  /*3e00*/  LDG.E.U16 R112, desc[UR60][R72.64] ;  /* 0x0000003c48707981 */ /* 0x000122000c1e1500 */
[----:B------:R-:W-:Y:S01]  /*3e10*/  IMAD R95, R97, 0x149, RZ ;  /* 0x00000149615f7824 */ /* 0x000fe200078e02ff */
[----:B------:R-:W1:Y:S01]  /*3e20*/  LDC R99, c[0x0][0x248] ;  /* 0x00009200ff637b82 */ /* 0x000e620000000800 */
[----:B------:R-:W-:-:S03]  /*3e30*/  IADD3 R90, P1, R93, R122, RZ ;  /* 0x0000007a5d5a7210 */ /* 0x000fc60007f3e0ff */
[----:B------:R-:W-:-:S04]  /*3e40*/  LEA.HI.X.SX32 R93, R95, R123, 0x1, P0 ;  /* 0x0000007b5f5d7211 */ /* 0x000fc800000f0eff */
[----:B------:R-:W1:Y:S08]  /*3e50*/  LDC R95, c[0x0][0x248] ;  /* 0x00009200ff5f7b82 */ /* 0x000e700000000800 */
[----:B------:R-:W1:Y:S08]  /*3e60*/  LDC R98, c[0x0][0x248] ;  /* 0x00009200ff627b82 */ /* 0x000e700000000800 */
[----:B------:R-:W2:Y:S08]  /*3e70*/  LDC R100, c[0x0][0x248] ;  /* 0x00009200ff647b82 */ /* 0x000eb00000000800 */
[----:B------:R-:W2:Y:S01]  /*3e80*/  LDC R89, c[0x0][0x248] ;  /* 0x00009200ff597b82 */ /* 0x000ea20000000800 */
[----:B0-----:R-:W-:Y:S01]  /*3e90*/  IMAD R73, R101, 0x151, RZ ;  /* 0x0000015165497824 */ /* 0x001fe200078e02ff */
[----:B------:R-:W-:Y:S01]  /*3ea0*/  IADD3 R72, P2, R107, R122, RZ ;  /* 0x0000007a6b487210 */ /* 0x000fe20007f5e0ff */
[----:B-----5:R-:W-:Y:S01]  /*3eb0*/  IMAD R71, R71, 0x159, RZ ;  /* 0x0000015947477824 */ /* 0x020fe200078e02ff */
[----:B------:R-:W5:Y:S04]  /*3ec0*/  LDG.E.U16 R111, desc[UR60][R92.64] ;  /* 0x0000003c5c6f7981 */ /* 0x000f68000c1e1500 */
[----:B------:R-:W0:Y:S01]  /*3ed0*/  LDC R105, c[0x0][0x248] ;  /* 0x00009200ff697b82 */ /* 0x000e220000000800 */
[-C--:B------:R-:W-:Y:S01]  /*3ee0*/  LEA.HI.X.SX32 R91, R73, R123.reuse, 0x1, P1 ;  /* 0x0000007b495b7211 */ /* 0x080fe200008f0eff */
[----:B-1----:R-:W-:Y:S01]  /*3ef0*/  IMAD R125, R95, 0x2f2, RZ ;  /* 0x000002f25f7d7824 */ /* 0x002fe200078e02ff */
[----:B------:R-:W-:-:S05]  /*3f00*/  LEA.HI.X.SX32 R73, R71, R123, 0x1, P2 ;  /* 0x0000007b47497211 */ /* 0x000fca00010f0eff */
[----:B------:R-:W1:Y:S01]  /*3f10*/  LDC R102, c[0x0][0x248] ;  /* 0x00009200ff667b82 */ /* 0x000e620000000800 */
[----:B------:R0:W5:Y:S07]  /*3f20*/  LDG.E.U16 R110, desc[UR60][R90.64] ;  /* 0x0000003c5a6e7981 */ /* 0x00016e000c1e1500 */
[----:B------:R-:W1:Y:S01]  /*3f30*/  LDC R96, c[0x0][0x248] ;  /* 0x00009200ff607b82 */ /* 0x000e620000000800 */
[----:B------:R-:W-:Y:S01]  /*3f40*/  IMAD R107, R108, 0x2c2, RZ ;  /* 0x000002c26c6b7824 */ /* 0x000fe200078e02ff */
[----:B------:R0:W5:Y:S02]  /*3f50*/  LDG.E.U16 R109, desc[UR60][R72.64] ;  /* 0x0000003c486d7981 */ /* 0x000164000c1e1500 */
[----:B0-----:R-:W-:-:S04]  /*3f60*/  IMAD R91, R99, 0x169, RZ ;  /* 0x00000169635b7824 */ /* 0x001fc800078e02ff */
[----:B------:R-:W0:Y:S01]  /*3f70*/  LDC R104, c[0x0][0x248] ;  /* 0x00009200ff687b82 */ /* 0x000e220000000800 */
[----:B------:R-:W-:-:S07]  /*3f80*/  IMAD R99, R124, 0x2d2, RZ ;  /* 0x000002d27c637824 */ /* 0x000fce00078e02ff */
[----:B------:R-:W0:Y:S01]  /*3f90*/  LDC R103, c[0x0][0x248] ;  /* 0x00009200ff677b82 */ /* 0x000e220000000800 */
[----:B------:R-:W-:-:S07]  /*3fa0*/  IADD3 R72, P2, R125, R122, RZ ;  /* 0x0000007a7d487210 */ /* 0x000fce0007f5e0ff */
[----:B------:R-:W0:Y:S01]  /*3fb0*/  LDC R101, c[0x0][0x248] ;  /* 0x00009200ff657b82 */ /* 0x000e220000000800 */
[----:B------:R-:W-:-:S07]  /*3fc0*/  IMAD R93, R98, 0x161, RZ ;  /* 0x00000161625d7824 */ /* 0x000fce00078e02ff */
[----:B------:R-:W0:Y:S01]  /*3fd0*/  LDC R71, c[0x0][0x248] ;  /* 0x00009200ff477b82 */ /* 0x000e220000000800 */
[-C--:B------:R-:W-:Y:S01]  /*3fe0*/  IADD3 R94, P0, R107, R122.reuse, RZ ;  /* 0x0000007a6b5e7210 */ /* 0x080fe20007f1e0ff */
[----:B--2---:R-:W-:Y:S01]  /*3ff0*/  IMAD R73, R100, 0x171, RZ ;  /* 0x0000017164497824 */ /* 0x004fe200078e02ff */
[----:B------:R-:W-:Y:S01]  /*4000*/  IADD3 R92, P1, R99, R122, RZ ;  /* 0x0000007a635c7210 */ /* 0x000fe20007f3e0ff */
[----:B------:R-:W-:-:S04]  /*4010*/  IMAD R107, R89, 0x2e2, RZ ;  /* 0x000002e2596b7824 */ /* 0x000fc800078e02ff */
[----:B------:R-:W2:Y:S01]  /*4020*/  LDC R97, c[0x0][0x248] ;  /* 0x00009200ff617b82 */ /* 0x000ea20000000800 */
[----:B------:R-:W-:-:S07]  /*4030*/  LEA.HI.X.SX32 R95, R93, R123, 0x1, P0 ;  /* 0x0000007b5d5f7211 */ /* 0x000fce00000f0eff */
[----:B------:R-:W2:Y:S01]  /*4040*/  LDC R125, c[0x0][0x248] ;  /* 0x00009200ff7d7b82 */ /* 0x000ea20000000800 */
[----:B------:R-:W-:Y:S01]  /*4050*/  IMAD R89, R105, 0x179, RZ ;  /* 0x0000017969597824 */ /* 0x000fe200078e02ff */
[----:B------:R-:W-:Y:S01]  /*4060*/  IADD3 R90, P0, R107, R122, RZ ;  /* 0x0000007a6b5a7210 */ /* 0x000fe20007f1e0ff */
[----:B-1----:R-:W-:Y:S01]  /*4070*/  IMAD R127, R102, 0x302, RZ ;  /* 0x00000302667f7824 */ /* 0x002fe200078e02ff */
[-C--:B------:R-:W-:Y:S01]  /*4080*/  LEA.HI.X.SX32 R93, R91, R123.reuse, 0x1, P1 ;  /* 0x0000007b5b5d7211 */ /* 0x080fe200008f0eff */
[----:B------:R1:W5:Y:S03]  /*4090*/  LDG.E.U16 R108, desc[UR60][R94.64] ;  /* 0x0000003c5e6c7981 */ /* 0x000366000c1e1500 */
[----:B------:R-:W2:Y:S01]  /*40a0*/  LDC R100, c[0x0][0x248] ;  /* 0x00009200ff647b82 */ /* 0x000ea20000000800 */
[-C--:B------:R-:W-:Y:S01]  /*40b0*/  LEA.HI.X.SX32 R91, R73, R123.reuse, 0x1, P0 ;  /* 0x0000007b495b7211 */ /* 0x080fe200000f0eff */
[----:B------:R1:W5:Y:S01]  /*40c0*/  LDG.E.U16 R107, desc[UR60][R92.64] ;  /* 0x0000003c5c6b7981 */ /* 0x000362000c1e1500 */
[----:B------:R-:W-:Y:S01]  /*40d0*/  LEA.HI.X.SX32 R73, R89, R123, 0x1, P2 ;  /* 0x0000007b59497211 */ /* 0x000fe200010f0eff */
[----:B0-----:R-:W-:-:S02]  /*40e0*/  IMAD R103, R103, 0x189, RZ ;  /* 0x0000018967677824 */ /* 0x001fc400078e02ff */
[----:B------:R-:W-:Y:S01]  /*40f0*/  IMAD R101, R101, 0x322, RZ ;  /* 0x0000032265657824 */ /* 0x000fe200078e02ff */
[----:B-1----:R-:W-:Y:S01]  /*4100*/  IADD3 R94, P0, R127, R122, RZ ;  /* 0x0000007a7f5e7210 */ /* 0x002fe20007f1e0ff */
[----:B------:R-:W0:Y:S01]  /*4110*/  LDC R99, c[0x0][0x248] ;  /* 0x00009200ff637b82 */ /* 0x000e220000000800 */
[----:B------:R-:W-:Y:S01]  /*4120*/  IMAD R95, R104, 0x181, RZ ;  /* 0x00000181685f7824 */ /* 0x000fe200078e02ff */
[----:B------:R1:W5:Y:S01]  /*4130*/  LDG.E.U16 R105, desc[UR60][R72.64] ;  /* 0x0000003c48697981 */ /* 0x000362000c1e1500 */
[----:B------:R-:W-:-:S05]  /*4140*/  IMAD R93, R96, 0x312, RZ ;  /* 0x00000312605d7824 */ /* 0x000fca00078e02ff */
[----:B------:R-:W0:Y:S01]  /*4150*/  LDC R124, c[0x0][0x248] ;  /* 0x00009200ff7c7b82 */ /* 0x000e220000000800 */
[----:B------:R-:W-:Y:S01]  /*4160*/  IADD3 R92, P1, R93, R122, RZ ;  /* 0x0000007a5d5c7210 */ /* 0x000fe20007f3e0ff */
[----:B------:R2:W5:Y:S01]  /*4170*/  LDG.E.U16 R106, desc[UR60][R90.64] ;  /* 0x0000003c5a6a7981 */ /* 0x000562000c1e1500 */
[----:B-1----:R-:W-:Y:S01]  /*4180*/  IMAD R73, R71, 0x332, RZ ;  /* 0x0000033247497824 */ /* 0x002fe200078e02ff */
[----:B------:R-:W-:Y:S01]  /*4190*/  LEA.HI.X.SX32 R95, R95, R123, 0x1, P0 ;  /* 0x0000007b5f5f7211 */ /* 0x000fe200000f0eff */
[----:B--2---:R-:W-:-:S03]  /*41a0*/  IMAD R97, R97, 0x191, RZ ;  /* 0x0000019161617824 */ /* 0x004fc600078e02ff */
[----:B------:R-:W1:Y:S01]  /*41b0*/  LDC R89, c[0x0][0x248] ;  /* 0x00009200ff597b82 */ /* 0x000e620000000800 */
[----:B------:R-:W-:Y:S01]  /*41c0*/  IMAD R71, R126, 0x199, RZ ;  /* 0x000001997e477824 */ /* 0x000fe200078e02ff */
[-C--:B------:R-:W-:Y:S01]  /*41d0*/  LEA.HI.X.SX32 R93, R103, R123.reuse, 0x1, P1 ;  /* 0x0000007b675d7211 */ /* 0x080fe200008f0eff */
[----:B------:R-:W-:Y:S01]  /*41e0*/  IMAD R125, R125, 0x342, RZ ;  /* 0x000003427d7d7824 */ /* 0x000fe200078e02ff */
[-C--:B------:R-:W-:Y:S01]  /*41f0*/  IADD3 R90, P2, R101, R122.reuse, RZ ;  /* 0x0000007a655a7210 */ /* 0x080fe20007f5e0ff */
[----:B------:R2:W5:Y:S01]  /*4200*/  LDG.E.U16 R104, desc[UR60][R94.64] ;  /* 0x0000003c5e687981 */ /* 0x000562000c1e1500 */
[----:B------:R-:W-:Y:S02]  /*4210*/  IADD3 R72, P0, R73, R122, RZ ;  /* 0x0000007a49487210 */ /* 0x000fe40007f1e0ff */
[----:B------:R-:W1:Y:S01]  /*4220*/  LDC R98, c[0x0][0x248] ;  /* 0x00009200ff627b82 */ /* 0x000e620000000800 */
[-C--:B------:R-:W-:Y:S01]  /*4230*/  LEA.HI.X.SX32 R91, R97, R123.reuse, 0x1, P2 ;  /* 0x0000007b615b7211 */ /* 0x080fe200010f0eff */
[----:B------:R2:W5:Y:S01]  /*4240*/  LDG.E.U16 R103, desc[UR60][R92.64] ;  /* 0x0000003c5c677981 */ /* 0x000562000c1e1500 */
[----:B------:R-:W-:Y:S01]  /*4250*/  LEA.HI.X.SX32 R73, R71, R123, 0x1, P0 ;  /* 0x0000007b47497211 */ /* 0x000fe200000f0eff */
[----:B0-----:R-:W-:-:S02]  /*4260*/  IMAD R99, R99, 0x362, RZ ;  /* 0x0000036263637824 */ /* 0x001fc400078e02ff */
[----:B------:R-:W5:Y:S01]  /*4270*/  LDG.E.U16 R102, desc[UR60][R90.64] ;  /* 0x0000003c5a667981 */ /* 0x000f62000c1e1500 */
[----:B--2---:R-:W-:Y:S01]  /*4280*/  IMAD R95, R100, 0x1a1, RZ ;  /* 0x000001a1645f7824 */ /* 0x004fe200078e02ff */
[----:B------:R-:W0:Y:S08]  /*4290*/  LDC R97, c[0x0][0x248] ;  /* 0x00009200ff617b82 */ /* 0x000e300000000800 */
[----:B------:R-:W2:Y:S01]  /*42a0*/  LDC R96, c[0x0][0x248] ;  /* 0x00009200ff607b82 */ /* 0x000ea20000000800 */
[----:B------:R-:W-:Y:S01]  /*42b0*/  IADD3 R92, P0, R125, R122, RZ ;  /* 0x0000007a7d5c7210 */ /* 0x000fe20007f1e0ff */
[----:B------:R-:W-:Y:S01]  /*42c0*/  IMAD R127, R124, 0x352, RZ ;  /* 0x000003527c7f7824 */ /* 0x000fe200078e02ff */
[----:B------:R1:W5:Y:S02]  /*42d0*/  LDG.E.U16 R101, desc[UR60][R72.64] ;  /* 0x0000003c48657981 */ /* 0x000364000c1e1500 */
[----:B------:R-:W-:-:S03]  /*42e0*/  LEA.HI.X.SX32 R93, R95, R123, 0x1, P0 ;  /* 0x0000007b5f5d7211 */ /* 0x000fc600000f0eff */
[----:B------:R-:W2:Y:S08]  /*42f0*/  LDC R71, c[0x0][0x248] ;  /* 0x00009200ff477b82 */ /* 0x000eb00000000800 */
[----:B------:R-:W2:Y:S01]  /*4300*/  LDC R94, c[0x0][0x248] ;  /* 0x00009200ff5e7b82 */ /* 0x000ea20000000800 */
[----:B-1----:R-:W-:Y:S01]  /*4310*/  IMAD R89, R89, 0x1b1, RZ ;  /* 0x000001b159597824 */ /* 0x002fe200078e02ff */
[-C--:B------:R-:W-:Y:S01]  /*4320*/  IADD3 R72, P2, R99, R122.reuse, RZ ;  /* 0x0000007a63487210 */ /* 0x080fe20007f5e0ff */
[----:B------:R-:W-:Y:S01]  /*4330*/  IMAD R91, R98, 0x1a9, RZ ;  /* 0x000001a9625b7824 */ /* 0x000fe200078e02ff */
[----:B------:R-:W-:-:S04]  /*4340*/  IADD3 R90, P1, R127, R122, RZ ;  /* 0x0000007a7f5a7210 */ /* 0x000fc80007f3e0ff */
[----:B------:R-:W1:Y:S08]  /*4350*/  LDC R126, c[0x0][0x248] ;  /* 0x00009200ff7e7b82 */ /* 0x000e700000000800 */
[----:B------:R-:W1:Y:S01]  /*4360*/  LDC R95, c[0x0][0x248] ;  /* 0x00009200ff5f7b82 */ /* 0x000e620000000800 */
[-C--:B------:R-:W-:Y:S01]  /*4370*/  LEA.HI.X.SX32 R73, R89, R123.reuse, 0x1, P2 ;  /* 0x0000007b59497211 */ /* 0x080fe200010f0eff */
[----:B------:R-:W-:Y:S01]  /*4380*/  IMAD R131, R131, 0x372, RZ ;  /* 0x0000037283837824 */ /* 0x000fe200078e02ff */
[----:B------:R-:W-:Y:S01]  /*4390*/  LEA.HI.X.SX32 R91, R91, R123, 0x1, P1 ;  /* 0x0000007b5b5b7211 */ /* 0x000fe200008f0eff */
[----:B0-----:R-:W-:Y:S01]  /*43a0*/  IMAD R97, R97, 0x382, RZ ;  /* 0x0000038261617824 */ /* 0x001fe200078e02ff */
[----:B------:R2:W5:Y:S03]  /*43b0*/  LDG.E.U16 R100, desc[UR60][R92.64] ;  /* 0x0000003c5c647981 */ /* 0x000566000c1e1500 */
[----:B------:R-:W0:Y:S01]  /*43c0*/  LDC R125, c[0x0][0x248] ;  /* 0x00009200ff7d7b82 */ /* 0x000e220000000800 */
[----:B------:R2:W5:Y:S04]  /*43d0*/  LDG.E.U16 R98, desc[UR60][R72.64] ;  /* 0x0000003c48627981 */ /* 0x000568000c1e1500 */
[----:B------:R2:W5:Y:S03]  /*43e0*/  LDG.E.U16 R99, desc[UR60][R90.64] ;  /* 0x0000003c5a637981 */ /* 0x000566000c1e1500 */
[----:B------:R-:W3:Y:S01]  /*43f0*/  LDC R124, c[0x0][0x248] ;  /* 0x00009200ff7c7b82 */ /* 0x000ee20000000800 */
[----:B--2---:R-:W-:-:S02]  /*4400*/  IMAD R93, R71, 0x1b9, RZ ;  /* 0x000001b9475d7824 */ /* 0x004fc400078e02ff */
[----:B------:R-:W-:Y:S01]  /*4410*/  IMAD R73, R94, 0x1c9, RZ ;  /* 0x000001c95e497824 */ /* 0x000fe200078e02ff */
[----:B------:R-:W-:-:S04]  /*4420*/  IADD3 R94, P0, R131, R122, RZ ;  /* 0x0000007a835e7210 */ /* 0x000fc80007f1e0ff */
[----:B------:R-:W2:Y:S01]  /*4430*/  LDC R89, c[0x0][0x248] ;  /* 0x00009200ff597b82 */ /* 0x000ea20000000800 */
[----:B------:R-:W-:Y:S01]  /*4440*/  IMAD R71, R96, 0x1c1, RZ ;  /* 0x000001c160477824 */ /* 0x000fe200078e02ff */
[----:B------:R-:W-:Y:S01]  /*4450*/  IADD3 R92, P1, R97, R122, RZ ;  /* 0x0000007a615c7210 */ /* 0x000fe20007f3e0ff */
[----:B------:R-:W-:-:S05]  /*4460*/  IMAD R91, R134, 0x392, RZ ;  /* 0x00000392865b7824 */ /* 0x000fca00078e02ff */
[----:B------:R-:W4:Y:S01]  /*4470*/  LDC R127, c[0x0][0x248] ;  /* 0x00009200ff7f7b82 */ /* 0x000f220000000800 */
[----:B-1----:R-:W-:Y:S01]  /*4480*/  IMAD R131, R95, 0x3a2, RZ ;  /* 0x000003a25f837824 */ /* 0x002fe200078e02ff */
[-C--:B------:R-:W-:Y:S01]  /*4490*/  LEA.HI.X.SX32 R95, R93, R123.reuse, 0x1, P0 ;  /* 0x0000007b5d5f7211 */ /* 0x080fe200000f0eff */
[----:B------:R-:W-:Y:S01]  /*44a0*/  IMAD R135, R135, 0x1d1, RZ ;  /* 0x000001d187877824 */ /* 0x000fe200078e02ff */
[-C--:B------:R-:W-:Y:S02]  /*44b0*/  IADD3 R90, P2, R91, R122.reuse, RZ ;  /* 0x0000007a5b5a7210 */ /* 0x080fe40007f5e0ff */
[-C--:B------:R-:W-:Y:S01]  /*44c0*/  LEA.HI.X.SX32 R93, R71, R123.reuse, 0x1, P1 ;  /* 0x0000007b475d7211 */ /* 0x080fe200008f0eff */
[----:B------:R-:W5:Y:S01]  /*44d0*/  LDG.E.U16 R97, desc[UR60][R94.64] ;  /* 0x0000003c5e617981 */ /* 0x000f62000c1e1500 */
[----:B------:R-:W-:Y:S01]  /*44e0*/  IADD3 R72, P0, R131, R122, RZ ;  /* 0x0000007a83487210 */ /* 0x000fe20007f1e0ff */
[----:B------:R-:W1:Y:S01]  /*44f0*/  LDC R71, c[0x0][0x248] ;  /* 0x00009200ff477b82 */ /* 0x000e620000000800 */
[-C--:B------:R-:W-:Y:S01]  /*4500*/  LEA.HI.X.SX32 R91, R73, R123.reuse, 0x1, P2 ;  /* 0x0000007b495b7211 */ /* 0x080fe200010f0eff */
[----:B------:R-:W-:Y:S01]  /*4510*/  IMAD R131, R126, 0x3b2, RZ ;  /* 0x000003b27e837824 */ /* 0x000fe200078e02ff */
[----:B------:R-:W-:Y:S01]  /*4520*/  LEA.HI.X.SX32 R73, R135, R123, 0x1, P0 ;  /* 0x0000007b87497211 */ /* 0x000fe200000f0eff */
[----:B------:R3:W5:Y:S01]  /*4530*/  LDG.E.U16 R96, desc[UR60][R92.64] ;  /* 0x0000003c5c607981 */ /* 0x000762000c1e1500 */
[----:B0-----:R-:W-:-:S03]  /*4540*/  IMAD R125, R125, 0x1d9, RZ ;  /* 0x000001d97d7d7824 */ /* 0x001fc600078e02ff */
[----:B------:R0:W5:Y:S01]  /*4550*/  LDG.E.U16 R94, desc[UR60][R72.64] ;  /* 0x0000003c485e7981 */ /* 0x000162000c1e1500 */
[----:B------:R-:W-:-:S03]  /*4560*/  IMAD R135, R128, 0x3c2, RZ ;  /* 0x000003c280877824 */ /* 0x000fc600078e02ff */
[----:B------:R2:W5:Y:S01]  /*4570*/  LDG.E.U16 R95, desc[UR60][R90.64] ;  /* 0x0000003c5a5f7981 */ /* 0x000562000c1e1500 */
[----:B---3--:R-:W-:Y:S01]  /*4580*/  IMAD R93, R130, 0x3d2, RZ ;  /* 0x000003d2825d7824 */ /* 0x008fe200078e02ff */
[-C--:B------:R-:W-:Y:S01]  /*4590*/  IADD3 R92, P0, R131, R122.reuse, RZ ;  /* 0x0000007a835c7210 */ /* 0x080fe20007f1e0ff */
[----:B0-----:R-:W-:Y:S02]  /*45a0*/  IMAD R73, R124, 0x3e2, RZ ;  /* 0x000003e27c497824 */ /* 0x001fe400078e02ff */
[----:B--2---:R-:W-:Y:S01]  /*45b0*/  IMAD R89, R89, 0x1f1, RZ ;  /* 0x000001f159597824 */ /* 0x004fe200078e02ff */
[-C--:B------:R-:W-:Y:S01]  /*45c0*/  IADD3 R90, P2, R93, R122.reuse, RZ ;  /* 0x0000007a5d5a7210 */ /* 0x080fe20007f5e0ff */
[----:B----4-:R-:W-:Y:S01]  /*45d0*/  IMAD R127, R127, 0x1e1, RZ ;  /* 0x000001e17f7f7824 */ /* 0x010fe200078e02ff */
[----:B------:R-:W-:Y:S01]  /*45e0*/  LEA.HI.X.SX32 R93, R125, R123, 0x1, P0 ;  /* 0x0000007b7d5d7211 */ /* 0x000fe200000f0eff */
[----:B------:R-:W-:Y:S01]  /*45f0*/  IMAD R129, R129, 0x1e9, RZ ;  /* 0x000001e981817824 */ /* 0x000fe200078e02ff */
[----:B------:R-:W-:-:S02]  /*4600*/  IADD3 R72, P0, R73, R122, RZ ;  /* 0x0000007a49487210 */ /* 0x000fc40007f1e0ff */
[-C--:B------:R-:W-:Y:S02]  /*4610*/  IADD3 R124, P1, R135, R122.reuse, RZ ;  /* 0x0000007a877c7210 */ /* 0x080fe40007f3e0ff */
[----:B------:R-:W-:Y:S01]  /*4620*/  SHF.L.U32 R148, R31, 0x1, RZ ;  /* 0x000000011f947819 */ /* 0x000fe200000006ff */
[----:B------:R-:W-:Y:S01]  /*4630*/  IMAD R152, R152, 0x122, RZ ;  /* 0x0000012298987824 */ /* 0x000fe200078e02ff */
[-C--:B------:R-:W-:Y:S01]  /*4640*/  LEA.HI.X.SX32 R73, R89, R123.reuse, 0x1, P0 ;  /* 0x0000007b59497211 */ /* 0x080fe200000f0eff */
[----:B------:R-:W-:Y:S01]  /*4650*/  IMAD R154, R154, 0x132, RZ ;  /* 0x000001329a9a7824 */ /* 0x000fe200078e02ff */
[-C--:B------:R-:W-:Y:S01]  /*4660*/  LEA.HI.X.SX32 R125, R127, R123.reuse, 0x1, P1 ;  /* 0x0000007b7f7d7211 */ /* 0x080fe200008f0eff */
[----:B------:R-:W2:Y:S01]  /*4670*/  LDG.E.U16 R93, desc[UR60][R92.64] ;  /* 0x0000003c5c5d7981 */ /* 0x000ea2000c1e1500 */
[-C--:B------:R-:W-:Y:S02]  /*4680*/  IADD3 R128, P0, R148, R122.reuse, RZ ;  /* 0x0000007a94807210 */ /* 0x080fe40007f1e0ff */
[-C--:B------:R-:W-:Y:S01]  /*4690*/  LEA.HI.X.SX32 R91, R129, R123.reuse, 0x1, P2 ;  /* 0x0000007b815b7211 */ /* 0x080fe200010f0eff */
[----:B------:R-:W-:Y:S01]  /*46a0*/  IMAD R89, R31, 0x91, RZ ;  /* 0x000000911f597824 */ /* 0x000fe200078e02ff */
[----:B-1----:R-:W-:Y:S01]  /*46b0*/  LEA.HI.X.SX32 R129, R71, R123, 0x1, P0 ;  /* 0x0000007b47817211 */ /* 0x002fe200000f0eff */
[----:B------:R-:W-:Y:S01]  /*46c0*/  IMAD R149, R149, 0x112, RZ ;  /* 0x0000011295957824 */ /* 0x000fe200078e02ff */
[----:B------:R-:W-:Y:S01]  /*46d0*/  IADD3 R126, P2, R152, R122, RZ ;  /* 0x0000007a987e7210 */ /* 0x000fe20007f5e0ff */
[----:B------:R-:W-:Y:S01]  /*46e0*/  IMAD R71, R31, 0x99, RZ ;  /* 0x000000991f477824 */ /* 0x000fe200078e02ff */
[----:B------:R-:W3:Y:S01]  /*46f0*/  LDG.E.U16 R91, desc[UR60][R90.64] ;  /* 0x0000003c5a5b7981 */ /* 0x000ee2000c1e1500 */
[----:B------:R-:W-:-:S03]  /*4700*/  IMAD R164, R164, 0x162, RZ ;  /* 0x00000162a4a47824 */ /* 0x000fc600078e02ff */
[----:B------:R0:W4:Y:S01]  /*4710*/  LDG.E.U16 R92, desc[UR60][R124.64] ;  /* 0x0000003c7c5c7981 */ /* 0x000122000c1e1500 */
[----:B------:R-:W-:Y:S01]  /*4720*/  LEA.HI.X.SX32 R127, R89, R123, 0x1, P2 ;  /* 0x0000007b597f7211 */ /* 0x000fe200010f0eff */
[----:B------:R-:W-:Y:S02]  /*4730*/  IMAD R158, R158, 0x142, RZ ;  /* 0x000001429e9e7824 */ /* 0x000fe400078e02ff */
[----:B------:R1:W3:Y:S04]  /*4740*/  LDG.E.U16 R89, desc[UR60][R128.64] ;  /* 0x0000003c80597981 */ /* 0x0002e8000c1e1500 */
[----:B------:R1:W3:Y:S01]  /*4750*/  LDG.E.U16 R90, desc[UR60][R72.64] ;  /* 0x0000003c485a7981 */ /* 0x0002e2000c1e1500 */
[----:B0-----:R-:W-:-:S04]  /*4760*/  IADD3 R124, P0, R154, R122, RZ ;  /* 0x0000007a9a7c7210 */ /* 0x001fc80007f1e0ff */
[-C--:B------:R-:W-:Y:S01]  /*4770*/  LEA.HI.X.SX32 R125, R71, R123.reuse, 0x1, P0 ;  /* 0x0000007b477d7211 */ /* 0x080fe200000f0eff */
[C---:B-1----:R-:W-:Y:S02]  /*4780*/  IMAD R129, R31.reuse, 0xb1, RZ ;  /* 0x000000b11f817824 */ /* 0x042fe400078e02ff */
[----:B------:R-:W-:Y:S01]  /*4790*/  IMAD R73, R31, 0x89, RZ ;  /* 0x000000891f497824 */ /* 0x000fe200078e02ff */
[-C--:B------:R-:W-:Y:S01]  /*47a0*/  IADD3 R72, P1, R149, R122.reuse, RZ ;  /* 0x0000007a95487210 */ /* 0x080fe20007f3e0ff */
[----:B------:R0:W3:Y:S01]  /*47b0*/  LDG.E.U16 R71, desc[UR60][R124.64] ;  /* 0x0000003c7c477981 */ /* 0x0000e2000c1e1500 */
[----:B------:R-:W-:Y:S02]  /*47c0*/  IADD3 R128, P2, R164, R122, RZ ;  /* 0x0000007aa4807210 */ /* 0x000fe40007f5e0ff */
[-C--:B------:R-:W-:Y:S01]  /*47d0*/  LEA.HI.X.SX32 R73, R73, R123.reuse, 0x1, P1 ;  /* 0x0000007b49497211 */ /* 0x080fe200008f0eff */
[----:B------:R-:W-:Y:S01]  /*47e0*/  IMAD R165, R165, 0x172, RZ ;  /* 0x00000172a5a57824 */ /* 0x000fe200078e02ff */
[----:B------:R-:W-:Y:S01]  /*47f0*/  LEA.HI.X.SX32 R129, R129, R123, 0x1, P2 ;  /* 0x0000007b81817211 */ /* 0x000fe200010f0eff */
[----:B------:R-:W-:-:S02]  /*4800*/  IMAD R160, R160, 0x152, RZ ;  /* 0x00000152a0a07824 */ /* 0x000fc400078e02ff */
[----:B------:R-:W-:Y:S01]  /*4810*/  IMAD R172, R172, 0x1a2, RZ ;  /* 0x000001a2acac7824 */ /* 0x000fe200078e02ff */
[----:B------:R-:W3:Y:S01]  /*4820*/  LDG.E.U16 R73, desc[UR60][R72.64] ;  /* 0x0000003c48497981 */ /* 0x000ee2000c1e1500 */
[C---:B0-----:R-:W-:Y:S01]  /*4830*/  IMAD R125, R31.reuse, 0xa1, RZ ;  /* 0x000000a11f7d7824 */ /* 0x041fe200078e02ff */
[-C--:B------:R-:W-:Y:S01]  /*4840*/  IADD3 R124, P0, R158, R122.reuse, RZ ;  /* 0x0000007a9e7c7210 */ /* 0x080fe20007f1e0ff */
[----:B------:R-:W-:Y:S01]  /*4850*/  IMAD R131, R31, 0xb9, RZ ;  /* 0x000000b91f837824 */ /* 0x000fe200078e02ff */
[----:B------:R0:W3:Y:S02]  /*4860*/  LDG.E.U16 R136, desc[UR60][R128.64] ;  /* 0x0000003c80887981 */ /* 0x0000e4000c1e1500 */
[----:B------:R-:W-:Y:S01]  /*4870*/  LEA.HI.X.SX32 R125, R125, R123, 0x1, P0 ;  /* 0x0000007b7d7d7211 */ /* 0x000fe200000f0eff */
[----:B------:R-:W-:Y:S01]  /*4880*/  IMAD R168, R168, 0x182, RZ ;  /* 0x00000182a8a87824 */ /* 0x000fe200078e02ff */
[-C--:B------:R-:W-:Y:S01]  /*4890*/  IADD3 R130, P0, R165, R122.reuse, RZ ;  /* 0x0000007aa5827210 */ /* 0x080fe20007f1e0ff */
[----:B------:R1:W3:Y:S01]  /*48a0*/  LDG.E.U16 R72, desc[UR60][R126.64] ;  /* 0x0000003c7e487981 */ /* 0x0002e2000c1e1500 */
[----:B0-----:R-:W-:Y:S01]  /*48b0*/  IMAD R129, R31, 0xd1, RZ ;  /* 0x000000d11f817824 */ /* 0x001fe200078e02ff */
[----:B------:R-:W-:-:S02]  /*48c0*/  IADD3 R128, P2, R172, R122, RZ ;  /* 0x0000007aac807210 */ /* 0x000fc40007f5e0ff */
[----:B------:R0:W3:Y:S01]  /*48d0*/  LDG.E.U16 R134, desc[UR60][R124.64] ;  /* 0x0000003c7c867981 */ /* 0x0000e2000c1e1500 */
[----:B-1----:R-:W-:Y:S01]  /*48e0*/  IMAD R127, R31, 0xa9, RZ ;  /* 0x000000a91f7f7824 */ /* 0x002fe200078e02ff */
[-C--:B------:R-:W-:Y:S02]  /*48f0*/  IADD3 R126, P1, R160, R122.reuse, RZ ;  /* 0x0000007aa07e7210 */ /* 0x080fe40007f3e0ff */
[-C--:B------:R-:W-:Y:S01]  /*4900*/  LEA.HI.X.SX32 R131, R131, R123.reuse, 0x1, P0 ;  /* 0x0000007b83837211 */ /* 0x080fe200000f0eff */
[----:B------:R-:W-:Y:S01]  /*4910*/  IMAD R173, R173, 0x1b2, RZ ;  /* 0x000001b2adad7824 */ /* 0x000fe200078e02ff */
[-C--:B------:R-:W-:Y:S01]  /*4920*/  LEA.HI.X.SX32 R127, R127, R123.reuse, 0x1, P1 ;  /* 0x0000007b7f7f7211 */ /* 0x080fe200008f0eff */
[----:B0-----:R-:W-:Y:S01]  /*4930*/  IMAD R125, R31, 0xc1, RZ ;  /* 0x000000c11f7d7824 */ /* 0x001fe200078e02ff */
[-C--:B------:R-:W-:Y:S01]  /*4940*/  LEA.HI.X.SX32 R129, R129, R123.reuse, 0x1, P2 ;  /* 0x0000007b81817211 */ /* 0x080fe200010f0eff */
[----:B------:R-:W-:Y:S01]  /*4950*/  IMAD R169, R169, 0x192, RZ ;  /* 0x00000192a9a97824 */ /* 0x000fe200078e02ff */
[----:B------:R-:W-:Y:S01]  /*4960*/  IADD3 R124, P0, R168, R122, RZ ;  /* 0x0000007aa87c7210 */ /* 0x000fe20007f1e0ff */
[----:B------:R-:W-:Y:S01]  /*4970*/  IMAD R180, R180, 0x1e2, RZ ;  /* 0x000001e2b4b47824 */ /* 0x000fe200078e02ff */
[----:B------:R0:W3:Y:S02]  /*4980*/  LDG.E.U16 R138, desc[UR60][R130.64] ;  /* 0x0000003c828a7981 */ /* 0x0000e4000c1e1500 */
[----:B------:R-:W-:-:S02]  /*4990*/  LEA.HI.X.SX32 R125, R125, R123, 0x1, P0 ;  /* 0x0000007b7d7d7211 */ /* 0x000fc400000f0eff */
[----:B------:R1:W3:Y:S01]  /*49a0*/  LDG.E.U16 R135, desc[UR60][R126.64] ;  /* 0x0000003c7e877981 */ /* 0x0002e2000c1e1500 */
[----:B------:R-:W-:-:S03]  /*49b0*/  IMAD R175, R175, 0x1c2, RZ ;  /* 0x000001c2afaf7824 */ /* 0x000fc600078e02ff */
[----:B------:R1:W3:Y:S01]  /*49c0*/  LDG.E.U16 R141, desc[UR60][R128.64] ;  /* 0x0000003c808d7981 */ /* 0x0002e2000c1e1500 */
[----:B0-----:R-:W-:Y:S01]  /*49d0*/  IMAD R131, R31, 0xd9, RZ ;  /* 0x000000d91f837824 */ /* 0x001fe200078e02ff */
[-C--:B------:R-:W-:Y:S02]  /*49e0*/  IADD3 R130, P0, R173, R122.reuse, RZ ;  /* 0x0000007aad827210 */ /* 0x080fe40007f1e0ff */
[----:B------:R0:W3:Y:S01]  /*49f0*/  LDG.E.U16 R139, desc[UR60][R124.64] ;  /* 0x0000003c7c8b7981 */ /* 0x0000e2000c1e1500 */
[----:B-1----:R-:W-:Y:S01]  /*4a00*/  IMAD R127, R31, 0xc9, RZ ;  /* 0x000000c91f7f7824 */ /* 0x002fe200078e02ff */
[-C--:B------:R-:W-:Y:S01]  /*4a10*/  IADD3 R126, P1, R169, R122.reuse, RZ ;  /* 0x0000007aa97e7210 */ /* 0x080fe20007f3e0ff */
[----:B------:R-:W-:Y:S01]  /*4a20*/  IMAD R129, R31, 0xf1, RZ ;  /* 0x000000f11f817824 */ /* 0x000fe200078e02ff */
[-C--:B------:R-:W-:Y:S02]  /*4a30*/  IADD3 R128, P2, R180, R122.reuse, RZ ;  /* 0x0000007ab4807210 */ /* 0x080fe40007f5e0ff */
[-C--:B------:R-:W-:Y:S01]  /*4a40*/  LEA.HI.X.SX32 R131, R131, R123.reuse, 0x1, P0 ;  /* 0x0000007b83837211 */ /* 0x080fe200000f0eff */
[----:B0-----:R-:W-:Y:S01]  /*4a50*/  IMAD R125, R31, 0xe1, RZ ;  /* 0x000000e11f7d7824 */ /* 0x001fe200078e02ff */
[-C--:B------:R-:W-:Y:S01]  /*4a60*/  LEA.HI.X.SX32 R127, R127, R123.reuse, 0x1, P1 ;  /* 0x0000007b7f7f7211 */ /* 0x080fe200008f0eff */
[----:B------:R-:W-:Y:S01]  /*4a70*/  IMAD R179, R179, 0x1f2, RZ ;  /* 0x000001f2b3b37824 */ /* 0x000fe200078e02ff */
[-C--:B------:R-:W-:Y:S01]  /*4a80*/  LEA.HI.X.SX32 R129, R129, R123.reuse, 0x1, P2 ;  /* 0x0000007b81817211 */ /* 0x080fe200010f0eff */
[----:B------:R-:W-:Y:S01]  /*4a90*/  IMAD R176, R176, 0x1d2, RZ ;  /* 0x000001d2b0b07824 */ /* 0x000fe200078e02ff */
[-C--:B------:R-:W-:Y:S01]  /*4aa0*/  IADD3 R124, P0, R175, R122.reuse, RZ ;  /* 0x0000007aaf7c7210 */ /* 0x080fe20007f1e0ff */
[----:B------:R0:W3:Y:S03]  /*4ab0*/  LDG.E.U16 R142, desc[UR60][R130.64] ;  /* 0x0000003c828e7981 */ /* 0x0000e6000c1e1500 */
[----:B------:R-:W-:Y:S01]  /*4ac0*/  LEA.HI.X.SX32 R125, R125, R123, 0x1, P0 ;  /* 0x0000007b7d7d7211 */ /* 0x000fe200000f0eff */
[----:B------:R1:W3:Y:S04]  /*4ad0*/  LDG.E.U16 R140, desc[UR60][R126.64] ;  /* 0x0000003c7e8c7981 */ /* 0x0002e8000c1e1500 */
[----:B------:R1:W3:Y:S01]  /*4ae0*/  LDG.E.U16 R145, desc[UR60][R128.64] ;  /* 0x0000003c80917981 */ /* 0x0002e2000c1e1500 */
[----:B0-----:R-:W-:Y:S01]  /*4af0*/  IMAD R131, R31, 0xf9, RZ ;  /* 0x000000f91f837824 */ /* 0x001fe200078e02ff */
[----:B------:R-:W-:-:S02]  /*4b00*/  IADD3 R130, P0, R179, R122, RZ ;  /* 0x0000007ab3827210 */ /* 0x000fc40007f1e0ff */
[----:B------:R0:W3:Y:S01]  /*4b10*/  LDG.E.U16 R143, desc[UR60][R124.64] ;  /* 0x0000003c7c8f7981 */ /* 0x0000e2000c1e1500 */
[----:B-1----:R-:W-:Y:S01]  /*4b20*/  IMAD R127, R31, 0xe9, RZ ;  /* 0x000000e91f7f7824 */ /* 0x002fe200078e02ff */
[-C--:B------:R-:W-:Y:S01]  /*4b30*/  IADD3 R126, P1, R176, R122.reuse, RZ ;  /* 0x0000007ab07e7210 */ /* 0x080fe20007f3e0ff */
[----:B------:R-:W-:Y:S02]  /*4b40*/  IMAD R128, R156, 0x204, RZ ;  /* 0x000002049c807824 */ /* 0x000fe400078e02ff */
[----:B------:R-:W1:Y:S01]  /*4b50*/  LDC R156, c[0x0][0x248] ;  /* 0x00009200ff9c7b82 */ /* 0x000e620000000800 */
[-C--:B------:R-:W-:Y:S01]  /*4b60*/  LEA.HI.X.SX32 R131, R131, R123.reuse, 0x1, P0 ;  /* 0x0000007b83837211 */ /* 0x080fe200000f0eff */
[----:B0-----:R-:W-:Y:S01]  /*4b70*/  IMAD R124, R151, 0x3f2, RZ ;  /* 0x000003f2977c7824 */ /* 0x001fe200078e02ff */
[-C--:B------:R-:W-:Y:S01]  /*4b80*/  LEA.HI.X.SX32 R127, R127, R123.reuse, 0x1, P1 ;  /* 0x0000007b7f7f7211 */ /* 0x080fe200008f0eff */
[----:B------:R-:W-:Y:S01]  /*4b90*/  IMAD R125, R162, 0x1f9, RZ ;  /* 0x000001f9a27d7824 */ /* 0x000fe200078e02ff */
[-C--:B------:R-:W-:Y:S01]  /*4ba0*/  IADD3 R128, P1, R128, R122.reuse, RZ ;  /* 0x0000007a80807210 */ /* 0x080fe20007f3e0ff */
[----:B------:R0:W3:Y:S01]  /*4bb0*/  LDG.E.U16 R146, desc[UR60][R130.64] ;  /* 0x0000003c82927981 */ /* 0x0000e2000c1e1500 */
[----:B------:R-:W-:Y:S01]  /*4bc0*/  IADD3 R124, P2, R124, R122, RZ ;  /* 0x0000007a7c7c7210 */ /* 0x000fe20007f5e0ff */
[----:B------:R-:W1:Y:S02]  /*4bd0*/  LDC R162, c[0x0][0x248] ;  /* 0x00009200ffa27b82 */ /* 0x000e640000000800 */
[----:B------:R0:W3:Y:S01]  /*4be0*/  LDG.E.U16 R144, desc[UR60][R126.64] ;  /* 0x0000003c7e907981 */ /* 0x0000e2000c1e1500 */
[-C--:B------:R-:W-:Y:S01]  /*4bf0*/  LEA.HI.X.SX32 R129, R150, R123.reuse, 0x1, P1 ;  /* 0x0000007b96817211 */ /* 0x080fe200008f0eff */
[----:B0-----:R-:W-:Y:S01]  /*4c00*/  IMAD R130, R167, 0x224, RZ ;  /* 0x00000224a7827824 */ /* 0x001fe200078e02ff */
[----:B------:R-:W-:-:S03]  /*4c10*/  LEA.HI.X.SX32 R125, R125, R123, 0x1, P2 ;  /* 0x0000007b7d7d7211 */ /* 0x000fc600010f0eff */
[----:B------:R-:W0:Y:S01]  /*4c20*/  LDC R167, c[0x0][0x248] ;  /* 0x00009200ffa77b82 */ /* 0x000e220000000800 */
[----:B------:R1:W3:Y:S01]  /*4c30*/  LDG.E.U16 R150, desc[UR60][R128.64] ;  /* 0x0000003c80967981 */ /* 0x0002e2000c1e1500 */
[-C--:B------:R-:W-:Y:S02]  /*4c40*/  LEA R126, P0, R170, R122.reuse, 0x2 ;  /* 0x0000007aaa7e7211 */ /* 0x080fe400078010ff */
[----:B------:R-:W-:Y:S02]  /*4c50*/  IADD3 R130, P2, R130, R122, RZ ;  /* 0x0000007a82827210 */ /* 0x000fe40007f5e0ff */
[-C--:B------:R-:W-:Y:S02]  /*4c60*/  LEA.HI.X.SX32 R127, R148, R123.reuse, 0x1, P0 ;  /* 0x0000007b947f7211 */ /* 0x080fe400000f0eff */
[----:B------:R1:W3:Y:S01]  /*4c70*/  LDG.E.U16 R148, desc[UR60][R124.64] ;  /* 0x0000003c7c947981 */ /* 0x0002e2000c1e1500 */
[----:B------:R-:W-:Y:S01]  /*4c80*/  LEA.HI.X.SX32 R131, R149, R123, 0x1, P2 ;  /* 0x0000007b95837211 */ /* 0x000fe200010f0eff */
[----:B------:R-:W-:Y:S01]  /*4c90*/  IMAD R201, R201, 0x11a, RZ ;  /* 0x0000011ac9c97824 */ /* 0x000fe200078e02ff */
[----:B------:R-:W0:Y:S01]  /*4ca0*/  LDC R170, c[0x0][0x248] ;  /* 0x00009200ffaa7b82 */ /* 0x000e220000000800 */
[----:B-1----:R-:W-:Y:S01]  /*4cb0*/  IMAD R128, R163, 0x254, RZ ;  /* 0x00000254a3807824 */ /* 0x002fe200078e02ff */
[----:B------:R1:W3:Y:S04]  /*4cc0*/  LDG.E.U16 R149, desc[UR60][R126.64] ;  /* 0x0000003c7e957981 */ /* 0x0002e8000c1e1500 */
[----:B------:R1:W3:Y:S01]  /*4cd0*/  LDG.E.U16 R151, desc[UR60][R130.64] ;  /* 0x0000003c82977981 */ /* 0x0002e2000c1e1500 */
[----:B------:R-:W-:Y:S01]  /*4ce0*/  IMAD R124, R155, 0x234, RZ ;  /* 0x000002349b7c7824 */ /* 0x000fe200078e02ff */
[----:B------:R-:W0:Y:S01]  /*4cf0*/  LDC R163, c[0x0][0x248] ;  /* 0x00009200ffa37b82 */ /* 0x000e220000000800 */
[----:B-1----:R-:W-:-:S03]  /*4d00*/  IMAD R126, R166, 0x244, RZ ;  /* 0x00000244a67e7824 */ /* 0x002fc600078e02ff */
[-C--:B------:R-:W-:Y:S01]  /*4d10*/  IADD3 R124, P0, R124, R122.reuse, RZ ;  /* 0x0000007a7c7c7210 */ /* 0x080fe20007f1e0ff */
[----:B------:R-:W-:Y:S01]  /*4d20*/  IMAD R130, R156, 0x264, RZ ;  /* 0x000002649c827824 */ /* 0x000fe200078e02ff */
[-C--:B------:R-:W-:Y:S02]  /*4d30*/  IADD3 R126, P1, R126, R122.reuse, RZ ;  /* 0x0000007a7e7e7210 */ /* 0x080fe40007f3e0ff */
[----:B------:R-:W1:Y:S01]  /*4d40*/  LDC R166, c[0x0][0x248] ;  /* 0x00009200ffa67b82 */ /* 0x000e620000000800 */
[-C--:B------:R-:W-:Y:S02]  /*4d50*/  LEA.HI.X.SX32 R125, R201, R123.reuse, 0x1, P0 ;  /* 0x0000007bc97d7211 */ /* 0x080fe400000f0eff */
[-C--:B------:R-:W-:Y:S02]  /*4d60*/  IADD3 R130, P0, R130, R122.reuse, RZ ;  /* 0x0000007a82827210 */ /* 0x080fe40007f1e0ff */
[-C--:B------:R-:W-:Y:S01]  /*4d70*/  LEA.HI.X.SX32 R127, R152, R123.reuse, 0x1, P1 ;  /* 0x0000007b987f7211 */ /* 0x080fe200008f0eff */
[----:B------:R-:W-:Y:S01]  /*4d80*/  IMAD R202, R202, 0x12a, RZ ;  /* 0x0000012acaca7824 */ /* 0x000fe200078e02ff */
[----:B------:R-:W-:Y:S01]  /*4d90*/  LEA.HI.X.SX32 R131, R154, R123, 0x1, P0 ;  /* 0x0000007b9a837211 */ /* 0x000fe200000f0eff */
[----:B------:R0:W3:Y:S01]  /*4da0*/  LDG.E.U16 R152, desc[UR60][R124.64] ;  /* 0x0000003c7c987981 */ /* 0x0000e2000c1e1500 */
[----:B------:R-:W-:-:S03]  /*4db0*/  IADD3 R128, P2, R128, R122, RZ ;  /* 0x0000007a80807210 */ /* 0x000fc60007f5e0ff */
[----:B------:R0:W3:Y:S01]  /*4dc0*/  LDG.E.U16 R154, desc[UR60][R126.64] ;  /* 0x0000003c7e9a7981 */ /* 0x0000e2000c1e1500 */
[-C--:B------:R-:W-:Y:S01]  /*4dd0*/  LEA.HI.X.SX32 R129, R202, R123.reuse, 0x1, P2 ;  /* 0x0000007bca817211 */ /* 0x080fe200010f0eff */
[----:B------:R-:W-:Y:S02]  /*4de0*/  IMAD R200, R200, 0x13a, RZ ;  /* 0x0000013ac8c87824 */ /* 0x000fe400078e02ff */
[----:B------:R0:W3:Y:S02]  /*4df0*/  LDG.E.U16 R156, desc[UR60][R130.64] ;  /* 0x0000003c829c7981 */ /* 0x0000e4000c1e1500 */
[----:B0-----:R-:W-:Y:S02]  /*4e00*/  IMAD R124, R162, 0x274, RZ ;  /* 0x00000274a27c7824 */ /* 0x001fe400078e02ff */
[----:B------:R0:W3:Y:S01]  /*4e10*/  LDG.E.U16 R155, desc[UR60][R128.64] ;  /* 0x0000003c809b7981 */ /* 0x0000e2000c1e1500 */
[----:B------:R-:W-:Y:S02]  /*4e20*/  IMAD R126, R167, 0x284, RZ ;  /* 0x00000284a77e7824 */ /* 0x000fe400078e02ff */
[----:B------:R-:W1:Y:S01]  /*4e30*/  LDC R167, c[0x0][0x248] ;  /* 0x00009200ffa77b82 */ /* 0x000e620000000800 */
[-C--:B------:R-:W-:Y:S01]  /*4e40*/  IADD3 R124, P0, R124, R122.reuse, RZ ;  /* 0x0000007a7c7c7210 */ /* 0x080fe20007f1e0ff */
[----:B------:R-:W-:Y:S01]  /*4e50*/  IMAD R130, R163, 0x2a4, RZ ;  /* 0x000002a4a3827824 */ /* 0x000fe200078e02ff */
[-C--:B------:R-:W-:Y:S01]  /*4e60*/  IADD3 R126, P1, R126, R122.reuse, RZ ;  /* 0x0000007a7e7e7210 */ /* 0x080fe20007f3e0ff */
[----:B0-----:R-:W-:Y:S01]  /*4e70*/  IMAD R128, R171, 0x294, RZ ;  /* 0x00000294ab807824 */ /* 0x001fe200078e02ff */
[-C--:B------:R-:W-:Y:S01]  /*4e80*/  LEA.HI.X.SX32 R125, R200, R123.reuse, 0x1, P0 ;  /* 0x0000007bc87d7211 */ /* 0x080fe200000f0eff */
[----:B------:R-:W-:Y:S01]  /*4e90*/  IMAD R248, R248, 0x14a, RZ ;  /* 0x0000014af8f87824 */ /* 0x000fe200078e02ff */
[----:B------:R-:W-:Y:S01]  /*4ea0*/  IADD3 R130, P0, R130, R122, RZ ;  /* 0x0000007a82827210 */ /* 0x000fe20007f1e0ff */
[----:B------:R-:W0:Y:S01]  /*4eb0*/  LDC R171, c[0x0][0x248] ;  /* 0x00009200ffab7b82 */ /* 0x000e220000000800 */
[----:B------:R-:W-:-:S02]  /*4ec0*/  LEA.HI.X.SX32 R127, R158, R123, 0x1, P1 ;  /* 0x0000007b9e7f7211 */ /* 0x000fc400008f0eff */
[----:B------:R-:W-:Y:S01]  /*4ed0*/  IADD3 R128, P2, R128, R122, RZ ;  /* 0x0000007a80807210 */ /* 0x000fe20007f5e0ff */
[----:B------:R1:W3:Y:S01]  /*4ee0*/  LDG.E.U16 R158, desc[UR60][R124.64] ;  /* 0x0000003c7c9e7981 */ /* 0x0002e2000c1e1500 */
[-C--:B------:R-:W-:Y:S02]  /*4ef0*/  LEA.HI.X.SX32 R131, R160, R123.reuse, 0x1, P0 ;  /* 0x0000007ba0837211 */ /* 0x080fe400000f0eff */
[----:B------:R-:W-:Y:S01]  /*4f00*/  LEA.HI.X.SX32 R129, R248, R123, 0x1, P2 ;  /* 0x0000007bf8817211 */ /* 0x000fe200010f0eff */
[----:B------:R1:W3:Y:S01]  /*4f10*/  LDG.E.U16 R160, desc[UR60][R126.64] ;  /* 0x0000003c7ea07981 */ /* 0x0002e2000c1e1500 */
[----:B------:R-:W-:-:S03]  /*4f20*/  IMAD R246, R246, 0x15a, RZ ;  /* 0x0000015af6f67824 */ /* 0x000fc600078e02ff */
[----:B------:R1:W3:Y:S02]  /*4f30*/  LDG.E.U16 R162, desc[UR60][R128.64] ;  /* 0x0000003c80a27981 */ /* 0x0002e4000c1e1500 */
[----:B-1----:R-:W-:Y:S02]  /*4f40*/  IMAD R124, R166, 0x2b4, RZ ;  /* 0x000002b4a67c7824 */ /* 0x002fe400078e02ff */
[----:B------:R1:W3:Y:S01]  /*4f50*/  LDG.E.U16 R163, desc[UR60][R130.64] ;  /* 0x0000003c82a37981 */ /* 0x0002e2000c1e1500 */
[----:B------:R-:W-:Y:S02]  /*4f60*/  IMAD R126, R170, 0x2c4, RZ ;  /* 0x000002c4aa7e7824 */ /* 0x000fe400078e02ff */
[----:B------:R-:W5:Y:S01]  /*4f70*/  LDC R170, c[0x0][0x248] ;  /* 0x00009200ffaa7b82 */ /* 0x000f620000000800 */
[-C--:B------:R-:W-:Y:S01]  /*4f80*/  IADD3 R124, P0, R124, R122.reuse, RZ ;  /* 0x0000007a7c7c7210 */ /* 0x080fe20007f1e0ff */
[----:B------:R-:W-:Y:S01]  /*4f90*/  IMAD R128, R174, 0x2d4, RZ ;  /* 0x000002d4ae807824 */ /* 0x000fe200078e02ff */
[-C--:B------:R-:W-:Y:S01]  /*4fa0*/  IADD3 R126, P1, R126, R122.reuse, RZ ;  /* 0x0000007a7e7e7210 */ /* 0x080fe20007f3e0ff */
[----:B-1----:R-:W-:Y:S01]  /*4fb0*/  IMAD R130, R167, 0x2e4, RZ ;  /* 0x000002e4a7827824 */ /* 0x002fe200078e02ff */
[----:B------:R-:W-:Y:S01]  /*4fc0*/  LEA.HI.X.SX32 R125, R246, R123, 0x1, P0 ;  /* 0x0000007bf67d7211 */ /* 0x000fe200000f0eff */
[----:B------:R-:W-:Y:S01]  /*4fd0*/  IMAD R244, R244, 0x16a, RZ ;  /* 0x0000016af4f47824 */ /* 0x000fe200078e02ff */
[-C--:B------:R-:W-:Y:S01]  /*4fe0*/  IADD3 R128, P2, R128, R122.reuse, RZ ;  /* 0x0000007a80807210 */ /* 0x080fe20007f5e0ff */
[----:B------:R-:W1:Y:S01]  /*4ff0*/  LDC R174, c[0x0][0x248] ;  /* 0x00009200ffae7b82 */ /* 0x000e620000000800 */
[----:B------:R-:W-:-:S02]  /*5000*/  IADD3 R130, P0, R130, R122, RZ ;  /* 0x0000007a82827210 */ /* 0x000fc40007f1e0ff */
[-C--:B------:R-:W-:Y:S02]  /*5010*/  LEA.HI.X.SX32 R127, R164, R123.reuse, 0x1, P1 ;  /* 0x0000007ba47f7211 */ /* 0x080fe400008f0eff */
[-C--:B------:R-:W-:Y:S01]  /*5020*/  LEA.HI.X.SX32 R129, R244, R123.reuse, 0x1, P2 ;  /* 0x0000007bf4817211 */ /* 0x080fe200010f0eff */
[----:B------:R0:W3:Y:S01]  /*5030*/  LDG.E.U16 R164, desc[UR60][R124.64] ;  /* 0x0000003c7ca47981 */ /* 0x0000e2000c1e1500 */
[----:B------:R-:W-:-:S03]  /*5040*/  LEA.HI.X.SX32 R131, R165, R123, 0x1, P0 ;  /* 0x0000007ba5837211 */ /* 0x000fc600000f0eff */
[----:B------:R0:W3:Y:S04]  /*5050*/  LDG.E.U16 R165, desc[UR60][R126.64] ;  /* 0x0000003c7ea57981 */ /* 0x0000e8000c1e1500 */
[----:B------:R0:W3:Y:S02]  /*5060*/  LDG.E.U16 R166, desc[UR60][R128.64] ;  /* 0x0000003c80a67981 */ /* 0x0000e4000c1e1500 */
[----:B0-----:R-:W-:Y:S02]  /*5070*/  IMAD R124, R171, 0x2f4, RZ ;  /* 0x000002f4ab7c7824 */ /* 0x001fe400078e02ff */
[----:B------:R5:W3:Y:S01]  /*5080*/  LDG.E.U16 R167, desc[UR60][R130.64] ;  /* 0x0000003c82a77981 */ /* 0x000ae2000c1e1500 */
[----:B------:R-:W-:Y:S02]  /*5090*/  IMAD R126, R177, 0x304, RZ ;  /* 0x00000304b17e7824 */ /* 0x000fe400078e02ff */
[----:B------:R-:W0:Y:S01]  /*50a0*/  LDC R177, c[0x0][0x248] ;  /* 0x00009200ffb17b82 */ /* 0x000e220000000800 */
[----:B------:R-:W-:Y:S01]  /*50b0*/  IMAD R128, R178, 0x314, RZ ;  /* 0x00000314b2807824 */ /* 0x000fe200078e02ff */
[-C--:B------:R-:W-:Y:S01]  /*50c0*/  IADD3 R124, P0, R124, R122.reuse, RZ ;  /* 0x0000007a7c7c7210 */ /* 0x080fe20007f1e0ff */
[----:B------:R-:W-:Y:S01]  /*50d0*/  IMAD R242, R242, 0x17a, RZ ;  /* 0x0000017af2f27824 */ /* 0x000fe200078e02ff */
[-C--:B------:R-:W-:Y:S01]  /*50e0*/  IADD3 R126, P1, R126, R122.reuse, RZ ;  /* 0x0000007a7e7e7210 */ /* 0x080fe20007f3e0ff */
[----:B------:R-:W-:Y:S01]  /*50f0*/  IMAD R240, R240, 0x18a, RZ ;  /* 0x0000018af0f07824 */ /* 0x000fe200078e02ff */
[----:B------:R-:W-:Y:S01]  /*5100*/  IADD3 R128, P2, R128, R122, RZ ;  /* 0x0000007a80807210 */ /* 0x000fe20007f5e0ff */
[----:B-----5:R-:W-:Y:S01]  /*5110*/  IMAD R130, R170, 0x324, RZ ;  /* 0x00000324aa827824 */ /* 0x020fe200078e02ff */
[----:B------:R-:W5:Y:S01]  /*5120*/  LDC R178, c[0x0][0x248] ;  /* 0x00009200ffb27b82 */ /* 0x000f620000000800 */
[----:B------:R-:W-:-:S02]  /*5130*/  LEA.HI.X.SX32 R125, R242, R123, 0x1, P0 ;  /* 0x0000007bf27d7211 */ /* 0x000fc400000f0eff */
[-C--:B------:R-:W-:Y:S02]  /*5140*/  LEA.HI.X.SX32 R127, R168, R123.reuse, 0x1, P1 ;  /* 0x0000007ba87f7211 */ /* 0x080fe400008f0eff */
[----:B------:R-:W-:Y:S01]  /*5150*/  IADD3 R130, P0, R130, R122, RZ ;  /* 0x0000007a82827210 */ /* 0x000fe20007f1e0ff */
[----:B------:R1:W3:Y:S01]  /*5160*/  LDG.E.U16 R168, desc[UR60][R124.64] ;  /* 0x0000003c7ca87981 */ /* 0x0002e2000c1e1500 */
[-C--:B------:R-:W-:Y:S02]  /*5170*/  LEA.HI.X.SX32 R129, R240, R123.reuse, 0x1, P2 ;  /* 0x0000007bf0817211 */ /* 0x080fe400010f0eff */
[----:B------:R-:W-:Y:S02]  /*5180*/  LEA.HI.X.SX32 R131, R169, R123, 0x1, P0 ;  /* 0x0000007ba9837211 */ /* 0x000fe400000f0eff */
[----:B------:R2:W3:Y:S04]  /*5190*/  LDG.E.U16 R169, desc[UR60][R126.64] ;  /* 0x0000003c7ea97981 */ /* 0x0004e8000c1e1500 */
[----:B------:R4:W3:Y:S01]  /*51a0*/  LDG.E.U16 R170, desc[UR60][R128.64] ;  /* 0x0000003c80aa7981 */ /* 0x0008e2000c1e1500 */
[----:B-1----:R-:W-:-:S02]  /*51b0*/  IMAD R124, R174, 0x334, RZ ;  /* 0x00000334ae7c7824 */ /* 0x002fc400078e02ff */
[----:B------:R-:W-:Y:S01]  /*51c0*/  IMAD R236, R236, 0x1aa, RZ ;  /* 0x000001aaecec7824 */ /* 0x000fe200078e02ff */
[----:B------:R0:W3:Y:S01]  /*51d0*/  LDG.E.U16 R171, desc[UR60][R130.64] ;  /* 0x0000003c82ab7981 */ /* 0x0000e2000c1e1500 */
[----:B--2---:R-:W-:Y:S02]  /*51e0*/  IMAD R126, R181, 0x344, RZ ;  /* 0x00000344b57e7824 */ /* 0x004fe400078e02ff */
[----:B------:R-:W1:Y:S01]  /*51f0*/  LDC R181, c[0x0][0x248] ;  /* 0x00009200ffb57b82 */ /* 0x000e620000000800 */
[----:B----4-:R-:W-:Y:S01]  /*5200*/  IMAD R128, R215, 0x354, RZ ;  /* 0x00000354d7807824 */ /* 0x010fe200078e02ff */
[-C--:B------:R-:W-:Y:S01]  /*5210*/  IADD3 R124, P0, R124, R122.reuse, RZ ;  /* 0x0000007a7c7c7210 */ /* 0x080fe20007f1e0ff */
[----:B------:R-:W-:Y:S01]  /*5220*/  IMAD R238, R238, 0x19a, RZ ;  /* 0x0000019aeeee7824 */ /* 0x000fe200078e02ff */
[-C--:B------:R-:W-:Y:S01]  /*5230*/  IADD3 R126, P1, R126, R122.reuse, RZ ;  /* 0x0000007a7e7e7210 */ /* 0x080fe20007f3e0ff */
[----:B0-----:R-:W-:Y:S01]  /*5240*/  IMAD R130, R177, 0x364, RZ ;  /* 0x00000364b1827824 */ /* 0x001fe200078e02ff */
[----:B------:R-:W-:-:S02]  /*5250*/  IADD3 R128, P2, R128, R122, RZ ;  /* 0x0000007a80807210 */ /* 0x000fc40007f5e0ff */
[----:B------:R-:W0:Y:S01]  /*5260*/  LDC R177, c[0x0][0x248] ;  /* 0x00009200ffb17b82 */ /* 0x000e220000000800 */
[-C--:B------:R-:W-:Y:S02]  /*5270*/  LEA.HI.X.SX32 R125, R238, R123.reuse, 0x1, P0 ;  /* 0x0000007bee7d7211 */ /* 0x080fe400000f0eff */
[-C--:B------:R-:W-:Y:S02]  /*5280*/  LEA.HI.X.SX32 R129, R236, R123.reuse, 0x1, P2 ;  /* 0x0000007bec817211 */ /* 0x080fe400010f0eff */
[----:B------:R-:W-:Y:S02]  /*5290*/  IADD3 R130, P0, R130, R122, RZ ;  /* 0x0000007a82827210 */ /* 0x000fe40007f1e0ff */
[-C--:B------:R-:W-:Y:S01]  /*52a0*/  LEA.HI.X.SX32 R127, R172, R123.reuse, 0x1, P1 ;  /* 0x0000007bac7f7211 */ /* 0x080fe200008f0eff */
[----:B------:R5:W2:Y:S01]  /*52b0*/  LDG.E.U16 R174, desc[UR60][R128.64] ;  /* 0x0000003c80ae7981 */ /* 0x000aa2000c1e1500 */
[----:B------:R-:W-:Y:S01]  /*52c0*/  LEA.HI.X.SX32 R131, R173, R123, 0x1, P0 ;  /* 0x0000007bad837211 */ /* 0x000fe200000f0eff */
[----:B------:R-:W-:Y:S01]  /*52d0*/  IMAD R234, R234, 0x1ba, RZ ;  /* 0x000001baeaea7824 */ /* 0x000fe200078e02ff */
[----:B------:R-:W4:Y:S01]  /*52e0*/  LDC R215, c[0x0][0x248] ;  /* 0x00009200ffd77b82 */ /* 0x000f220000000800 */
[----:B------:R5:W2:Y:S04]  /*52f0*/  LDG.E.U16 R173, desc[UR60][R126.64] ;  /* 0x0000003c7ead7981 */ /* 0x000aa8000c1e1500 */
[----:B------:R1:W2:Y:S01]  /*5300*/  LDG.E.U16 R172, desc[UR60][R124.64] ;  /* 0x0000003c7cac7981 */ /* 0x0002a2000c1e1500 */
[----:B-----5:R-:W-:-:S02]  /*5310*/  IMAD R128, R178, 0x374, RZ ;  /* 0x00000374b2807824 */ /* 0x020fc400078e02ff */
[----:B------:R-:W5:Y:S01]  /*5320*/  LDC R178, c[0x0][0x248] ;  /* 0x00009200ffb27b82 */ /* 0x000f620000000800 */
[----:B------:R-:W-:Y:S01]  /*5330*/  IMAD R232, R232, 0x1ca, RZ ;  /* 0x000001cae8e87824 */ /* 0x000fe200078e02ff */
[----:B------:R-:W2:Y:S01]  /*5340*/  LDG.E.U16 R130, desc[UR60][R130.64] ;  /* 0x0000003c82827981 */ /* 0x000ea2000c1e1500 */
[----:B------:R-:W-:Y:S01]  /*5350*/  IMAD R126, R199, 0x384, RZ ;  /* 0x00000384c77e7824 */ /* 0x000fe200078e02ff */
[----:B------:R-:W-:Y:S01]  /*5360*/  IADD3 R128, P0, R128, R122, RZ ;  /* 0x0000007a80807210 */ /* 0x000fe20007f1e0ff */
[----:B-1----:R-:W-:-:S03]  /*5370*/  IMAD R124, R228, 0x394, RZ ;  /* 0x00000394e47c7824 */ /* 0x002fc600078e02ff */
[-C--:B------:R-:W-:Y:S01]  /*5380*/  IADD3 R126, P1, R126, R122.reuse, RZ ;  /* 0x0000007a7e7e7210 */ /* 0x080fe20007f3e0ff */
[----:B------:R-:W-:Y:S01]  /*5390*/  IMAD R125, R181, 0x3a4, RZ ;  /* 0x000003a4b57d7824 */ /* 0x000fe200078e02ff */
[-C--:B------:R-:W-:Y:S01]  /*53a0*/  LEA.HI.X.SX32 R129, R234, R123.reuse, 0x1, P0 ;  /* 0x0000007bea817211 */ /* 0x080fe200000f0eff */
[----:B------:R-:W1:Y:S01]  /*53b0*/  LDC R181, c[0x0][0x248] ;  /* 0x00009200ffb57b82 */ /* 0x000e620000000800 */
[----:B------:R-:W-:Y:S02]  /*53c0*/  LEA.HI.X.SX32 R127, R175, R123, 0x1, P1 ;  /* 0x0000007baf7f7211 */ /* 0x000fe400008f0eff */
[-C--:B------:R-:W-:Y:S01]  /*53d0*/  IADD3 R124, P0, R124, R122.reuse, RZ ;  /* 0x0000007a7c7c7210 */ /* 0x080fe20007f1e0ff */
[----:B------:R0:W2:Y:S04]  /*53e0*/  LDG.E.U16 R131, desc[UR60][R128.64] ;  /* 0x0000003c80837981 */ /* 0x0000a8000c1e1500 */
[----:B------:R0:W2:Y:S01]  /*53f0*/  LDG.E.U16 R175, desc[UR60][R126.64] ;  /* 0x0000003c7eaf7981 */ /* 0x0000a2000c1e1500 */
[----:B------:R-:W-:Y:S01]  /*5400*/  IMAD R230, R230, 0x1da, RZ ;  /* 0x000001dae6e67824 */ /* 0x000fe200078e02ff */
[----:B------:R-:W4:Y:S01]  /*5410*/  LDC R228, c[0x0][0x248] ;  /* 0x00009200ffe47b82 */ /* 0x000f220000000800 */
[----:B0-----:R-:W-:-:S02]  /*5420*/  IADD3 R128, P1, R125, R122, RZ ;  /* 0x0000007a7d807210 */ /* 0x001fc40007f3e0ff */
[-C--:B------:R-:W-:Y:S01]  /*5430*/  LEA.HI.X.SX32 R125, R232, R123.reuse, 0x1, P0 ;  /* 0x0000007be87d7211 */ /* 0x080fe200000f0eff */
[----:B------:R-:W-:Y:S01]  /*5440*/  IMAD R126, R177, 0x3b4, RZ ;  /* 0x000003b4b17e7824 */ /* 0x000fe200078e02ff */
[----:B------:R-:W-:-:S03]  /*5450*/  LEA.HI.X.SX32 R129, R176, R123, 0x1, P1 ;  /* 0x0000007bb0817211 */ /* 0x000fc600008f0eff */
[----:B------:R-:W0:Y:S01]  /*5460*/  LDC R199, c[0x0][0x248] ;  /* 0x00009200ffc77b82 */ /* 0x000e220000000800 */
[----:B------:R5:W2:Y:S04]  /*5470*/  LDG.E.U16 R176, desc[UR60][R124.64] ;  /* 0x0000003c7cb07981 */ /* 0x000aa8000c1e1500 */
[----:B------:R5:W2:Y:S02]  /*5480*/  LDG.E.U16 R177, desc[UR60][R128.64] ;  /* 0x0000003c80b17981 */ /* 0x000aa4000c1e1500 */
[----:B-----5:R-:W-:Y:S01]  /*5490*/  IADD3 R124, P0, R126, R122, RZ ;  /* 0x0000007a7e7c7210 */ /* 0x020fe20007f1e0ff */
[----:B------:R-:W-:-:S03]  /*54a0*/  IMAD R126, R223, 0x3c4, RZ ;  /* 0x000003c4df7e7824 */ /* 0x000fc600078e02ff */
[----:B------:R-:W-:Y:S01]  /*54b0*/  LEA.HI.X.SX32 R125, R230, R123, 0x1, P0 ;  /* 0x0000007be67d7211 */ /* 0x000fe200000f0eff */
[----:B------:R-:W-:-:S04]  /*54c0*/  IMAD R128, R178, 0x3e4, RZ ;  /* 0x000003e4b2807824 */ /* 0x000fc800078e02ff */
[----:B------:R5:W2:Y:S01]  /*54d0*/  LDG.E.U16 R178, desc[UR60][R124.64] ;  /* 0x0000003c7cb27981 */ /* 0x000aa2000c1e1500 */
[-C--:B------:R-:W-:Y:S01]  /*54e0*/  IADD3 R128, P2, R128, R122.reuse, RZ ;  /* 0x0000007a80807210 */ /* 0x080fe20007f5e0ff */
[----:B-1----:R-:W-:Y:S02]  /*54f0*/  IMAD R181, R181, 0x214, RZ ;  /* 0x00000214b5b57824 */ /* 0x002fe400078e02ff */
[----:B------:R-:W-:Y:S01]  /*5500*/  IMAD R127, R229, 0x3d4, RZ ;  /* 0x000003d4e57f7824 */ /* 0x000fe200078e02ff */
[----:B-----5:R-:W-:Y:S01]  /*5510*/  IADD3 R124, P0, R126, R122, RZ ;  /* 0x0000007a7e7c7210 */ /* 0x020fe20007f1e0ff */
[----:B------:R-:W1:Y:S03]  /*5520*/  LDC R229, c[0x0][0x248] ;  /* 0x00009200ffe57b82 */ /* 0x000e660000000800 */
[-C--:B------:R-:W-:Y:S02]  /*5530*/  LEA.HI.X.SX32 R125, R180, R123.reuse, 0x1, P0 ;  /* 0x0000007bb47d7211 */ /* 0x080fe400000f0eff */
[----:B------:R-:W-:Y:S01]  /*5540*/  LEA.HI.X.SX32 R129, R179, R123, 0x1, P2 ;  /* 0x0000007bb3817211 */ /* 0x000fe200010f0eff */
[----:B----4-:R-:W-:-:S02]  /*5550*/  IMAD R215, R215, 0x114, RZ ;  /* 0x00000114d7d77824 */ /* 0x010fc400078e02ff */
[----:B------:R4:W5:Y:S01]  /*5560*/  LDG.E.U16 R179, desc[UR60][R124.64] ;  /* 0x0000003c7cb37981 */ /* 0x000962000c1e1500 */
[----:B------:R-:W-:Y:S02]  /*5570*/  IMAD R237, R235, 0x134, RZ ;  /* 0x00000134ebed7824 */ /* 0x000fe400078e02ff */
[----:B------:R-:W0:Y:S01]  /*5580*/  LDC R235, c[0x0][0x248] ;  /* 0x00009200ffeb7b82 */ /* 0x000e220000000800 */
[-C--:B----4-:R-:W-:Y:S02]  /*5590*/  IADD3 R124, P0, R181, R122.reuse, RZ ;  /* 0x0000007ab57c7210 */ /* 0x090fe40007f1e0ff */
[----:B------:R4:W5:Y:S02]  /*55a0*/  LDG.E.U16 R181, desc[UR60][R128.64] ;  /* 0x0000003c80b57981 */ /* 0x000964000c1e1500 */
[----:B------:R-:W-:Y:S01]  /*55b0*/  LEA.HI.X.SX32 R125, R182, R123, 0x1, P0 ;  /* 0x0000007bb67d7211 */ /* 0x000fe200000f0eff */
[----:B------:R-:W-:Y:S01]  /*55c0*/  IMAD R228, R228, 0x1ea, RZ ;  /* 0x000001eae4e47824 */ /* 0x000fe200078e02ff */
[----:B------:R-:W-:Y:S01]  /*55d0*/  IADD3 R126, P1, R127, R122, RZ ;  /* 0x0000007a7f7e7210 */ /* 0x000fe20007f3e0ff */
[----:B------:R-:W-:-:S02]  /*55e0*/  IMAD R223, R231, 0x124, RZ ;  /* 0x00000124e7df7824 */ /* 0x000fc400078e02ff */
[----:B------:R4:W5:Y:S01]  /*55f0*/  LDG.E.U16 R182, desc[UR60][R124.64] ;  /* 0x0000003c7cb67981 */ /* 0x000962000c1e1500 */
[----:B------:R-:W-:Y:S01]  /*5600*/  IMAD R233, R233, 0x144, RZ ;  /* 0x00000144e9e97824 */ /* 0x000fe200078e02ff */
[----:B------:R-:W0:Y:S01]  /*5610*/  LDC R231, c[0x0][0x248] ;  /* 0x00009200ffe77b82 */ /* 0x000e220000000800 */
[----:B----4-:R-:W-:-:S04]  /*5620*/  IADD3 R128, P0, R215, R122, RZ ;  /* 0x0000007ad7807210 */ /* 0x010fc80007f1e0ff */
[-C--:B------:R-:W-:Y:S02]  /*5630*/  LEA.HI.X.SX32 R129, R185, R123.reuse, 0x1, P0 ;  /* 0x0000007bb9817211 */ /* 0x080fe400000f0eff */
[-C--:B------:R-:W-:Y:S02]  /*5640*/  IADD3 R124, P2, R237, R122.reuse, RZ ;  /* 0x0000007aed7c7210 */ /* 0x080fe40007f5e0ff */
[-C--:B------:R-:W-:Y:S02]  /*5650*/  LEA.HI.X.SX32 R127, R228, R123.reuse, 0x1, P1 ;  /* 0x0000007be47f7211 */ /* 0x080fe400008f0eff */
[----:B------:R-:W-:Y:S02]  /*5660*/  LEA.HI.X.SX32 R125, R183, R123, 0x1, P2 ;  /* 0x0000007bb77d7211 */ /* 0x000fe400010f0eff */
[----:B------:R4:W5:Y:S01]  /*5670*/  LDG.E.U16 R183, desc[UR60][R128.64] ;  /* 0x0000003c80b77981 */ /* 0x000962000c1e1500 */
[----:B-1----:R-:W-:Y:S02]  /*5680*/  IMAD R237, R229, 0x154, RZ ;  /* 0x00000154e5ed7824 */ /* 0x002fe400078e02ff */
[----:B0-----:R-:W-:Y:S01]  /*5690*/  IMAD R199, R199, 0x164, RZ ;  /* 0x00000164c7c77824 */ /* 0x001fe200078e02ff */
[----:B------:R0:W5:Y:S01]  /*56a0*/  LDG.E.U16 R180, desc[UR60][R126.64] ;  /* 0x0000003c7eb47981 */ /* 0x000162000c1e1500 */
[----:B------:R-:W1:Y:S03]  /*56b0*/  LDC R229, c[0x0][0x248] ;  /* 0x00009200ffe57b82 */ /* 0x000e660000000800 */
[----:B------:R-:W5:Y:S01]  /*56c0*/  LDG.E.U16 R185, desc[UR60][R124.64] ;  /* 0x0000003c7cb97981 */ /* 0x000f62000c1e1500 */
[----:B----4-:R-:W-:-:S04]  /*56d0*/  IADD3 R128, P0, R233, R122, RZ ;  /* 0x0000007ae9807210 */ /* 0x010fc80007f1e0ff */
[----:B------:R-:W4:Y:S01]  /*56e0*/  LDC R233, c[0x0][0x248] ;  /* 0x00009200ffe97b82 */ /* 0x000f220000000800 */
[----:B0-----:R-:W-:Y:S02]  /*56f0*/  IADD3 R126, P1, R223, R122, RZ ;  /* 0x0000007adf7e7210 */ /* 0x001fe40007f3e0ff */
[-C--:B------:R-:W-:Y:S02]  /*5700*/  LEA.HI.X.SX32 R129, R186, R123.reuse, 0x1, P0 ;  /* 0x0000007bba817211 */ /* 0x080fe400000f0eff */
[----:B------:R-:W-:-:S03]  /*5710*/  LEA.HI.X.SX32 R127, R184, R123, 0x1, P1 ;  /* 0x0000007bb87f7211 */ /* 0x000fc600008f0eff */
[----:B------:R0:W5:Y:S04]  /*5720*/  LDG.E.U16 R186, desc[UR60][R128.64] ;  /* 0x0000003c80ba7981 */ /* 0x000168000c1e1500 */
[----:B------:R0:W5:Y:S02]  /*5730*/  LDG.E.U16 R184, desc[UR60][R126.64] ;  /* 0x0000003c7eb87981 */ /* 0x000164000c1e1500 */
[-C--:B0-----:R-:W-:Y:S01]  /*5740*/  IADD3 R128, P0, R237, R122.reuse, RZ ;  /* 0x0000007aed807210 */ /* 0x081fe20007f1e0ff */
[----:B------:R-:W-:Y:S01]  /*5750*/  IMAD R124, R231, 0x174, RZ ;  /* 0x00000174e77c7824 */ /* 0x000fe200078e02ff */
[----:B------:R-:W0:Y:S01]  /*5760*/  LDC R237, c[0x0][0x248] ;  /* 0x00009200ffed7b82 */ /* 0x000e220000000800 */
[----:B------:R-:W-:Y:S01]  /*5770*/  IADD3 R126, P1, R199, R122, RZ ;  /* 0x0000007ac77e7210 */ /* 0x000fe20007f3e0ff */
[----:B------:R-:W-:Y:S01]  /*5780*/  IMAD R199, R235, 0x184, RZ ;  /* 0x00000184ebc77824 */ /* 0x000fe200078e02ff */
[----:B------:R-:W-:-:S02]  /*5790*/  LEA.HI.X.SX32 R129, R187, R123, 0x1, P0 ;  /* 0x0000007bbb817211 */ /* 0x000fc400000f0eff */
[----:B------:R-:W-:-:S03]  /*57a0*/  LEA.HI.X.SX32 R127, R188, R123, 0x1, P1 ;  /* 0x0000007bbc7f7211 */ /* 0x000fc600008f0eff */
[----:B------:R-:W0:Y:S01]  /*57b0*/  LDC R235, c[0x0][0x248] ;  /* 0x00009200ffeb7b82 */ /* 0x000e220000000800 */
[----:B------:R1:W5:Y:S01]  /*57c0*/  LDG.E.U16 R187, desc[UR60][R128.64] ;  /* 0x0000003c80bb7981 */ /* 0x000362000c1e1500 */
[-C--:B------:R-:W-:Y:S01]  /*57d0*/  IADD3 R124, P0, R124, R122.reuse, RZ ;  /* 0x0000007a7c7c7210 */ /* 0x080fe20007f1e0ff */
[----:B-1----:R-:W-:Y:S02]  /*57e0*/  IMAD R229, R229, 0x1a4, RZ ;  /* 0x000001a4e5e57824 */ /* 0x002fe400078e02ff */
[----:B------:R-:W2:Y:S03]  /*57f0*/  LDG.E.U16 R188, desc[UR60][R126.64] ;  /* 0x0000003c7ebc7981 */ /* 0x000ea6000c1e1500 */
[----:B------:R-:W1:Y:S01]  /*5800*/  LDC R231, c[0x0][0x248] ;  /* 0x00009200ffe77b82 */ /* 0x000e620000000800 */
[----:B------:R-:W-:Y:S01]  /*5810*/  IADD3 R128, P1, R199, R122, RZ ;  /* 0x0000007ac7807210 */ /* 0x000fe20007f3e0ff */
[----:B----4-:R-:W-:-:S03]  /*5820*/  IMAD R199, R233, 0x194, RZ ;  /* 0x00000194e9c77824 */ /* 0x010fc600078e02ff */
[-C--:B------:R-:W-:Y:S02]  /*5830*/  LEA.HI.X.SX32 R129, R190, R123.reuse, 0x1, P1 ;  /* 0x0000007bbe817211 */ /* 0x080fe400008f0eff */
[----:B------:R-:W-:-:S03]  /*5840*/  LEA.HI.X.SX32 R125, R189, R123, 0x1, P0 ;  /* 0x0000007bbd7d7211 */ /* 0x000fc600000f0eff */
[----:B------:R4:W5:Y:S04]  /*5850*/  LDG.E.U16 R190, desc[UR60][R128.64] ;  /* 0x0000003c80be7981 */ /* 0x000968000c1e1500 */
[----:B------:R4:W5:Y:S02]  /*5860*/  LDG.E.U16 R189, desc[UR60][R124.64] ;  /* 0x0000003c7cbd7981 */ /* 0x000964000c1e1500 */
[-C--:B----4-:R-:W-:Y:S02]  /*5870*/  IADD3 R128, P0, R199, R122.reuse, RZ ;  /* 0x0000007ac7807210 */ /* 0x090fe40007f1e0ff */
[----:B------:R-:W4:Y:S01]  /*5880*/  LDC R199, c[0x0][0x248] ;  /* 0x00009200ffc77b82 */ /* 0x000f220000000800 */
[----:B------:R-:W-:Y:S01]  /*5890*/  IMAD R124, R239, 0x1b4, RZ ;  /* 0x000001b4ef7c7824 */ /* 0x000fe200078e02ff */
[----:B------:R-:W-:Y:S01]  /*58a0*/  LEA.HI.X.SX32 R129, R191, R123, 0x1, P0 ;  /* 0x0000007bbf817211 */ /* 0x000fe200000f0eff */
[----:B------:R-:W-:Y:S01]  /*58b0*/  IMAD R233, R241, 0x1c4, RZ ;  /* 0x000001c4f1e97824 */ /* 0x000fe200078e02ff */
[----:B------:R-:W-:-:S02]  /*58c0*/  IADD3 R126, P1, R229, R122, RZ ;  /* 0x0000007ae57e7210 */ /* 0x000fc40007f3e0ff */
[----:B------:R-:W-:Y:S02]  /*58d0*/  IADD3 R124, P0, R124, R122, RZ ;  /* 0x0000007a7c7c7210 */ /* 0x000fe40007f1e0ff */
[----:B------:R-:W3:Y:S01]  /*58e0*/  LDC R229, c[0x0][0x248] ;  /* 0x00009200ffe57b82 */ /* 0x000ee20000000800 */
[-C--:B------:R-:W-:Y:S01]  /*58f0*/  LEA.HI.X.SX32 R127, R192, R123.reuse, 0x1, P1 ;  /* 0x0000007bc07f7211 */ /* 0x080fe200008f0eff */
[----:B------:R1:W5:Y:S01]  /*5900*/  LDG.E.U16 R191, desc[UR60][R128.64] ;  /* 0x0000003c80bf7981 */ /* 0x000362000c1e1500 */
[----:B0-----:R-:W-:Y:S01]  /*5910*/  IMAD R237, R237, 0x1d4, RZ ;  /* 0x000001d4eded7824 */ /* 0x001fe200078e02ff */
[----:B------:R-:W-:Y:S02]  /*5920*/  LEA.HI.X.SX32 R125, R193, R123, 0x1, P0 ;  /* 0x0000007bc17d7211 */ /* 0x000fe400000f0eff */
[----:B------:R0:W5:Y:S01]  /*5930*/  LDG.E.U16 R192, desc[UR60][R126.64] ;  /* 0x0000003c7ec07981 */ /* 0x000162000c1e1500 */
[----:B-1----:R-:W-:-:S03]  /*5940*/  IMAD R231, R231, 0x1f4, RZ ;  /* 0x000001f4e7e77824 */ /* 0x002fc600078e02ff */
[----:B------:R1:W5:Y:S01]  /*5950*/  LDG.E.U16 R193, desc[UR60][R124.64] ;  /* 0x0000003c7cc17981 */ /* 0x000362000c1e1500 */
[----:B------:R-:W-:Y:S01]  /*5960*/  IADD3 R128, P1, R233, R122, RZ ;  /* 0x0000007ae9807210 */ /* 0x000fe20007f3e0ff */
[----:B------:R-:W-:-:S03]  /*5970*/  IMAD R233, R235, 0x1e4, RZ ;  /* 0x000001e4ebe97824 */ /* 0x000fc600078e02ff */
[-C--:B------:R-:W-:Y:S02]  /*5980*/  LEA.HI.X.SX32 R129, R194, R123.reuse, 0x1, P1 ;  /* 0x0000007bc2817211 */ /* 0x080fe400008f0eff */
[-C--:B0-----:R-:W-:Y:S02]  /*5990*/  IADD3 R126, P0, R237, R122.reuse, RZ ;  /* 0x0000007aed7e7210 */ /* 0x081fe40007f1e0ff */
[----:B-1----:R-:W-:Y:S01]  /*59a0*/  IADD3 R124, P1, R233, R122, RZ ;  /* 0x0000007ae97c7210 */ /* 0x002fe20007f3e0ff */
[----:B------:R4:W2:Y:S01]  /*59b0*/  LDG.E.U16 R194, desc[UR60][R128.64] ;  /* 0x0000003c80c27981 */ /* 0x0008a2000c1e1500 */
[-C--:B------:R-:W-:Y:S02]  /*59c0*/  LEA.HI.X.SX32 R127, R195, R123.reuse, 0x1, P0 ;  /* 0x0000007bc37f7211 */ /* 0x080fe400000f0eff */
[----:B------:R-:W-:-:S03]  /*59d0*/  LEA.HI.X.SX32 R125, R196, R123, 0x1, P1 ;  /* 0x0000007bc47d7211 */ /* 0x000fc600008f0eff */
[----:B------:R0:W5:Y:S01]  /*59e0*/  LDG.E.U16 R195, desc[UR60][R126.64] ;  /* 0x0000003c7ec37981 */ /* 0x000162000c1e1500 */
[----:B----4-:R-:W-:Y:S01]  /*59f0*/  IMAD R129, R199, 0x3f4, RZ ;  /* 0x000003f4c7817824 */ /* 0x010fe200078e02ff */
[-C--:B------:R-:W-:Y:S02]  /*5a00*/  IADD3 R128, P0, R231, R122.reuse, RZ ;  /* 0x0000007ae7807210 */ /* 0x080fe40007f1e0ff */
[----:B------:R1:W4:Y:S02]  /*5a10*/  LDG.E.U16 R196, desc[UR60][R124.64] ;  /* 0x0000003c7cc47981 */ /* 0x000324000c1e1500 */
[-C--:B0-----:R-:W-:Y:S02]  /*5a20*/  IADD3 R126, P1, R129, R122.reuse, RZ ;  /* 0x0000007a817e7210 */ /* 0x081fe40007f3e0ff */
[----:B------:R-:W-:Y:S02]  /*5a30*/  LEA.HI.X.SX32 R129, R214, R123, 0x1, P0 ;  /* 0x0000007bd6817211 */ /* 0x000fe400000f0eff */
[----:B-1----:R-:W-:Y:S01]  /*5a40*/  IADD3 R124, P0, R197, R122, RZ ;  /* 0x0000007ac57c7210 */ /* 0x002fe20007f1e0ff */
[----:B---3--:R-:W-:-:S02]  /*5a50*/  IMAD R199, R229, 0x1fa, RZ ;  /* 0x000001fae5c77824 */ /* 0x008fc400078e02ff */
[----:B------:R0:W3:Y:S01]  /*5a60*/  LDG.E.U16 R197, desc[UR60][R128.64] ;  /* 0x0000003c80c57981 */ /* 0x0000e2000c1e1500 */
[-C--:B------:R-:W-:Y:S02]  /*5a70*/  LEA.HI.X.SX32 R125, R216, R123.reuse, 0x1, P0 ;  /* 0x0000007bd87d7211 */ /* 0x080fe400000f0eff */
[----:B------:R-:W-:-:S03]  /*5a80*/  LEA.HI.X.SX32 R127, R199, R123, 0x1, P1 ;  /* 0x0000007bc77f7211 */ /* 0x000fc600008f0eff */
[----:B------:R1:W2:Y:S01]  /*5a90*/  LDG.E.U16 R214, desc[UR60][R124.64] ;  /* 0x0000003c7cd67981 */ /* 0x0002a2000c1e1500 */
[----:B0-----:R-:W-:-:S03]  /*5aa0*/  IADD3 R128, P1, R198, R122, RZ ;  /* 0x0000007ac6807210 */ /* 0x001fc60007f3e0ff */
[----:B------:R0:W-:Y:S01]  /*5ab0*/  STS.U16 [R132+0x5400], R6 ;  /* 0x0054000684007388 */ /* 0x0001e20000000400 */
[----:B-1----:R-:W-:-:S03]  /*5ac0*/  IADD3 R124, P0, R211, R122, RZ ;  /* 0x0000007ad37c7210 */ /* 0x002fc60007f1e0ff */
[----:B------:R1:W-:Y:S01]  /*5ad0*/  STS.U16 [R132+0x4c00], R7 ;  /* 0x004c000784007388 */ /* 0x0003e20000000400 */
[-C--:B------:R-:W-:Y:S02]  /*5ae0*/  LEA.HI.X.SX32 R129, R218, R123.reuse, 0x1, P1 ;  /* 0x0000007bda817211 */ /* 0x080fe400008f0eff */
[----:B------:R-:W-:Y:S01]  /*5af0*/  LEA.HI.X.SX32 R125, R217, R123, 0x1, P0 ;  /* 0x0000007bd97d7211 */ /* 0x000fe200000f0eff */
[----:B------:R1:W-:Y:S04]  /*5b00*/  STS.U16 [R132+0x13000], R44 ;  /* 0x0130002c84007388 */ /* 0x0003e80000000400 */
[----:B------:R-:W5:Y:S04]  /*5b10*/  LDG.E.U16 R128, desc[UR60][R128.64] ;  /* 0x0000003c80807981 */ /* 0x000f68000c1e1500 */
[----:B------:R-:W4:Y:S01]  /*5b20*/  LDG.E.U16 R125, desc[UR60][R124.64] ;  /* 0x0000003c7c7d7981 */ /* 0x000f22000c1e1500 */
[----:B0-----:R-:W-:-:S03]  /*5b30*/  IADD3 R6, P0, R210, R122, RZ ;  /* 0x0000007ad2067210 */ /* 0x001fc60007f1e0ff */
[----:B------:R0:W3:Y:S01]  /*5b40*/  LDG.E.U16 R198, desc[UR60][R126.64] ;  /* 0x0000003c7ec67981 */ /* 0x0000e2000c1e1500 */
[----:B-1----:R-:W-:-:S05]  /*5b50*/  LEA.HI.X.SX32 R7, R220, R123, 0x1, P0 ;  /* 0x0000007bdc077211 */ /* 0x002fca00000f0eff */
[----:B------:R1:W3:Y:S01]  /*5b60*/  LDG.E.U16 R44, desc[UR60][R6.64] ;  /* 0x0000003c062c7981 */ /* 0x0002e2000c1e1500 */
[-C--:B0-----:R-:W-:Y:S02]  /*5b70*/  IADD3 R126, P1, R209, R122.reuse, RZ ;  /* 0x0000007ad17e7210 */ /* 0x081fe40007f3e0ff */
[----:B-1----:R-:W-:-:S04]  /*5b80*/  IADD3 R6, P0, R206, R122, RZ ;  /* 0x0000007ace067210 */ /* 0x002fc80007f1e0ff */
[-C--:B------:R-:W-:Y:S01]  /*5b90*/  LEA.HI.X.SX32 R7, R219, R123.reuse, 0x1, P0 ;  /* 0x0000007bdb077211 */ /* 0x080fe200000f0eff */
[----:B------:R0:W-:Y:S01]  /*5ba0*/  STS.U16 [R132+0x11c00], R15 ;  /* 0x011c000f84007388 */ /* 0x0001e20000000400 */
[----:B------:R-:W-:-:S03]  /*5bb0*/  LEA.HI.X.SX32 R127, R221, R123, 0x1, P1 ;  /* 0x0000007bdd7f7211 */ /* 0x000fc600008f0eff */
[----:B------:R1:W-:Y:S04]  /*5bc0*/  STS.U16 [R132+0x12400], R26 ;  /* 0x0124001a84007388 */ /* 0x0003e80000000400 */
[----:B------:R1:W-:Y:S04]  /*5bd0*/  STS.U16 [R132+0x12800], R27 ;  /* 0x0128001b84007388 */ /* 0x0003e80000000400 */
[----:B0-----:R0:W3:Y:S01]  /*5be0*/  LDG.E.U16 R15, desc[UR60][R6.64] ;  /* 0x0000003c060f7981 */ /* 0x0010e2000c1e1500 */
[----:B-1----:R-:W-:-:S03]  /*5bf0*/  IADD3 R26, P1, R208, R122, RZ ;  /* 0x0000007ad01a7210 */ /* 0x002fc60007f3e0ff */
[----:B------:R1:W-:Y:S01]  /*5c00*/  STS.U16 [R132+0x12000], R16 ;  /* 0x0120001084007388 */ /* 0x0003e20000000400 */
[----:B------:R-:W-:-:S03]  /*5c10*/  LEA.HI.X.SX32 R27, R224, R123, 0x1, P1 ;  /* 0x0000007be01b7211 */ /* 0x000fc600008f0eff */
[----:B------:R1:W-:Y:S01]  /*5c20*/  STS.U16 [R132+0x6400], R17 ;  /* 0x0064001184007388 */ /* 0x0003e20000000400 */
[----:B0-----:R-:W-:-:S03]  /*5c30*/  IADD3 R6, P0, R205, R122, RZ ;  /* 0x0000007acd067210 */ /* 0x001fc60007f1e0ff */
[----:B------:R0:W-:Y:S01]  /*5c40*/  STS.U16 [R132+0x13800], R10 ;  /* 0x0138000a84007388 */ /* 0x0001e20000000400 */
[-C--:B-1----:R-:W-:Y:S02]  /*5c50*/  IADD3 R16, P1, R207, R122.reuse, RZ ;  /* 0x0000007acf107210 */ /* 0x082fe40007f3e0ff */
[-C--:B------:R-:W-:Y:S01]  /*5c60*/  LEA.HI.X.SX32 R7, R222, R123.reuse, 0x1, P0 ;  /* 0x0000007bde077211 */ /* 0x080fe200000f0eff */
[----:B------:R1:W-:Y:S01]  /*5c70*/  STS.U16 [R132+0x14400], R8 ;  /* 0x0144000884007388 */ /* 0x0003e20000000400 */
[----:B------:R-:W-:Y:S02]  /*5c80*/  LEA.HI.X.SX32 R17, R225, R123, 0x1, P1 ;  /* 0x0000007be1117211 */ /* 0x000fe400008f0eff */
[----:B------:R-:W3:Y:S01]  /*5c90*/  LDC R225, c[0x0][0x248] ;  /* 0x00009200ffe17b82 */ /* 0x000ee20000000800 */
[----:B------:R1:W-:Y:S04]  /*5ca0*/  STS.U16 [R132+0x12c00], R9 ;  /* 0x012c000984007388 */ /* 0x0003e80000000400 */
[----:B0-----:R0:W3:Y:S01]  /*5cb0*/  LDG.E.U16 R10, desc[UR60][R6.64] ;  /* 0x0000003c060a7981 */ /* 0x0010e2000c1e1500 */
[----:B-1----:R-:W-:-:S03]  /*5cc0*/  IADD3 R8, P1, R204, R122, RZ ;  /* 0x0000007acc087210 */ /* 0x002fc60007f3e0ff */
[----:B------:R1:W3:Y:S01]  /*5cd0*/  LDG.E.U16 R124, desc[UR60][R126.64] ;  /* 0x0000003c7e7c7981 */ /* 0x0002e2000c1e1500 */
[-C--:B------:R-:W-:Y:S02]  /*5ce0*/  LEA.HI.X.SX32 R9, R226, R123.reuse, 0x1, P1 ;  /* 0x0000007be2097211 */ /* 0x080fe400008f0eff */
[----:B0-----:R-:W-:Y:S01]  /*5cf0*/  IADD3 R6, P0, R203, R122, RZ ;  /* 0x0000007acb067210 */ /* 0x001fe20007f1e0ff */
[----:B------:R0:W-:Y:S03]  /*5d00*/  STS.U16 [R132+0x11800], R25 ;  /* 0x0118001984007388 */ /* 0x0001e60000000400 */
[----:B------:R-:W-:Y:S01]  /*5d10*/  LEA.HI.X.SX32 R7, R227, R123, 0x1, P0 ;  /* 0x0000007be3077211 */ /* 0x000fe200000f0eff */
[----:B------:R2:W-:Y:S01]  /*5d20*/  STS.U16 [R132+0x13c00], R13 ;  /* 0x013c000d84007388 */ /* 0x0005e20000000400 */
[----:B-1----:R-:W1:Y:S03]  /*5d30*/  LDC R127, c[0x0][0x248] ;  /* 0x00009200ff7f7b82 */ /* 0x002e660000000800 */
[----:B------:R5:W3:Y:S04]  /*5d40*/  LDG.E.U16 R8, desc[UR60][R8.64] ;  /* 0x0000003c08087981 */ /* 0x000ae8000c1e1500 */
[----:B0-----:R0:W3:Y:S04]  /*5d50*/  LDG.E.U16 R25, desc[UR60][R26.64] ;  /* 0x0000003c1a197981 */ /* 0x0010e8000c1e1500 */
[----:B--2---:R-:W-:Y:S04]  /*5d60*/  STL [R1+0x28], R214 ;  /* 0x000028d601007387 */ /* 0x004fe80000100800 */
[----:B------:R-:W-:Y:S04]  /*5d70*/  STS.U16 [R132+0x3000], R11 ;  /* 0x0030000b84007388 */ /* 0x000fe80000000400 */
[----:B------:R2:W-:Y:S04]  /*5d80*/  STS.U16 [R132+0x4800], R4 ;  /* 0x0048000484007388 */ /* 0x0005e80000000400 */
[----:B------:R-:W-:Y:S04]  /*5d90*/  STS.U16 [R132+0x13400], R47 ;  /* 0x0134002f84007388 */ /* 0x000fe80000000400 */
[----:B------:R-:W-:Y:S04]  /*5da0*/  STS.U16 [R132+0x5c00], R48 ;  /* 0x005c003084007388 */ /* 0x000fe80000000400 */
[----:B------:R-:W-:Y:S04]  /*5db0*/  STS.U16 [R132+0x14000], R50 ;  /* 0x0140003284007388 */ /* 0x000fe80000000400 */
[----:B------:R-:W-:Y:S04]  /*5dc0*/  STS.U16 [R132+0x14800], R21 ;  /* 0x0148001584007388 */ /* 0x000fe80000000400 */
[----:B------:R-:W-:Y:S04]  /*5dd0*/  STS.U16 [R132+0x14c00], R14 ;  /* 0x014c000e84007388 */ /* 0x000fe80000000400 */
[----:B------:R1:W-:Y:S04]  /*5de0*/  STS.U16 [R132+0x15000], R49 ;  /* 0x0150003184007388 */ /* 0x0003e80000000400 */
[----:B------:R3:W-:Y:S04]  /*5df0*/  STS.U16 [R132+0x15400], R53 ;  /* 0x0154003584007388 */ /* 0x0007e80000000400 */
[----:B------:R-:W-:Y:S04]  /*5e00*/  STS.U16 [R132+0x6c00], R46 ;  /* 0x006c002e84007388 */ /* 0x000fe80000000400 */
        /* <DEDUP_REMOVED lines=27> */
[----:B------:R-:W-:Y:S01]  /*5fc0*/  STS.U16 [R132+0x7800], R121 ;  /* 0x0078007984007388 */ /* 0x000fe20000000400 */
[C---:B------:R-:W-:Y:S01]  /*5fd0*/  IMAD R129, R31.reuse, 0x104, RZ ;  /* 0x000001041f817824 */ /* 0x040fe200078e02ff */
[----:B------:R-:W3:Y:S02]  /*5fe0*/  LDC R126, c[0x0][0x248] ;  /* 0x00009200ff7e7b82 */ /* 0x000ee40000000800 */
[----:B------:R-:W3:Y:S04]  /*5ff0*/  LDG.E.U16 R13, desc[UR60][R16.64] ;  /* 0x0000003c100d7981 */ /* 0x000ee8000c1e1500 */
[----:B------:R3:W3:Y:S04]  /*6000*/  LDG.E.U16 R6, desc[UR60][R6.64] ;  /* 0x0000003c06067981 */ /* 0x0006e8000c1e1500 */
[----:B-----5:R-:W-:Y:S01]  /*6010*/  STL [R1+0x24], R128 ;  /* 0x0000248001007387 */ /* 0x020fe20000100800 */
[----:B------:R-:W-:Y:S01]  /*6020*/  IMAD R9, R31, 0x95, RZ ;  /* 0x000000951f097824 */ /* 0x000fe200078e02ff */
[----:B--2---:R-:W-:Y:S01]  /*6030*/  LOP3.LUT R4, R3, 0x10, RZ, 0x3c, !PT ;  /* 0x0000001003047812 */ /* 0x004fe200078e3cff */
[C---:B------:R-:W-:Y:S01]  /*6040*/  IMAD R11, R31.reuse, 0x9d, RZ ;  /* 0x0000009d1f0b7824 */ /* 0x040fe200078e02ff */
[----:B----4-:R-:W-:Y:S01]  /*6050*/  STL [R1+0x20], R125 ;  /* 0x0000207d01007387 */ /* 0x010fe20000100800 */
[C---:B0-----:R-:W-:Y:S01]  /*6060*/  IMAD R27, R31.reuse, 0xa6, RZ ;  /* 0x000000a61f1b7824 */ /* 0x041fe200078e02ff */
[----:B-1----:R-:W0:Y:S02]  /*6070*/  LDC R49, c[0x0][0x248] ;  /* 0x00009200ff317b82 */ /* 0x002e240000000800 */
[----:B------:R-:W2:Y:S04]  /*6080*/  LDL R214, [R1+0x1968] ;  /* 0x0019680001d67983 */ /* 0x000ea80000100800 */
[----:B---3--:R-:W-:Y:S01]  /*6090*/  STL [R1+0x1c], R124 ;  /* 0x00001c7c01007387 */ /* 0x008fe20000100800 */
[C---:B------:R-:W-:Y:S01]  /*60a0*/  IMAD R7, R31.reuse, 0x8d, RZ ;  /* 0x0000008d1f077824 */ /* 0x040fe200078e02ff */
[----:B------:R-:W1:Y:S02]  /*60b0*/  LDC R48, c[0x0][0x248] ;  /* 0x00009200ff307b82 */ /* 0x000e640000000800 */
[----:B------:R-:W-:Y:S04]  /*60c0*/  STL [R1+0x18], R44 ;  /* 0x0000182c01007387 */ /* 0x000fe80000100800 */
[----:B------:R3:W-:Y:S01]  /*60d0*/  STL [R1+0x14], R25 ;  /* 0x0000141901007387 */ /* 0x0007e20000100800 */
[C---:B------:R-:W-:Y:S01]  /*60e0*/  IMAD R17, R31.reuse, 0xb6, RZ ;  /* 0x000000b61f117824 */ /* 0x040fe200078e02ff */
[----:B------:R-:W4:Y:S02]  /*60f0*/  LDC R53, c[0x0][0x248] ;  /* 0x00009200ff357b82 */ /* 0x000f240000000800 */
[----:B------:R-:W-:Y:S01]  /*6100*/  STL [R1+0x10], R15 ;  /* 0x0000100f01007387 */ /* 0x000fe20000100800 */
[----:B------:R-:W-:-:S02]  /*6110*/  IMAD R21, R31, 0xbe, RZ ;  /* 0x000000be1f157824 */ /* 0x000fc400078e02ff */
[C---:B------:R-:W-:Y:S02]  /*6120*/  IMAD R14, R31.reuse, 0xd6, RZ ;  /* 0x000000d61f0e7824 */ /* 0x040fe400078e02ff */
[C---:B---3--:R-:W-:Y:S01]  /*6130*/  IMAD R25, R31.reuse, 0xae, RZ ;  /* 0x000000ae1f197824 */ /* 0x048fe200078e02ff */
[----:B------:R-:W3:Y:S01]  /*6140*/  LDC R44, c[0x0][0x248] ;  /* 0x00009200ff2c7b82 */ /* 0x000ee20000000800 */
[C---:B------:R-:W-:Y:S02]  /*6150*/  IMAD R16, R31.reuse, 0xce, RZ ;  /* 0x000000ce1f107824 */ /* 0x040fe400078e02ff */
[C---:B------:R-:W-:Y:S02]  /*6160*/  IMAD R23, R31.reuse, 0xf6, RZ ;  /* 0x000000f61f177824 */ /* 0x040fe400078e02ff */
[C---:B------:R-:W-:Y:S02]  /*6170*/  IMAD R22, R31.reuse, 0xee, RZ ;  /* 0x000000ee1f167824 */ /* 0x040fe400078e02ff */
[----:B------:R-:W-:Y:S01]  /*6180*/  IMAD R19, R31, 0xe6, RZ ;  /* 0x000000e61f137824 */ /* 0x000fe200078e02ff */
[----:B------:R-:W5:Y:S08]  /*6190*/  LDC R60, c[0x0][0x248] ;  /* 0x00009200ff3c7b82 */ /* 0x000f700000000800 */
[----:B------:R-:W5:Y:S08]  /*61a0*/  LDC R57, c[0x0][0x248] ;  /* 0x00009200ff397b82 */ /* 0x000f700000000800 */
[----:B------:R-:W5:Y:S01]  /*61b0*/  LDC R68, c[0x0][0x248] ;  /* 0x00009200ff447b82 */ /* 0x000f620000000800 */
[----:B---3--:R-:W-:-:S02]  /*61c0*/  IMAD R44, R44, 0x116, RZ ;  /* 0x000001162c2c7824 */ /* 0x008fc400078e02ff */
[----:B0-----:R-:W-:Y:S02]  /*61d0*/  IMAD R49, R49, 0x11e, RZ ;  /* 0x0000011e31317824 */ /* 0x001fe400078e02ff */
[----:B-1----:R-:W-:-:S03]  /*61e0*/  IMAD R48, R48, 0x11c, RZ ;  /* 0x0000011c30307824 */ /* 0x002fc600078e02ff */
[----:B------:R-:W0:Y:S01]  /*61f0*/  LDC R69, c[0x0][0x248] ;  /* 0x00009200ff457b82 */ /* 0x000e220000000800 */
[----:B----4-:R-:W-:Y:S02]  /*6200*/  IMAD R53, R53, 0x126, RZ ;  /* 0x0000012635357824 */ /* 0x010fe400078e02ff */
[----:B-----5:R-:W-:Y:S02]  /*6210*/  IMAD R60, R60, 0x12e, RZ ;  /* 0x0000012e3c3c7824 */ /* 0x020fe400078e02ff */
[----:B------:R-:W-:-:S03]  /*6220*/  IMAD R57, R57, 0x12c, RZ ;  /* 0x0000012c39397824 */ /* 0x000fc600078e02ff */
[----:B------:R-:W1:Y:S01]  /*6230*/  LDC R46, c[0x0][0x248] ;  /* 0x00009200ff2e7b82 */ /* 0x000e620000000800 */
[----:B------:R-:W-:-:S07]  /*6240*/  IMAD R68, R68, 0x13c, RZ ;  /* 0x0000013c44447824 */ /* 0x000fce00078e02ff */
[----:B------:R-:W3:Y:S01]  /*6250*/  LDC R45, c[0x0][0x248] ;  /* 0x00009200ff2d7b82 */ /* 0x000ee20000000800 */
[----:B0-----:R-:W-:-:S07]  /*6260*/  IMAD R69, R69, 0x13e, RZ ;  /* 0x0000013e45457824 */ /* 0x001fce00078e02ff */
[----:B------:R-:W0:Y:S01]  /*6270*/  LDC R50, c[0x0][0x248] ;  /* 0x00009200ff327b82 */ /* 0x000e220000000800 */
[----:B------:R-:W-:-:S07]  /*6280*/  IMAD R127, R127, 0x196, RZ ;  /* 0x000001967f7f7824 */ /* 0x000fce00078e02ff */
[----:B------:R-:W4:Y:S08]  /*6290*/  LDC R56, c[0x0][0x248] ;  /* 0x00009200ff387b82 */ /* 0x000f300000000800 */
[----:B------:R-:W5:Y:S08]  /*62a0*/  LDC R58, c[0x0][0x248] ;  /* 0x00009200ff3a7b82 */ /* 0x000f700000000800 */
[----:B------:R-:W1:Y:S08]  /*62b0*/  LDC R55, c[0x0][0x248] ;  /* 0x00009200ff377b82 */ /* 0x000e700000000800 */
[----:B------:R-:W5:Y:S08]  /*62c0*/  LDC R54, c[0x0][0x248] ;  /* 0x00009200ff367b82 */ /* 0x000f700000000800 */
[----:B------:R-:W5:Y:S08]  /*62d0*/  LDC R52, c[0x0][0x248] ;  /* 0x00009200ff347b82 */ /* 0x000f700000000800 */
[----:B------:R-:W0:Y:S08]  /*62e0*/  LDC R61, c[0x0][0x248] ;  /* 0x00009200ff3d7b82 */ /* 0x000e300000000800 */
[----:B------:R-:W5:Y:S08]  /*62f0*/  LDC R62, c[0x0][0x248] ;  /* 0x00009200ff3e7b82 */ /* 0x000f700000000800 */
        /* <DEDUP_REMOVED lines=8> */
[----:B------:R-:W5:Y:S01]  /*6380*/  LDC R132, c[0x0][0x248] ;  /* 0x00009200ff847b82 */ /* 0x000f620000000800 */
[----:B------:R-:W-:Y:S04]  /*6390*/  STL [R1+0xc], R13 ;  /* 0x00000c0d01007387 */ /* 0x000fe80000100800 */
[----:B------:R-:W-:Y:S04]  /*63a0*/  STL [R1+0x8], R10 ;  /* 0x0000080a01007387 */ /* 0x000fe80000100800 */
[----:B------:R-:W-:Y:S04]  /*63b0*/  STL [R1+0x4], R8 ;  /* 0x0000040801007387 */ /* 0x000fe80000100800 */
[----:B------:R4:W-:Y:S02]  /*63c0*/  STL [R1], R6 ;  /* 0x0000000601007387 */ /* 0x0009e40000100800 */
[----:B----4-:R-:W-:-:S04]  /*63d0*/  IADD3 R6, P0, R201, R122, RZ ;  /* 0x0000007ac9067210 */ /* 0x010fc80007f1e0ff */
[----:B------:R-:W-:Y:S02]  /*63e0*/  LEA.HI.X.SX32 R7, R7, R123, 0x1, P0 ;  /* 0x0000007b07077211 */ /* 0x000fe400000f0eff */
[----:B------:R-:W-:-:S03]  /*63f0*/  IADD3 R8, P1, R202, R122, RZ ;  /* 0x0000007aca087210 */ /* 0x000fc60007f3e0ff */
[----:B------:R4:W5:Y:S01]  /*6400*/  LDG.E.U16 R252, desc[UR60][R6.64] ;  /* 0x0000003c06fc7981 */ /* 0x000962000c1e1500 */
[----:B--2---:R-:W-:Y:S02]  /*6410*/  IADD3 R13, R214, R4, RZ ;  /* 0x00000004d60d7210 */ /* 0x004fe40007ffe0ff */
[-C--:B------:R-:W-:Y:S02]  /*6420*/  LEA.HI.X.SX32 R9, R9, R123.reuse, 0x1, P1 ;  /* 0x0000007b09097211 */ /* 0x080fe400008f0eff */
[-C--:B----4-:R-:W-:Y:S01]  /*6430*/  IADD3 R6, P0, R200, R122.reuse, RZ ;  /* 0x0000007ac8067210 */ /* 0x090fe20007f1e0ff */
[----:B------:R2:W-:Y:S03]  /*6440*/  STS.U16 [R13+0x10080], R120 ;  /* 0x010080780d007388 */ /* 0x0005e60000000400 */
[----:B------:R-:W-:Y:S01]  /*6450*/  LEA.HI.X.SX32 R7, R11, R123, 0x1, P0 ;  /* 0x0000007b0b077211 */ /* 0x000fe200000f0eff */
[----:B------:R-:W-:Y:S01]  /*6460*/  IMAD R11, R31, 0xad, RZ ;  /* 0x000000ad1f0b7824 */ /* 0x000fe200078e02ff */
[-C--:B------:R-:W-:Y:S01]  /*6470*/  IADD3 R246, P0, R246, R122.reuse, RZ ;  /* 0x0000007af6f67210 */ /* 0x080fe20007f1e0ff */
[----:B------:R-:W-:Y:S01]  /*6480*/  STS.U16 [R13+0x10480], R119 ;  /* 0x010480770d007388 */ /* 0x000fe20000000400 */
[----:B------:R-:W-:-:S02]  /*6490*/  IADD3 R248, P1, R248, R122, RZ ;  /* 0x0000007af8f87210 */ /* 0x000fc40007f3e0ff */
[-C--:B------:R-:W-:Y:S01]  /*64a0*/  LEA.HI.X.SX32 R247, R11, R123.reuse, 0x1, P0 ;  /* 0x0000007b0bf77211 */ /* 0x080fe200000f0eff */
[----:B------:R-:W-:Y:S01]  /*64b0*/  STS.U16 [R13+0x10880], R118 ;  /* 0x010880760d007388 */ /* 0x000fe20000000400 */
[----:B------:R-:W-:Y:S01]  /*64c0*/  IADD3 R244, P0, R244, R122, RZ ;  /* 0x0000007af4f47210 */ /* 0x000fe20007f1e0ff */
[----:B--2---:R-:W2:Y:S02]  /*64d0*/  LDC R120, c[0x0][0x248] ;  /* 0x00009200ff787b82 */ /* 0x004ea40000000800 */
        /* <DEDUP_REMOVED lines=60> */
[----:B------:R4:W-:Y:S04]  /*68a0*/  STS.U16 [R13+0x4080], R64 ;  /* 0x004080400d007388 */ /* 0x0009e80000000400 */
[----:B------:R1:W5:Y:S04]  /*68b0*/  LDG.E.U16 R251, desc[UR60][R8.64] ;  /* 0x0000003c08fb7981 */ /* 0x000368000c1e1500 */
[----:B------:R0:W5:Y:S01]  /*68c0*/  LDG.E.U16 R250, desc[UR60][R6.64] ;  /* 0x0000003c06fa7981 */ /* 0x000162000c1e1500 */
[----:B------:R-:W-:Y:S01]  /*68d0*/  LOP3.LUT R4, R3, 0x20, RZ, 0x3c, !PT ;  /* 0x0000002003047812 */ /* 0x000fe200078e3cff */
[C---:B----4-:R-:W-:Y:S01]  /*68e0*/  IMAD R13, R31.reuse, 0xa5, RZ ;  /* 0x000000a51f0d7824 */ /* 0x050fe200078e02ff */
[----:B------:R-:W4:Y:S01]  /*68f0*/  LDC R64, c[0x0][0x248] ;  /* 0x00009200ff407b82 */ /* 0x000f220000000800 */
[C---:B------:R-:W-:Y:S01]  /*6900*/  IMAD R11, R31.reuse, 0x7e, RZ ;  /* 0x0000007e1f0b7824 */ /* 0x040fe200078e02ff */
[----:B------:R-:W5:Y:S01]  /*6910*/  LDG.E.U16 R246, desc[UR60][R246.64] ;  /* 0x0000003cf6f67981 */ /* 0x000f62000c1e1500 */
[----:B-1----:R-:W-:Y:S01]  /*6920*/  IMAD R9, R31, 0xb5, RZ ;  /* 0x000000b51f097824 */ /* 0x002fe200078e02ff */
[----:B------:R-:W-:-:S02]  /*6930*/  LEA.HI.X.SX32 R249, R13, R123, 0x1, P1 ;  /* 0x0000007b0df97211 */ /* 0x000fc400008f0eff */
[-C--:B------:R-:W-:Y:S01]  /*6940*/  IADD3 R242, P1, R242, R122.reuse, RZ ;  /* 0x0000007af2f27210 */ /* 0x080fe20007f3e0ff */
[----:B0-----:R-:W-:Y:S01]  /*6950*/  IMAD R7, R31, 0xbd, RZ ;  /* 0x000000bd1f077824 */ /* 0x001fe200078e02ff */
[-C--:B------:R-:W-:Y:S01]  /*6960*/  LEA.HI.X.SX32 R245, R9, R123.reuse, 0x1, P0 ;  /* 0x0000007b09f57211 */ /* 0x080fe200000f0eff */
[----:B------:R-:W-:Y:S01]  /*6970*/  IMAD R9, R31, 0xc5, RZ ;  /* 0x000000c51f097824 */ /* 0x000fe200078e02ff */
[----:B------:R-:W-:Y:S01]  /*6980*/  IADD3 R240, P0, R240, R122, RZ ;  /* 0x0000007af0f07210 */ /* 0x000fe20007f1e0ff */
[----:B------:R-:W0:Y:S01]  /*6990*/  LDC R77, c[0x0][0x248] ;  /* 0x00009200ff4d7b82 */ /* 0x000e220000000800 */
[-C--:B------:R-:W-:Y:S01]  /*69a0*/  LEA.HI.X.SX32 R243, R7, R123.reuse, 0x1, P1 ;  /* 0x0000007b07f37211 */ /* 0x080fe200008f0eff */
[----:B------:R-:W-:Y:S01]  /*69b0*/  IMAD R7, R31, 0xcd, RZ ;  /* 0x000000cd1f077824 */ /* 0x000fe200078e02ff */
[-C--:B------:R-:W-:Y:S02]  /*69c0*/  LEA.HI.X.SX32 R241, R9, R123.reuse, 0x1, P0 ;  /* 0x0000007b09f17211 */ /* 0x080fe400000f0eff */
[----:B------:R-:W-:Y:S01]  /*69d0*/  IADD3 R15, R214, R4, RZ ;  /* 0x00000004d60f7210 */ /* 0x000fe20007ffe0ff */
[C---:B------:R-:W-:Y:S01]  /*69e0*/  IMAD R13, R31.reuse, 0xfc, RZ ;  /* 0x000000fc1f0d7824 */ /* 0x040fe200078e02ff */
[-C--:B------:R-:W-:Y:S01]  /*69f0*/  IADD3 R238, P0, R238, R122.reuse, RZ ;  /* 0x0000007aeeee7210 */ /* 0x080fe20007f1e0ff */
[----:B------:R-:W-:Y:S01]  /*6a00*/  IMAD R9, R31, 0xd5, RZ ;  /* 0x000000d51f097824 */ /* 0x000fe200078e02ff */
[-C--:B------:R-:W-:Y:S01]  /*6a10*/  IADD3 R236, P1, R236, R122.reuse, RZ ;  /* 0x0000007aecec7210 */ /* 0x080fe20007f3e0ff */
[----:B------:R-:W1:Y:S01]  /*6a20*/  LDC R73, c[0x0][0x248] ;  /* 0x00009200ff497b82 */ /* 0x000e620000000800 */
[----:B------:R-:W-:Y:S01]  /*6a30*/  LEA.HI.X.SX32 R239, R7, R123, 0x1, P0 ;  /* 0x0000007b07ef7211 */ /* 0x000fe200000f0eff */
[----:B------:R-:W-:Y:S01]  /*6a40*/  IMAD R7, R31, 0xdd, RZ ;  /* 0x000000dd1f077824 */ /* 0x000fe200078e02ff */
[----:B------:R-:W-:-:S02]  /*6a50*/  IADD3 R234, P0, R234, R122, RZ ;  /* 0x0000007aeaea7210 */ /* 0x000fc40007f1e0ff */
[----:B------:R-:W-:-:S03]  /*6a60*/  IADD3 R8, P2, R213, R122, RZ ;  /* 0x0000007ad5087210 */ /* 0x000fc60007f5e0ff */
[----:B------:R-:W1:Y:S01]  /*6a70*/  LDC R80, c[0x0][0x248] ;  /* 0x00009200ff507b82 */ /* 0x000e620000000800 */
[-C--:B------:R-:W-:Y:S01]  /*6a80*/  LEA.HI.X.SX32 R235, R7, R123.reuse, 0x1, P0 ;  /* 0x0000007b07eb7211 */ /* 0x080fe200000f0eff */
[----:B------:R-:W-:Y:S01]  /*6a90*/  IMAD R7, R31, 0xe5, RZ ;  /* 0x000000e51f077824 */ /* 0x000fe200078e02ff */
[----:B------:R-:W-:Y:S01]  /*6aa0*/  IADD3 R232, P0, R232, R122, RZ ;  /* 0x0000007ae8e87210 */ /* 0x000fe20007f1e0ff */
[----:B----4-:R-:W-:Y:S01]  /*6ab0*/  IMAD R64, R64, 0x136, RZ ;  /* 0x0000013640407824 */ /* 0x010fe200078e02ff */
[----:B------:R-:W-:-:S03]  /*6ac0*/  LEA.HI.X.SX32 R237, R9, R123, 0x1, P1 ;  /* 0x0000007b09ed7211 */ /* 0x000fc600008f0eff */
[----:B------:R-:W4:Y:S01]  /*6ad0*/  LDC R89, c[0x0][0x248] ;  /* 0x00009200ff597b82 */ /* 0x000f220000000800 */
[----:B------:R-:W-:Y:S01]  /*6ae0*/  LEA.HI.X.SX32 R233, R7, R123, 0x1, P0 ;  /* 0x0000007b07e97211 */ /* 0x000fe200000f0eff */
[C---:B------:R-:W-:Y:S01]  /*6af0*/  IMAD R7, R31.reuse, 0xf5, RZ ;  /* 0x000000f51f077824 */ /* 0x040fe200078e02ff */
[-C--:B------:R-:W-:Y:S01]  /*6b00*/  IADD3 R228, P0, R228, R122.reuse, RZ ;  /* 0x0000007ae4e47210 */ /* 0x080fe20007f1e0ff */
[----:B------:R-:W-:Y:S01]  /*6b10*/  IMAD R9, R31, 0xed, RZ ;  /* 0x000000ed1f097824 */ /* 0x000fe200078e02ff */
[----:B------:R-:W-:-:S03]  /*6b20*/  IADD3 R230, P1, R230, R122, RZ ;  /* 0x0000007ae6e67210 */ /* 0x000fc60007f3e0ff */
[----:B------:R-:W4:Y:S01]  /*6b30*/  LDC R84, c[0x0][0x248] ;  /* 0x00009200ff547b82 */ /* 0x000f220000000800 */
[-C--:B------:R-:W-:Y:S01]  /*6b40*/  LEA.HI.X.SX32 R229, R7, R123.reuse, 0x1, P0 ;  /* 0x0000007b07e57211 */ /* 0x080fe200000f0eff */
[----:B------:R-:W-:Y:S01]  /*6b50*/  IMAD R7, R31, 0xfd, RZ ;  /* 0x000000fd1f077824 */ /* 0x000fe200078e02ff */
[----:B------:R-:W-:Y:S01]  /*6b60*/  LEA.HI.X.SX32 R231, R9, R123, 0x1, P1 ;  /* 0x0000007b09e77211 */ /* 0x000fe200008f0eff */
[----:B------:R-:W-:Y:S01]  /*6b70*/  IMAD R9, R31, 0xec, RZ ;  /* 0x000000ec1f097824 */ /* 0x000fe200078e02ff */
[----:B------:R-:W-:-:S03]  /*6b80*/  IADD3 R226, P0, R199, R122, RZ ;  /* 0x0000007ac7e27210 */ /* 0x000fc60007f1e0ff */
[----:B------:R-:W4:Y:S01]  /*6b90*/  LDC R88, c[0x0][0x248] ;  /* 0x00009200ff587b82 */ /* 0x000f220000000800 */
[----:B------:R-:W-:Y:S01]  /*6ba0*/  LOP3.LUT R4, R3, 0x30, RZ, 0x3c, !PT ;  /* 0x0000003003047812 */ /* 0x000fe200078e3cff */
[----:B------:R3:W-:Y:S01]  /*6bb0*/  STS.U16 [R15+0x1d00], R37 ;  /* 0x001d00250f007388 */ /* 0x0007e20000000400 */
[----:B------:R-:W-:Y:S02]  /*6bc0*/  LEA.HI.X.SX32 R227, R7, R123, 0x1, P0 ;  /* 0x0000007b07e37211 */ /* 0x000fe400000f0eff */
[----:B------:R-:W-:Y:S01]  /*6bd0*/  IADD3 R4, R214, R4, RZ ;  /* 0x00000004d6047210 */ /* 0x000fe20007ffe0ff */
[----:B------:R2:W-:Y:S01]  /*6be0*/  STS.U16 [R15+0x7100], R194 ;  /* 0x007100c20f007388 */ /* 0x0005e20000000400 */
[C---:B------:R-:W-:Y:S01]  /*6bf0*/  LEA R7, R31.reuse, -R31, 0x6 ;  /* 0x8000001f1f077211 */ /* 0x040fe200078e30ff */
[----:B------:R-:W-:Y:S01]  /*6c00*/  IMAD R214, R31, 0x76, RZ ;  /* 0x000000761fd67824 */ /* 0x000fe200078e02ff */
[-C--:B------:R-:W-:Y:S01]  /*6c10*/  IADD3 R6, P0, R11, R122.reuse, RZ ;  /* 0x0000007a0b067210 */ /* 0x080fe20007f1e0ff */
[----:B------:R0:W-:Y:S01]  /*6c20*/  STS.U16 [R15+0x7500], R195 ;  /* 0x007500c30f007388 */ /* 0x0001e20000000400 */
[----:B------:R-:W4:Y:S01]  /*6c30*/  LDC R93, c[0x0][0x248] ;  /* 0x00009200ff5d7b82 */ /* 0x000f220000000800 */
[----:B---3--:R-:W-:Y:S01]  /*6c40*/  IMAD R37, R31, 0x86, RZ ;  /* 0x000000861f257824 */ /* 0x008fe200078e02ff */
[----:B------:R-:W-:Y:S01]  /*6c50*/  LEA.HI.X.SX32 R7, R7, R123, 0x1, P0 ;  /* 0x0000007b07077211 */ /* 0x000fe200000f0eff */
[----:B------:R3:W-:Y:S01]  /*6c60*/  STS.U16 [R15+0x4100], R5 ;  /* 0x004100050f007388 */ /* 0x0007e20000000400 */
[----:B--2---:R-:W-:-:S03]  /*6c70*/  IADD3 R194, P1, R9, R122, RZ ;  /* 0x0000007a09c27210 */ /* 0x004fc60007f3e0ff */
[----:B------:R2:W-:Y:S01]  /*6c80*/  STS.U16 [R15+0x2500], R35 ;  /* 0x002500230f007388 */ /* 0x0005e20000000400 */
[-C--:B------:R-:W-:Y:S01]  /*6c90*/  LEA.HI.X.SX32 R9, R9, R123.reuse, 0x1, P2 ;  /* 0x0000007b09097211 */ /* 0x080fe200010f0eff */
[----:B------:R-:W4:Y:S01]  /*6ca0*/  LDC R97, c[0x0][0x248] ;  /* 0x00009200ff617b82 */ /* 0x000f220000000800 */
[----:B0-----:R-:W-:Y:S01]  /*6cb0*/  LEA.HI.X.SX32 R195, R214, R123, 0x1, P1 ;  /* 0x0000007bd6c37211 */ /* 0x001fe200008f0eff */
[----:B------:R0:W-:Y:S01]  /*6cc0*/  STS.U16 [R15+0x5900], R188 ;  /* 0x005900bc0f007388 */ /* 0x0001e20000000400 */
[-C--:B------:R-:W-:Y:S01]  /*6cd0*/  IADD3 R212, P2, R212, R122.reuse, RZ ;  /* 0x0000007ad4d47210 */ /* 0x080fe20007f5e0ff */
[----:B---3--:R-:W-:Y:S01]  /*6ce0*/  IMAD R5, R31, 0x43, RZ ;  /* 0x000000431f057824 */ /* 0x008fe200078e02ff */
[-C--:B------:R-:W-:Y:S01]  /*6cf0*/  IADD3 R220, P0, R37, R122.reuse, RZ ;  /* 0x0000007a25dc7210 */ /* 0x080fe20007f1e0ff */
[----:B------:R3:W-:Y:S01]  /*6d00*/  STS.U16 [R15+0x1500], R39 ;  /* 0x001500270f007388 */ /* 0x0007e20000000400 */
[----:B--2---:R-:W-:Y:S01]  /*6d10*/  IMAD R35, R31, 0x96, RZ ;  /* 0x000000961f237824 */ /* 0x004fe200078e02ff */
[----:B------:R-:W2:Y:S02]  /*6d20*/  LDC R108, c[0x0][0x248] ;  /* 0x00009200ff6c7b82 */ /* 0x000ea40000000800 */
[----:B------:R1:W-:Y:S01]  /*6d30*/  STS.U16 [R15+0x2d00], R33 ;  /* 0x002d00210f007388 */ /* 0x0003e20000000400 */
[----:B0-----:R-:W-:-:S03]  /*6d40*/  IADD3 R188, P1, R13, R122, RZ ;  /* 0x0000007a0dbc7210 */ /* 0x001fc60007f3e0ff */
[----:B------:R-:W-:Y:S01]  /*6d50*/  STS.U16 [R15+0x100], R149 ;  /* 0x000100950f007388 */ /* 0x000fe20000000400 */
[C---:B---3--:R-:W-:Y:S01]  /*6d60*/  IMAD R39, R31.reuse, 0x8e, RZ ;  /* 0x0000008e1f277824 */ /* 0x048fe200078e02ff */
[----:B------:R-:W0:Y:S02]  /*6d70*/  LDC R100, c[0x0][0x248] ;  /* 0x00009200ff647b82 */ /* 0x000e240000000800 */
[----:B------:R-:W-:Y:S01]  /*6d80*/  STS.U16 [R15+0x10100], R150 ;  /* 0x010100960f007388 */ /* 0x000fe20000000400 */
[----:B-1----:R-:W-:-:S03]  /*6d90*/  IMAD R33, R31, 0x9e, RZ ;  /* 0x0000009e1f217824 */ /* 0x002fc600078e02ff */
[----:B------:R-:W-:Y:S01]  /*6da0*/  STS.U16 [R15+0x10900], R151 ;  /* 0x010900970f007388 */ /* 0x000fe20000000400 */
[-C--:B------:R-:W-:Y:S01]  /*6db0*/  LEA.HI.X.SX32 R213, R13, R123.reuse, 0x1, P2 ;  /* 0x0000007b0dd57211 */ /* 0x080fe200010f0eff */
[----:B------:R-:W1:Y:S02]  /*6dc0*/  LDC R104, c[0x0][0x248] ;  /* 0x00009200ff687b82 */ /* 0x000e640000000800 */
[----:B------:R-:W-:Y:S01]  /*6dd0*/  STS.U16 [R15+0x10d00], R152 ;  /* 0x010d00980f007388 */ /* 0x000fe20000000400 */
[----:B------:R-:W-:-:S03]  /*6de0*/  LEA.HI.X.SX32 R221, R5, R123, 0x1, P0 ;  /* 0x0000007b05dd7211 */ /* 0x000fc600000f0eff */
[----:B------:R-:W-:Y:S02]  /*6df0*/  STS.U16 [R15+0x11100], R154 ;  /* 0x0111009a0f007388 */ /* 0x000fe40000000400 */
[----:B------:R-:W3:Y:S02]  /*6e00*/  LDC R109, c[0x0][0x248] ;  /* 0x00009200ff6d7b82 */ /* 0x000ee40000000800 */
[----:B------:R-:W-:Y:S04]  /*6e10*/  STS.U16 [R15+0x11500], R155 ;  /* 0x0115009b0f007388 */ /* 0x000fe80000000400 */
        /* <DEDUP_REMOVED lines=12> */
[----:B------:R-:W-:Y:S01]  /*6ee0*/  STS.U16 [R15+0x13900], R167 ;  /* 0x013900a70f007388 */ /* 0x000fe20000000400 */
[----:B------:R-:W-:-:S02]  /*6ef0*/  IMAD R120, R120, 0x18e, RZ ;  /* 0x0000018e78787824 */ /* 0x000fc400078e02ff */
[----:B------:R-:W-:Y:S01]  /*6f00*/  IMAD R45, R45, 0x10d, RZ ;  /* 0x0000010d2d2d7824 */ /* 0x000fe200078e02ff */
[----:B------:R-:W-:Y:S01]  /*6f10*/  STS.U16 [R15+0x13d00], R168 ;  /* 0x013d00a80f007388 */ /* 0x000fe20000000400 */
[----:B------:R-:W-:Y:S01]  /*6f20*/  IMAD R59, R56, 0x226, RZ ;  /* 0x00000226383b7824 */ /* 0x000fe200078e02ff */
[----:B------:R-:W3:Y:S02]  /*6f30*/  LDC R72, c[0x0][0x248] ;  /* 0x00009200ff487b82 */ /* 0x000ee40000000800 */
[----:B------:R-:W-:Y:S04]  /*6f40*/  STS.U16 [R15+0x14100], R169 ;  /* 0x014100a90f007388 */ /* 0x000fe80000000400 */
        /* <DEDUP_REMOVED lines=9> */
[----:B-----5:R-:W-:Y:S01]  /*6fe0*/  IMAD R62, R62, 0x24c, RZ ;  /* 0x0000024c3e3e7824 */ /* 0x020fe200078e02ff */
[----:B------:R-:W5:Y:S02]  /*6ff0*/  LDC R79, c[0x0][0x248] ;  /* 0x00009200ff4f7b82 */ /* 0x000f640000000800 */
[----:B------:R-:W-:Y:S04]  /*7000*/  STS.U16 [R15+0x15900], R130 ;  /* 0x015900820f007388 */ /* 0x000fe80000000400 */
[----:B------:R-:W-:Y:S01]  /*7010*/  STS.U16 [R15+0x15d00], R131 ;  /* 0x015d00830f007388 */ /* 0x000fe20000000400 */
[----:B------:R-:W-:Y:S01]  /*7020*/  IMAD R66, R66, 0x127, RZ ;  /* 0x0000012742427824 */ /* 0x000fe200078e02ff */
        /* <DEDUP_REMOVED lines=10> */
[----:B------:R-:W-:Y:S02]  /*70d0*/  STS.U16 [R15+0x17500], R180 ;  /* 0x017500b40f007388 */ /* 0x000fe40000000400 */
        /* <DEDUP_REMOVED lines=28> */
[----:B------:R4:W-:Y:S04]  /*72a0*/  STS.U16 [R15+0x5d00], R189 ;  /* 0x005d00bd0f007388 */ /* 0x0009e80000000400 */
[----:B------:R-:W-:Y:S02]  /*72b0*/  STS.U16 [R15+0x6100], R190 ;  /* 0x006100be0f007388 */ /* 0x000fe40000000400 */
[----:B------:R-:W5:Y:S02]  /*72c0*/  LDC R95, c[0x0][0x248] ;  /* 0x00009200ff5f7b82 */ /* 0x000f640000000800 */
[----:B------:R-:W-:Y:S04]  /*72d0*/  STS.U16 [R15+0x6500], R191 ;  /* 0x006500bf0f007388 */ /* 0x000fe80000000400 */
[----:B------:R-:W-:Y:S01]  /*72e0*/  STS.U16 [R15+0x6900], R192 ;  /* 0x006900c00f007388 */ /* 0x000fe20000000400 */
[----:B----4-:R-:W-:Y:S01]  /*72f0*/  LEA.HI.X.SX32 R189, R11, R123, 0x1, P1 ;  /* 0x0000007b0bbd7211 */ /* 0x010fe200008f0eff */
[----:B------:R-:W4:Y:S02]  /*7300*/  LDC R98, c[0x0][0x248] ;  /* 0x00009200ff627b82 */ /* 0x000f240000000800 */
[----:B------:R-:W-:Y:S04]  /*7310*/  STS.U16 [R15+0x6d00], R193 ;  /* 0x006d00c10f007388 */ /* 0x000fe80000000400 */
[----:B------:R-:W-:Y:S02]  /*7320*/  STS.U16 [R15+0x7900], R196 ;  /* 0x007900c40f007388 */ /* 0x000fe40000000400 */
[----:B------:R-:W4:Y:S02]  /*7330*/  LDC R101, c[0x0][0x248] ;  /* 0x00009200ff657b82 */ /* 0x000f240000000800 */
[----:B------:R-:W-:Y:S04]  /*7340*/  STS.U16 [R15+0x7d00], R197 ;  /* 0x007d00c50f007388 */ /* 0x000fe80000000400 */
[----:B------:R-:W-:Y:S01]  /*7350*/  STS.U16 [R15+0x17d00], R198 ;  /* 0x017d00c60f007388 */ /* 0x000fe20000000400 */
[----:B------:R-:W-:Y:S01]  /*7360*/  IMAD R11, R31, 0x47, RZ ;  /* 0x000000471f0b7824 */ /* 0x000fe200078e02ff */
[-C--:B------:R-:W-:Y:S01]  /*7370*/  IADD3 R216, P2, R35, R122.reuse, RZ ;  /* 0x0000007a23d87210 */ /* 0x080fe20007f5e0ff */
[C---:B------:R-:W-:Y:S01]  /*7380*/  IMAD R5, R31.reuse, 0x4f, RZ ;  /* 0x0000004f1f057824 */ /* 0x040fe200078e02ff */
[----:B------:R-:W-:Y:S01]  /*7390*/  STS.U16 [R4+0x180], R161 ;  /* 0x000180a104007388 */ /* 0x000fe20000000400 */
[----:B------:R-:W2:Y:S03]  /*73a0*/  LDC R41, c[0x0][0x248] ;  /* 0x00009200ff297b82 */ /* 0x000ea60000000800 */
[----:B------:R-:W-:Y:S04]  /*73b0*/  STS.U16 [R4+0x580], R159 ;  /* 0x0005809f04007388 */ /* 0x000fe80000000400 */
[----:B------:R-:W-:Y:S01]  /*73c0*/  STS.U16 [R4+0x980], R157 ;  /* 0x0009809d04007388 */ /* 0x000fe20000000400 */
[C---:B------:R-:W-:Y:S01]  /*73d0*/  IMAD R13, R31.reuse, 0x67, RZ ;  /* 0x000000671f0d7824 */ /* 0x040fe200078e02ff */
[----:B------:R-:W5:Y:S02]  /*73e0*/  LDC R130, c[0x0][0x248] ;  /* 0x00009200ff827b82 */ /* 0x000f640000000800 */
[----:B------:R-:W-:Y:S04]  /*73f0*/  STS.U16 [R4+0xd80], R153 ;  /* 0x000d809904007388 */ /* 0x000fe80000000400 */
[----:B------:R-:W-:Y:S01]  /*7400*/  STS.U16 [R4+0x1180], R147 ;  /* 0x0011809304007388 */ /* 0x000fe20000000400 */
[C---:B------:R-:W-:Y:S01]  /*7410*/  IMAD R29, R31.reuse, 0xfe, RZ ;  /* 0x000000fe1f1d7824 */ /* 0x040fe200078e02ff */
[----:B------:R-:W4:Y:S02]  /*7420*/  LDC R150, c[0x0][0x248] ;  /* 0x00009200ff967b82 */ /* 0x000f240000000800 */
[----:B------:R-:W-:Y:S04]  /*7430*/  STS.U16 [R4+0x1580], R137 ;  /* 0x0015808904007388 */ /* 0x000fe80000000400 */
[----:B------:R0:W-:Y:S01]  /*7440*/  STS.U16 [R4+0x1980], R2 ;  /* 0x0019800204007388 */ /* 0x0001e20000000400 */
[----:B------:R-:W-:Y:S01]  /*7450*/  IMAD R40, R31, 0x10c, RZ ;  /* 0x0000010c1f287824 */ /* 0x000fe200078e02ff */
[----:B------:R-:W4:Y:S02]  /*7460*/  LDC R166, c[0x0][0x248] ;  /* 0x00009200ffa67b82 */ /* 0x000f240000000800 */
[----:B------:R1:W-:Y:S01]  /*7470*/  STS.U16 [R4+0x1d80], R0 ;  /* 0x001d800004007388 */ /* 0x0003e20000000400 */
[----:B------:R-:W-:-:S03]  /*7480*/  IADD3 R218, P1, R39, R122, RZ ;  /* 0x0000007a27da7210 */ /* 0x000fc60007f3e0ff */
[----:B------:R3:W4:Y:S01]  /*7490*/  LDG.E.U16 R222, desc[UR60][R6.64] ;  /* 0x0000003c06de7981 */ /* 0x000722000c1e1500 */
[-C--:B------:R-:W-:Y:S01]  /*74a0*/  LEA.HI.X.SX32 R219, R11, R123.reuse, 0x1, P1 ;  /* 0x0000007b0bdb7211 */ /* 0x080fe200008f0eff */
[----:B------:R-:W4:Y:S02]  /*74b0*/  LDC R99, c[0x0][0x248] ;  /* 0x00009200ff637b82 */ /* 0x000f240000000800 */
[----:B0-----:R0:W4:Y:S04]  /*74c0*/  LDG.E.U16 R2, desc[UR60][R8.64] ;  /* 0x0000003c08027981 */ /* 0x001128000c1e1500 */
[----:B-1----:R1:W4:Y:S01]  /*74d0*/  LDG.E.U16 R0, desc[UR60][R212.64] ;  /* 0x0000003cd4007981 */ /* 0x002322000c1e1500 */
[----:B---3--:R-:W-:Y:S01]  /*74e0*/  IMAD R7, R31, 0x4b, RZ ;  /* 0x0000004b1f077824 */ /* 0x008fe200078e02ff */
[-C--:B------:R-:W-:Y:S01]  /*74f0*/  IADD3 R6, P0, R33, R122.reuse, RZ ;  /* 0x0000007a21067210 */ /* 0x080fe20007f1e0ff */
[C---:B------:R-:W-:Y:S01]  /*7500*/  IMAD R15, R31.reuse, 0xde, RZ ;  /* 0x000000de1f0f7824 */ /* 0x040fe200078e02ff */
[----:B------:R3:W4:Y:S01]  /*7510*/  LDG.E.U16 R236, desc[UR60][R236.64] ;  /* 0x0000003cecec7981 */ /* 0x000722000c1e1500 */
[----:B0-----:R-:W-:Y:S01]  /*7520*/  IMAD R9, R31, 0x53, RZ ;  /* 0x000000531f097824 */ /* 0x001fe200078e02ff */
[-C--:B------:R-:W-:Y:S01]  /*7530*/  LEA.HI.X.SX32 R217, R7, R123.reuse, 0x1, P2 ;  /* 0x0000007b07d97211 */ /* 0x080fe200010f0eff */
[----:B------:R-:W-:Y:S01]  /*7540*/  IMAD R77, R77, 0x14c, RZ ;  /* 0x0000014c4d4d7824 */ /* 0x000fe200078e02ff */
[-C--:B------:R-:W-:Y:S01]  /*7550*/  LEA.HI.X.SX32 R7, R5, R123.reuse, 0x1, P0 ;  /* 0x0000007b05077211 */ /* 0x080fe200000f0eff */
[----:B------:R-:W-:Y:S01]  /*7560*/  IMAD R5, R31, 0x5b, RZ ;  /* 0x0000005b1f057824 */ /* 0x000fe200078e02ff */
[-C--:B-1----:R-:W-:Y:S01]  /*7570*/  IADD3 R212, P1, R27, R122.reuse, RZ ;  /* 0x0000007a1bd47210 */ /* 0x082fe20007f3e0ff */
[----:B------:R-:W-:Y:S01]  /*7580*/  IMAD R11, R31, 0x57, RZ ;  /* 0x000000571f0b7824 */ /* 0x000fe200078e02ff */
[-C--:B------:R-:W-:Y:S01]  /*7590*/  IADD3 R208, P0, R17, R122.reuse, RZ ;  /* 0x0000007a11d07210 */ /* 0x080fe20007f1e0ff */
[----:B------:R0:W4:Y:S01]  /*75a0*/  LDG.E.U16 R214, desc[UR60][R6.64] ;  /* 0x0000003c06d67981 */ /* 0x000122000c1e1500 */
[-C--:B------:R-:W-:Y:S01]  /*75b0*/  LEA.HI.X.SX32 R213, R9, R123.reuse, 0x1, P1 ;  /* 0x0000007b09d57211 */ /* 0x080fe200008f0eff */
[----:B------:R-:W-:Y:S01]  /*75c0*/  IMAD R9, R31, 0x5f, RZ ;  /* 0x0000005f1f097824 */ /* 0x000fe200078e02ff */
[-C--:B------:R-:W-:Y:S01]  /*75d0*/  LEA.HI.X.SX32 R209, R5, R123.reuse, 0x1, P0 ;  /* 0x0000007b05d17211 */ /* 0x080fe200000f0eff */
[----:B---3--:R-:W-:Y:S01]  /*75e0*/  IMAD R237, R31, 0x106, RZ ;  /* 0x000001061fed7824 */ /* 0x008fe200078e02ff */
[-C--:B------:R-:W-:Y:S01]  /*75f0*/  IADD3 R206, P0, R21, R122.reuse, RZ ;  /* 0x0000007a15ce7210 */ /* 0x080fe20007f1e0ff */
[----:B--2---:R-:W-:Y:S01]  /*7600*/  IMAD R41, R41, 0x10e, RZ ;  /* 0x0000010e29297824 */ /* 0x004fe200078e02ff */
[-C--:B------:R-:W-:Y:S01]  /*7610*/  IADD3 R210, P2, R25, R122.reuse, RZ ;  /* 0x0000007a19d27210 */ /* 0x080fe20007f5e0ff */
[----:B------:R-:W-:Y:S01]  /*7620*/  IMAD R73, R73, 0x146, RZ ;  /* 0x0000014649497824 */ /* 0x000fe200078e02ff */
[-C--:B------:R-:W-:Y:S01]  /*7630*/  LEA.HI.X.SX32 R207, R9, R123.reuse, 0x1, P0 ;  /* 0x0000007b09cf7211 */ /* 0x080fe200000f0eff */
[C---:B0-----:R-:W-:Y:S01]  /*7640*/  IMAD R7, R31.reuse, 0x6b, RZ ;  /* 0x0000006b1f077824 */ /* 0x041fe200078e02ff */
[-C--:B------:R-:W-:Y:S01]  /*7650*/  IADD3 R200, P0, R14, R122.reuse, RZ ;  /* 0x0000007a0ec87210 */ /* 0x080fe20007f1e0ff */
[----:B------:R-:W-:Y:S01]  /*7660*/  IMAD R5, R31, 0xc6, RZ ;  /* 0x000000c61f057824 */ /* 0x000fe200078e02ff */
[-C--:B------:R-:W-:Y:S01]  /*7670*/  LEA.HI.X.SX32 R211, R11, R123.reuse, 0x1, P2 ;  /* 0x0000007b0bd37211 */ /* 0x080fe200010f0eff */
[----:B------:R-:W-:Y:S01]  /*7680*/  IMAD R9, R31, 0x73, RZ ;  /* 0x000000731f097824 */ /* 0x000fe200078e02ff */
[-C--:B------:R-:W-:Y:S01]  /*7690*/  LEA.HI.X.SX32 R201, R7, R123.reuse, 0x1, P0 ;  /* 0x0000007b07c97211 */ /* 0x080fe200000f0eff */
[----:B------:R-:W-:Y:S01]  /*76a0*/  IMAD R7, R31, 0x6f, RZ ;  /* 0x0000006f1f077824 */ /* 0x000fe200078e02ff */
[-C--:B------:R-:W-:Y:S01]  /*76b0*/  IADD3 R198, P0, R15, R122.reuse, RZ ;  /* 0x0000007a0fc67210 */ /* 0x080fe20007f1e0ff */
[----:B------:R-:W-:Y:S01]  /*76c0*/  IMAD R11, R31, 0x63, RZ ;  /* 0x000000631f0b7824 */ /* 0x000fe200078e02ff */
[-C--:B------:R-:W-:Y:S01]  /*76d0*/  IADD3 R204, P1, R5, R122.reuse, RZ ;  /* 0x0000007a05cc7210 */ /* 0x080fe20007f3e0ff */
        /* <DEDUP_REMOVED lines=13> */
[----:B------:R-:W-:Y:S01]  /*77b0*/  LEA.HI.X.SX32 R191, R7, R123, 0x1, P0 ;  /* 0x0000007b07bf7211 */ /* 0x000fe200000f0eff */
[----:B------:R-:W-:Y:S01]  /*77c0*/  IMAD R97, R97, 0x16c, RZ ;  /* 0x0000016c61617824 */ /* 0x000fe200078e02ff */
[-C--:B------:R-:W-:Y:S01]  /*77d0*/  IADD3 R196, P1, R19, R122.reuse, RZ ;  /* 0x0000007a13c47210 */ /* 0x080fe20007f3e0ff */
[----:B------:R-:W-:Y:S01]  /*77e0*/  IMAD R108, R108, 0x17c, RZ ;  /* 0x0000017c6c6c7824 */ /* 0x000fe200078e02ff */
[----:B------:R-:W-:Y:S01]  /*77f0*/  LEA R7, R31, -R31, 0x7 ;  /* 0x8000001f1f077211 */ /* 0x000fe200078e38ff */
        /* <DEDUP_REMOVED lines=9> */
[-C--:B------:R-:W-:Y:S01]  /*7890*/  LEA.HI.X.SX32 R187, R7, R123.reuse, 0x1, P0 ;  /* 0x0000007b07bb7211 */ /* 0x080fe200000f0eff */
[C---:B------:R-:W-:Y:S01]  /*78a0*/  IMAD R11, R31.reuse, 0x83, RZ ;  /* 0x000000831f0b7824 */ /* 0x040fe200078e02ff */
[----:B------:R-:W-:Y:S01]  /*78b0*/  SHF.L.U32 R9, R31, 0x2, RZ ;  /* 0x000000021f097819 */ /* 0x000fe200000006ff */
[----:B------:R0:W2:Y:S01]  /*78c0*/  LDG.E.U16 R188, desc[UR60][R188.64] ;  /* 0x0000003cbcbc7981 */ /* 0x0000a2000c1e1500 */
[-C--:B------:R-:W-:Y:S01]  /*78d0*/  LEA R224, P0, R225, R122.reuse, 0x3 ;  /* 0x0000007ae1e07211 */ /* 0x080fe200078018ff */
[----:B------:R-:W1:Y:S01]  /*78e0*/  LDC R152, c[0x0][0x248] ;  /* 0x00009200ff987b82 */ /* 0x000e620000000800 */
[-C--:B------:R-:W-:Y:S01]  /*78f0*/  LEA.HI.X.SX32 R7, R37, R123.reuse, 0x1, P2 ;  /* 0x0000007b25077211 */ /* 0x080fe200010f0eff */
[----:B------:R-:W-:Y:S01]  /*7900*/  IMAD R134, R134, 0x19e, RZ ;  /* 0x0000019e86867824 */ /* 0x000fe200078e02ff */
[-C--:B------:R-:W-:Y:S01]  /*7910*/  LEA.HI.X.SX32 R225, R9, R123.reuse, 0x1, P0 ;  /* 0x0000007b09e17211 */ /* 0x080fe200000f0eff */
[----:B------:R-:W-:Y:S01]  /*7920*/  IMAD R9, R31, 0x87, RZ ;  /* 0x000000871f097824 */ /* 0x000fe200078e02ff */
[-C--:B------:R-:W-:Y:S01]  /*7930*/  IADD3 R184, P1, R237, R122.reuse, RZ ;  /* 0x0000007aedb87210 */ /* 0x080fe20007f3e0ff */
[----:B------:R3:W2:Y:S01]  /*7940*/  LDG.E.U16 R181, desc[UR60][R6.64] ;  /* 0x0000003c06b57981 */ /* 0x0006a2000c1e1500 */
[-C--:B------:R-:W-:Y:S01]  /*7950*/  IADD3 R12, P0, R41, R122.reuse, RZ ;  /* 0x0000007a290c7210 */ /* 0x080fe20007f1e0ff */
[----:B------:R-:W-:Y:S01]  /*7960*/  IMAD R37, R31, 0x8f, RZ ;  /* 0x0000008f1f257824 */ /* 0x000fe200078e02ff */
[-C--:B------:R-:W-:Y:S01]  /*7970*/  LEA.HI.X.SX32 R185, R11, R123.reuse, 0x1, P1 ;  /* 0x0000007b0bb97211 */ /* 0x080fe200008f0eff */
[----:B0-----:R-:W0:Y:S01]  /*7980*/  LDC R189, c[0x0][0x248] ;  /* 0x00009200ffbd7b82 */ /* 0x001e220000000800 */
[-C--:B------:R-:W-:Y:S01]  /*7990*/  IADD3 R10, P1, R44, R122.reuse, RZ ;  /* 0x0000007a2c0a7210 */ /* 0x080fe20007f3e0ff */
[----:B------:R5:W2:Y:S01]  /*79a0*/  LDG.E.U16 R186, desc[UR60][R186.64] ;  /* 0x0000003cbaba7981 */ /* 0x000aa2000c1e1500 */
[----:B------:R-:W-:Y:S01]  /*79b0*/  LEA.HI.X.SX32 R13, R9, R123, 0x1, P0 ;  /* 0x0000007b090d7211 */ /* 0x000fe200000f0eff */
[----:B---3--:R-:W-:Y:S01]  /*79c0*/  IMAD R7, R31, 0x8b, RZ ;  /* 0x0000008b1f077824 */ /* 0x008fe200078e02ff */
[----:B------:R-:W-:-:S03]  /*79d0*/  IADD3 R6, P0, R49, R122, RZ ;  /* 0x0000007a31067210 */ /* 0x000fc60007f1e0ff */
[----:B------:R3:W2:Y:S01]  /*79e0*/  LDG.E.U16 R179, desc[UR60][R12.64] ;  /* 0x0000003c0cb37981 */ /* 0x0006a2000c1e1500 */
[-C--:B------:R-:W-:Y:S01]  /*79f0*/  IADD3 R8, P2, R48, R122.reuse, RZ ;  /* 0x0000007a30087210 */ /* 0x080fe20007f5e0ff */
[----:B------:R-:W-:Y:S01]  /*7a00*/  IMAD R142, R142, 0x1a6, RZ ;  /* 0x000001a68e8e7824 */ /* 0x000fe200078e02ff */
[-C--:B------:R-:W-:Y:S01]  /*7a10*/  LEA.HI.X.SX32 R11, R7, R123.reuse, 0x1, P1 ;  /* 0x0000007b070b7211 */ /* 0x080fe200008f0eff */
[----:B-----5:R-:W5:Y:S01]  /*7a20*/  LDC R187, c[0x0][0x248] ;  /* 0x00009200ffbb7b82 */ /* 0x020f620000000800 */
[-C--:B------:R-:W-:Y:S01]  /*7a30*/  LEA.HI.X.SX32 R7, R37, R123.reuse, 0x1, P0 ;  /* 0x0000007b25077211 */ /* 0x080fe200000f0eff */
[----:B------:R-:W-:Y:S01]  /*7a40*/  IMAD R37, R31, 0x93, RZ ;  /* 0x000000931f257824 */ /* 0x000fe200078e02ff */
[----:B------:R-:W-:Y:S01]  /*7a50*/  LEA.HI.X.SX32 R9, R39, R123, 0x1, P2 ;  /* 0x0000007b27097211 */ /* 0x000fe200010f0eff */
[----:B------:R3:W2:Y:S02]  /*7a60*/  LDG.E.U16 R177, desc[UR60][R10.64] ;  /* 0x0000003c0ab17981 */ /* 0x0006a4000c1e1500 */
[----:B---3--:R-:W-:-:S02]  /*7a70*/  IADD3 R12, P0, R53, R122, RZ ;  /* 0x0000007a350c7210 */ /* 0x008fc40007f1e0ff */
[----:B------:R3:W2:Y:S01]  /*7a80*/  LDG.E.U16 R173, desc[UR60][R6.64] ;  /* 0x0000003c06ad7981 */ /* 0x0006a2000c1e1500 */
[----:B------:R-:W5:Y:S01]  /*7a90*/  LDC R36, c[0x0][0x248] ;  /* 0x00009200ff247b82 */ /* 0x000f620000000800 */
[----:B------:R-:W-:Y:S01]  /*7aa0*/  LEA.HI.X.SX32 R13, R37, R123, 0x1, P0 ;  /* 0x0000007b250d7211 */ /* 0x000fe200000f0eff */
[----:B------:R-:W-:Y:S01]  /*7ab0*/  IMAD R39, R31, 0x97, RZ ;  /* 0x000000971f277824 */ /* 0x000fe200078e02ff */
[----:B------:R1:W2:Y:S01]  /*7ac0*/  LDG.E.U16 R175, desc[UR60][R8.64] ;  /* 0x0000003c08af7981 */ /* 0x0002a2000c1e1500 */
[----:B------:R-:W-:-:S03]  /*7ad0*/  IADD3 R10, P1, R57, R122, RZ ;  /* 0x0000007a390a7210 */ /* 0x000fc60007f3e0ff */
[----:B------:R1:W2:Y:S01]  /*7ae0*/  LDG.E.U16 R171, desc[UR60][R12.64] ;  /* 0x0000003c0cab7981 */ /* 0x0002a2000c1e1500 */
[----:B------:R-:W5:Y:S01]  /*7af0*/  LDC R30, c[0x0][0x248] ;  /* 0x00009200ff1e7b82 */ /* 0x000f620000000800 */
[----:B---3--:R-:W-:Y:S01]  /*7b00*/  IMAD R7, R31, 0x9b, RZ ;  /* 0x0000009b1f077824 */ /* 0x008fe200078e02ff */
[-C--:B------:R-:W-:Y:S01]  /*7b10*/  IADD3 R6, P0, R64, R122.reuse, RZ ;  /* 0x0000007a40067210 */ /* 0x080fe20007f1e0ff */
[----:B------:R3:W2:Y:S01]  /*7b20*/  LDG.E.U16 R224, desc[UR60][R224.64] ;  /* 0x0000003ce0e07981 */ /* 0x0006a2000c1e1500 */
[-C--:B-1----:R-:W-:Y:S02]  /*7b30*/  IADD3 R8, P2, R60, R122.reuse, RZ ;  /* 0x0000007a3c087210 */ /* 0x082fe40007f5e0ff */
[-C--:B------:R-:W-:Y:S01]  /*7b40*/  LEA.HI.X.SX32 R7, R7, R123.reuse, 0x1, P0 ;  /* 0x0000007b07077211 */ /* 0x080fe200000f0eff */
[----:B------:R-:W2:Y:S01]  /*7b50*/  LDG.E.U16 R194, desc[UR60][R194.64] ;  /* 0x0000003cc2c27981 */ /* 0x000ea2000c1e1500 */
[----:B------:R-:W-:Y:S01]  /*7b60*/  IADD3 R12, P0, R68, R122, RZ ;  /* 0x0000007a440c7210 */ /* 0x000fe20007f1e0ff */
[----:B------:R-:W1:Y:S01]  /*7b70*/  LDC R43, c[0x0][0x248] ;  /* 0x00009200ff2b7b82 */ /* 0x000e620000000800 */
[-C--:B------:R-:W-:Y:S01]  /*7b80*/  LEA.HI.X.SX32 R9, R39, R123.reuse, 0x1, P2 ;  /* 0x0000007b27097211 */ /* 0x080fe200010f0eff */
[----:B------:R0:W2:Y:S01]  /*7b90*/  LDG.E.U16 R165, desc[UR60][R6.64] ;  /* 0x0000003c06a57981 */ /* 0x0000a2000c1e1500 */
[----:B------:R-:W-:-:S02]  /*7ba0*/  LEA.HI.X.SX32 R11, R35, R123, 0x1, P1 ;  /* 0x0000007b230b7211 */ /* 0x000fc400008f0eff */
[-C--:B------:R-:W-:Y:S01]  /*7bb0*/  LEA.HI.X.SX32 R13, R33, R123.reuse, 0x1, P0 ;  /* 0x0000007b210d7211 */ /* 0x080fe200000f0eff */
[----:B------:R0:W2:Y:S01]  /*7bc0*/  LDG.E.U16 R167, desc[UR60][R8.64] ;  /* 0x0000003c08a77981 */ /* 0x0000a2000c1e1500 */
[C---:B------:R-:W-:Y:S01]  /*7bd0*/  IMAD R37, R31.reuse, 0xa3, RZ ;  /* 0x000000a31f257824 */ /* 0x040fe200078e02ff */
[----:B---3--:R-:W3:Y:S01]  /*7be0*/  LDC R225, c[0x0][0x248] ;  /* 0x00009200ffe17b82 */ /* 0x008ee20000000800 */
[----:B------:R-:W-:Y:S01]  /*7bf0*/  IMAD R35, R31, 0x9f, RZ ;  /* 0x0000009f1f237824 */ /* 0x000fe200078e02ff */
[----:B------:R0:W2:Y:S02]  /*7c00*/  LDG.E.U16 R169, desc[UR60][R10.64] ;  /* 0x0000003c0aa97981 */ /* 0x0000a4000c1e1500 */
[-C--:B0-----:R-:W-:Y:S02]  /*7c10*/  IADD3 R6, P0, R77, R122.reuse, RZ ;  /* 0x0000007a4d067210 */ /* 0x081fe40007f1e0ff */
[----:B------:R0:W2:Y:S01]  /*7c20*/  LDG.E.U16 R163, desc[UR60][R12.64] ;  /* 0x0000003c0ca37981 */ /* 0x0000a2000c1e1500 */
[-C--:B------:R-:W-:Y:S01]  /*7c30*/  IADD3 R8, P2, R73, R122.reuse, RZ ;  /* 0x0000007a49087210 */ /* 0x080fe20007f5e0ff */
[----:B------:R-:W-:Y:S01]  /*7c40*/  IMAD R130, R130, 0x19c, RZ ;  /* 0x0000019c82827824 */ /* 0x000fe200078e02ff */
[-C--:B------:R-:W-:Y:S01]  /*7c50*/  LEA.HI.X.SX32 R7, R27, R123.reuse, 0x1, P0 ;  /* 0x0000007b1b077211 */ /* 0x080fe200000f0eff */
[----:B------:R0:W2:Y:S01]  /*7c60*/  LDG.E.U16 R234, desc[UR60][R234.64] ;  /* 0x0000003ceaea7981 */ /* 0x0000a2000c1e1500 */
[-C--:B------:R-:W-:Y:S01]  /*7c70*/  IADD3 R10, P1, R69, R122.reuse, RZ ;  /* 0x0000007a450a7210 */ /* 0x080fe20007f3e0ff */
[----:B------:R-:W1:Y:S01]  /*7c80*/  LDC R195, c[0x0][0x248] ;  /* 0x00009200ffc37b82 */ /* 0x000e620000000800 */
[----:B------:R-:W-:Y:S01]  /*7c90*/  LEA.HI.X.SX32 R9, R37, R123, 0x1, P2 ;  /* 0x0000007b25097211 */ /* 0x000fe200010f0eff */
[----:B------:R5:W2:Y:S01]  /*7ca0*/  LDG.E.U16 R157, desc[UR60][R6.64] ;  /* 0x0000003c069d7981 */ /* 0x000aa2000c1e1500 */
[----:B0-----:R-:W-:Y:S01]  /*7cb0*/  IMAD R13, R31, 0xa7, RZ ;  /* 0x000000a71f0d7824 */ /* 0x001fe200078e02ff */
[----:B------:R-:W-:-:S02]  /*7cc0*/  IADD3 R12, P0, R80, R122, RZ ;  /* 0x0000007a500c7210 */ /* 0x000fc40007f1e0ff */
[-C--:B------:R-:W-:Y:S01]  /*7cd0*/  LEA.HI.X.SX32 R11, R35, R123.reuse, 0x1, P1 ;  /* 0x0000007b230b7211 */ /* 0x080fe200008f0eff */
[----:B------:R0:W2:Y:S01]  /*7ce0*/  LDG.E.U16 R159, desc[UR60][R8.64] ;  /* 0x0000003c089f7981 */ /* 0x0000a2000c1e1500 */
[-C--:B------:R-:W-:Y:S01]  /*7cf0*/  LEA.HI.X.SX32 R13, R13, R123.reuse, 0x1, P0 ;  /* 0x0000007b0d0d7211 */ /* 0x080fe200000f0eff */
[C---:B------:R-:W-:Y:S01]  /*7d00*/  IMAD R27, R31.reuse, 0xb7, RZ ;  /* 0x000000b71f1b7824 */ /* 0x040fe200078e02ff */
[----:B------:R-:W1:Y:S01]  /*7d10*/  LDC R235, c[0x0][0x248] ;  /* 0x00009200ffeb7b82 */ /* 0x000e620000000800 */
[----:B------:R4:W2:Y:S01]  /*7d20*/  LDG.E.U16 R161, desc[UR60][R10.64] ;  /* 0x0000003c0aa17981 */ /* 0x0008a2000c1e1500 */
[----:B-----5:R-:W-:Y:S01]  /*7d30*/  IMAD R7, R31, 0xaf, RZ ;  /* 0x000000af1f077824 */ /* 0x020fe200078e02ff */
[-C--:B------:R-:W-:Y:S02]  /*7d40*/  IADD3 R6, P0, R89, R122.reuse, RZ ;  /* 0x0000007a59067210 */ /* 0x080fe40007f1e0ff */
[----:B------:R5:W2:Y:S01]  /*7d50*/  LDG.E.U16 R155, desc[UR60][R12.64] ;  /* 0x0000003c0c9b7981 */ /* 0x000aa2000c1e1500 */
[----:B0-----:R-:W-:Y:S01]  /*7d60*/  IMAD R9, R31, 0xab, RZ ;  /* 0x000000ab1f097824 */ /* 0x001fe200078e02ff */
[-C--:B------:R-:W-:Y:S01]  /*7d70*/  IADD3 R8, P2, R88, R122.reuse, RZ ;  /* 0x0000007a58087210 */ /* 0x080fe20007f5e0ff */
[----:B----4-:R-:W-:Y:S01]  /*7d80*/  IMAD R150, R150, 0x1ac, RZ ;  /* 0x000001ac96967824 */ /* 0x010fe200078e02ff */
[-C--:B------:R-:W-:Y:S01]  /*7d90*/  LEA.HI.X.SX32 R7, R7, R123.reuse, 0x1, P0 ;  /* 0x0000007b07077211 */ /* 0x080fe200000f0eff */
[----:B------:R-:W-:Y:S01]  /*7da0*/  IMAD R166, R166, 0x1b6, RZ ;  /* 0x000001b6a6a67824 */ /* 0x000fe200078e02ff */
[-C--:B------:R-:W-:Y:S01]  /*7db0*/  IADD3 R10, P1, R84, R122.reuse, RZ ;  /* 0x0000007a540a7210 */ /* 0x080fe20007f3e0ff */
[----:B------:R0:W4:Y:S01]  /*7dc0*/  LDG.E.U16 R228, desc[UR60][R228.64] ;  /* 0x0000003ce4e47981 */ /* 0x000122000c1e1500 */
[----:B------:R-:W-:Y:S01]  /*7dd0*/  IMAD R189, R189, 0x1bc, RZ ;  /* 0x000001bcbdbd7824 */ /* 0x000fe200078e02ff */
[----:B------:R-:W1:Y:S01]  /*7de0*/  LDC R34, c[0x0][0x248] ;  /* 0x00009200ff227b82 */ /* 0x000e620000000800 */
[-C--:B------:R-:W-:Y:S01]  /*7df0*/  LEA.HI.X.SX32 R11, R9, R123.reuse, 0x1, P1 ;  /* 0x0000007b090b7211 */ /* 0x080fe200008f0eff */
[----:B------:R3:W4:Y:S01]  /*7e00*/  LDG.E.U16 R149, desc[UR60][R6.64] ;  /* 0x0000003c06957981 */ /* 0x000722000c1e1500 */
[----:B------:R-:W-:Y:S01]  /*7e10*/  LEA.HI.X.SX32 R9, R25, R123, 0x1, P2 ;  /* 0x0000007b19097211 */ /* 0x000fe200010f0eff */
[----:B------:R-:W-:Y:S01]  /*7e20*/  IMAD R25, R31, 0xb3, RZ ;  /* 0x000000b31f197824 */ /* 0x000fe200078e02ff */
[-C--:B-----5:R-:W-:Y:S01]  /*7e30*/  IADD3 R12, P1, R97, R122.reuse, RZ ;  /* 0x0000007a610c7210 */ /* 0x0a0fe20007f3e0ff */
[----:B------:R5:W4:Y:S01]  /*7e40*/  LDG.E.U16 R153, desc[UR60][R10.64] ;  /* 0x0000003c0a997981 */ /* 0x000b22000c1e1500 */
[----:B------:R-:W-:Y:S01]  /*7e50*/  IMAD R33, R31, 0xbb, RZ ;  /* 0x000000bb1f217824 */ /* 0x000fe200078e02ff */
[----:B0-----:R-:W0:Y:S01]  /*7e60*/  LDC R229, c[0x0][0x248] ;  /* 0x00009200ffe57b82 */ /* 0x001e220000000800 */
[----:B------:R-:W-:Y:S01]  /*7e70*/  IMAD R152, R152, 0x1ae, RZ ;  /* 0x000001ae98987824 */ /* 0x000fe200078e02ff */
[----:B------:R-:W4:Y:S01]  /*7e80*/  LDG.E.U16 R230, desc[UR60][R230.64] ;  /* 0x0000003ce6e67981 */ /* 0x000f22000c1e1500 */
[----:B---3--:R-:W-:-:S03]  /*7e90*/  IADD3 R6, P0, R93, R122, RZ ;  /* 0x0000007a5d067210 */ /* 0x008fc60007f1e0ff */
[----:B------:R3:W4:Y:S01]  /*7ea0*/  LDG.E.U16 R151, desc[UR60][R8.64] ;  /* 0x0000003c08977981 */ /* 0x000722000c1e1500 */
[-C--:B------:R-:W-:Y:S01]  /*7eb0*/  LEA.HI.X.SX32 R7, R25, R123.reuse, 0x1, P0 ;  /* 0x0000007b19077211 */ /* 0x080fe200000f0eff */
[----:B------:R-:W0:Y:S01]  /*7ec0*/  LDC R38, c[0x0][0x248] ;  /* 0x00009200ff267b82 */ /* 0x000e220000000800 */
[----:B------:R-:W-:Y:S01]  /*7ed0*/  LEA.HI.X.SX32 R13, R17, R123, 0x1, P1 ;  /* 0x0000007b110d7211 */ /* 0x000fe200008f0eff */
[----:B------:R-:W4:Y:S01]  /*7ee0*/  LDG.E.U16 R232, desc[UR60][R232.64] ;  /* 0x0000003ce8e87981 */ /* 0x000f22000c1e1500 */
[----:B-----5:R-:W-:-:S03]  /*7ef0*/  IADD3 R10, P0, R100, R122, RZ ;  /* 0x0000007a640a7210 */ /* 0x020fc60007f1e0ff */
[----:B------:R5:W4:Y:S01]  /*7f00*/  LDG.E.U16 R147, desc[UR60][R6.64] ;  /* 0x0000003c06937981 */ /* 0x000b22000c1e1500 */
[-C--:B---3--:R-:W-:Y:S01]  /*7f10*/  IADD3 R8, P2, R104, R122.reuse, RZ ;  /* 0x0000007a68087210 */ /* 0x088fe20007f5e0ff */
[----:B------:R-:W-:Y:S01]  /*7f20*/  IMAD R17, R31, 0xbf, RZ ;  /* 0x000000bf1f117824 */ /* 0x000fe200078e02ff */
[-C--:B------:R-:W-:Y:S01]  /*7f30*/  LEA.HI.X.SX32 R11, R27, R123.reuse, 0x1, P0 ;  /* 0x0000007b1b0b7211 */ /* 0x080fe200000f0eff */
[----:B------:R3:W4:Y:S01]  /*7f40*/  LDG.E.U16 R145, desc[UR60][R12.64] ;  /* 0x0000003c0c917981 */ /* 0x000722000c1e1500 */
[----:B------:R-:W0:Y:S03]  /*7f50*/  LDC R231, c[0x0][0x248] ;  /* 0x00009200ffe77b82 */ /* 0x000e260000000800 */
[----:B------:R-:W2:Y:S01]  /*7f60*/  LDG.E.U16 R196, desc[UR60][R196.64] ;  /* 0x0000003cc4c47981 */ /* 0x000ea2000c1e1500 */
[-C--:B-----5:R-:W-:Y:S02]  /*7f70*/  IADD3 R6, P1, R108, R122.reuse, RZ ;  /* 0x0000007a6c067210 */ /* 0x0a0fe40007f3e0ff */
[-C--:B------:R-:W-:Y:S01]  /*7f80*/  LEA.HI.X.SX32 R9, R33, R123.reuse, 0x1, P2 ;  /* 0x0000007b21097211 */ /* 0x080fe200010f0eff */
[----:B------:R5:W4:Y:S01]  /*7f90*/  LDG.E.U16 R143, desc[UR60][R10.64] ;  /* 0x0000003c0a8f7981 */ /* 0x000b22000c1e1500 */
[-C--:B------:R-:W-:Y:S01]  /*7fa0*/  LEA.HI.X.SX32 R7, R21, R123.reuse, 0x1, P1 ;  /* 0x0000007b15077211 */ /* 0x080fe200008f0eff */
[----:B------:R-:W0:Y:S01]  /*7fb0*/  LDC R233, c[0x0][0x248] ;  /* 0x00009200ffe97b82 */ /* 0x000e220000000800 */
[-C--:B---3--:R-:W-:Y:S01]  /*7fc0*/  IADD3 R12, P0, R109, R122.reuse, RZ ;  /* 0x0000007a6d0c7210 */ /* 0x088fe20007f1e0ff */
[----:B------:R3:W4:Y:S03]  /*7fd0*/  LDG.E.U16 R141, desc[UR60][R8.64] ;  /* 0x0000003c088d7981 */ /* 0x000726000c1e1500 */
[----:B------:R-:W-:Y:S01]  /*7fe0*/  LEA.HI.X.SX32 R13, R17, R123, 0x1, P0 ;  /* 0x0000007b110d7211 */ /* 0x000fe200000f0eff */
[----:B------:R1:W4:Y:S01]  /*7ff0*/  LDG.E.U16 R139, desc[UR60][R6.64] ;  /* 0x0000003c068b7981 */ /* 0x000322000c1e1500 */
[----:B-----5:R-:W-:Y:S01]  /*8000*/  IMAD R11, R31, 0xc3, RZ ;  /* 0x000000c31f0b7824 */ /* 0x020fe200078e02ff */
[-C--:B------:R-:W-:Y:S01]  /*8010*/  IADD3 R10, P1, R113, R122.reuse, RZ ;  /* 0x0000007a710a7210 */ /* 0x080fe20007f3e0ff */
[----:B------:R-:W5:Y:S01]  /*8020*/  LDC R197, c[0x0][0x248] ;  /* 0x00009200ffc57b82 */ /* 0x000f620000000800 */
[----:B------:R1:W4:Y:S01]  /*8030*/  LDG.E.U16 R198, desc[UR60][R198.64] ;  /* 0x0000003cc6c67981 */ /* 0x000322000c1e1500 */
[----:B---3--:R-:W-:Y:S01]  /*8040*/  IADD3 R8, P2, R117, R122, RZ ;  /* 0x0000007a75087210 */ /* 0x008fe20007f5e0ff */
[----:B------:R-:W-:-:S02]  /*8050*/  IMAD R17, R31, 0xcb, RZ ;  /* 0x000000cb1f117824 */ /* 0x000fc400078e02ff */
[----:B------:R-:W3:Y:S01]  /*8060*/  LDG.E.U16 R137, desc[UR60][R12.64] ;  /* 0x0000003c0c897981 */ /* 0x000ee2000c1e1500 */
[----:B-1----:R-:W-:Y:S01]  /*8070*/  IMAD R7, R31, 0xc7, RZ ;  /* 0x000000c71f077824 */ /* 0x002fe200078e02ff */
[----:B------:R-:W-:Y:S01]  /*8080*/  IADD3 R6, P0, R120, R122, RZ ;  /* 0x0000007a78067210 */ /* 0x000fe20007f1e0ff */
[----:B------:R-:W-:Y:S01]  /*8090*/  IMAD R187, R187, 0x1be, RZ ;  /* 0x000001bebbbb7824 */ /* 0x000fe200078e02ff */
[----:B------:R-:W3:Y:S01]  /*80a0*/  LDG.E.U16 R242, desc[UR60][R242.64] ;  /* 0x0000003cf2f27981 */ /* 0x000ee2000c1e1500 */
[----:B------:R-:W1:Y:S01]  /*80b0*/  LDC R39, c[0x0][0x248] ;  /* 0x00009200ff277b82 */ /* 0x000e620000000800 */
[-C--:B------:R-:W-:Y:S02]  /*80c0*/  LEA.HI.X.SX32 R7, R7, R123.reuse, 0x1, P0 ;  /* 0x0000007b07077211 */ /* 0x080fe400000f0eff */
[-C--:B------:R-:W-:Y:S01]  /*80d0*/  LEA.HI.X.SX32 R11, R11, R123.reuse, 0x1, P1 ;  /* 0x0000007b0b0b7211 */ /* 0x080fe200008f0eff */
[----:B------:R-:W3:Y:S01]  /*80e0*/  LDG.E.U16 R240, desc[UR60][R240.64] ;  /* 0x0000003cf0f07981 */ /* 0x000ee2000c1e1500 */
[----:B------:R-:W-:-:S03]  /*80f0*/  LEA.HI.X.SX32 R9, R5, R123, 0x1, P2 ;  /* 0x0000007b05097211 */ /* 0x000fc600010f0eff */
[----:B------:R0:W3:Y:S01]  /*8100*/  LDG.E.U16 R5, desc[UR60][R6.64] ;  /* 0x0000003c06057981 */ /* 0x0000e2000c1e1500 */
[----:B------:R-:W-:Y:S01]  /*8110*/  IMAD R21, R31, 0xdb, RZ ;  /* 0x000000db1f157824 */ /* 0x000fe200078e02ff */
[----:B------:R-:W1:Y:S02]  /*8120*/  LDC R199, c[0x0][0x248] ;  /* 0x00009200ffc77b82 */ /* 0x000e640000000800 */
[----:B------:R0:W3:Y:S04]  /*8130*/  LDG.E.U16 R135, desc[UR60][R10.64] ;  /* 0x0000003c0a877981 */ /* 0x0000e8000c1e1500 */
[----:B------:R0:W3:Y:S02]  /*8140*/  LDG.E.U16 R133, desc[UR60][R8.64] ;  /* 0x0000003c08857981 */ /* 0x0000e4000c1e1500 */
[-C--:B0-----:R-:W-:Y:S01]  /*8150*/  IADD3 R6, P0, R127, R122.reuse, RZ ;  /* 0x0000007a7f067210 */ /* 0x081fe20007f1e0ff */
[----:B------:R-:W-:Y:S01]  /*8160*/  IMAD R225, R225, 0x1c6, RZ ;  /* 0x000001c6e1e17824 */ /* 0x000fe200078e02ff */
[-C--:B------:R-:W-:Y:S01]  /*8170*/  IADD3 R12, P1, R130, R122.reuse, RZ ;  /* 0x0000007a820c7210 */ /* 0x080fe20007f3e0ff */
[----:B------:R-:W-:Y:S01]  /*8180*/  IMAD R195, R195, 0x1cc, RZ ;  /* 0x000001ccc3c37824 */ /* 0x000fe200078e02ff */
[-C--:B------:R-:W-:Y:S01]  /*8190*/  LEA.HI.X.SX32 R7, R17, R123.reuse, 0x1, P0 ;  /* 0x0000007b11077211 */ /* 0x080fe200000f0eff */
[C---:B------:R-:W-:Y:S01]  /*81a0*/  IMAD R11, R31.reuse, 0xcf, RZ ;  /* 0x000000cf1f0b7824 */ /* 0x040fe200078e02ff */
[-C--:B------:R-:W-:Y:S01]  /*81b0*/  IADD3 R10, P0, R142, R122.reuse, RZ ;  /* 0x0000007a8e0a7210 */ /* 0x080fe20007f1e0ff */
[----:B------:R-:W-:Y:S01]  /*81c0*/  IMAD R17, R31, 0xd3, RZ ;  /* 0x000000d31f117824 */ /* 0x000fe200078e02ff */
[----:B------:R-:W-:Y:S01]  /*81d0*/  IADD3 R8, P2, R134, R122, RZ ;  /* 0x0000007a86087210 */ /* 0x000fe20007f5e0ff */
[----:B------:R-:W3:Y:S01]  /*81e0*/  LDG.E.U16 R6, desc[UR60][R6.64] ;  /* 0x0000003c06067981 */ /* 0x000ee2000c1e1500 */
[----:B------:R-:W0:Y:S02]  /*81f0*/  LDC R243, c[0x0][0x248] ;  /* 0x00009200fff37b82 */ /* 0x000e240000000800 */
[-C--:B------:R-:W-:Y:S01]  /*8200*/  LEA.HI.X.SX32 R9, R11, R123.reuse, 0x1, P2 ;  /* 0x0000007b0b097211 */ /* 0x080fe200010f0eff */
[----:B------:R5:W3:Y:S01]  /*8210*/  LDG.E.U16 R238, desc[UR60][R238.64] ;  /* 0x0000003ceeee7981 */ /* 0x000ae2000c1e1500 */
[----:B------:R-:W-:-:S02]  /*8220*/  LEA.HI.X.SX32 R11, R17, R123, 0x1, P0 ;  /* 0x0000007b110b7211 */ /* 0x000fc400000f0eff */
[----:B------:R-:W-:Y:S01]  /*8230*/  LEA.HI.X.SX32 R13, R16, R123, 0x1, P1 ;  /* 0x0000007b100d7211 */ /* 0x000fe200008f0eff */
[----:B------:R-:W3:Y:S01]  /*8240*/  LDG.E.U16 R8, desc[UR60][R8.64] ;  /* 0x0000003c08087981 */ /* 0x000ee2000c1e1500 */
[----:B------:R-:W-:Y:S01]  /*8250*/  IMAD R17, R31, 0xd7, RZ ;  /* 0x000000d71f117824 */ /* 0x000fe200078e02ff */
[----:B------:R-:W0:Y:S02]  /*8260*/  LDC R241, c[0x0][0x248] ;  /* 0x00009200fff17b82 */ /* 0x000e240000000800 */
[----:B------:R5:W3:Y:S04]  /*8270*/  LDG.E.U16 R7, desc[UR60][R12.64] ;  /* 0x0000003c0c077981 */ /* 0x000ae8000c1e1500 */
[----:B------:R1:W2:Y:S01]  /*8280*/  LDG.E.U16 R204, desc[UR60][R204.64] ;  /* 0x0000003ccccc7981 */ /* 0x0002a2000c1e1500 */
[----:B------:R-:W-:Y:S01]  /*8290*/  IMAD R235, R235, 0x1ce, RZ ;  /* 0x000001ceebeb7824 */ /* 0x000fe200078e02ff */
[----:B-----5:R-:W5:Y:S02]  /*82a0*/  LDC R239, c[0x0][0x248] ;  /* 0x00009200ffef7b82 */ /* 0x020f640000000800 */
[----:B------:R1:W3:Y:S01]  /*82b0*/  LDG.E.U16 R9, desc[UR60][R10.64] ;  /* 0x0000003c0a097981 */ /* 0x0002e2000c1e1500 */
[----:B------:R-:W-:-:S02]  /*82c0*/  IADD3 R12, P2, R166, R122, RZ ;  /* 0x0000007aa60c7210 */ /* 0x000fc40007f5e0ff */
[-C--:B------:R-:W-:Y:S01]  /*82d0*/  IADD3 R16, P1, R152, R122.reuse, RZ ;  /* 0x0000007a98107210 */ /* 0x080fe20007f3e0ff */
[----:B------:R-:W-:Y:S02]  /*82e0*/  IMAD R25, R31, 0xe7, RZ ;  /* 0x000000e71f197824 */ /* 0x000fe400078e02ff */
[----:B-1----:R-:W1:Y:S01]  /*82f0*/  LDC R205, c[0x0][0x248] ;  /* 0x00009200ffcd7b82 */ /* 0x002e620000000800 */
[----:B------:R-:W3:Y:S01]  /*8300*/  LDG.E.U16 R248, desc[UR60][R248.64] ;  /* 0x0000003cf8f87981 */ /* 0x000ee2000c1e1500 */
[----:B------:R-:W-:-:S03]  /*8310*/  IADD3 R10, P0, R150, R122, RZ ;  /* 0x0000007a960a7210 */ /* 0x000fc60007f1e0ff */
[----:B------:R-:W3:Y:S01]  /*8320*/  LDG.E.U16 R226, desc[UR60][R226.64] ;  /* 0x0000003ce2e27981 */ /* 0x000ee2000c1e1500 */
[-C--:B------:R-:W-:Y:S02]  /*8330*/  LEA.HI.X.SX32 R11, R14, R123.reuse, 0x1, P0 ;  /* 0x0000007b0e0b7211 */ /* 0x080fe400000f0eff */
[----:B------:R-:W1:Y:S01]  /*8340*/  LDC R42, c[0x0][0x248] ;  /* 0x00009200ff2a7b82 */ /* 0x000e620000000800 */
[----:B------:R-:W-:Y:S01]  /*8350*/  IADD3 R14, P0, R189, R122, RZ ;  /* 0x0000007abd0e7210 */ /* 0x000fe20007f1e0ff */
[----:B------:R-:W3:Y:S01]  /*8360*/  LDG.E.U16 R244, desc[UR60][R244.64] ;  /* 0x0000003cf4f47981 */ /* 0x000ee2000c1e1500 */
[-C--:B------:R-:W-:Y:S02]  /*8370*/  LEA.HI.X.SX32 R13, R21, R123.reuse, 0x1, P2 ;  /* 0x0000007b150d7211 */ /* 0x080fe400010f0eff */
[----:B------:R-:W-:-:S03]  /*8380*/  LEA.HI.X.SX32 R15, R15, R123, 0x1, P0 ;  /* 0x0000007b0f0f7211 */ /* 0x000fc600000f0eff */
[----:B------:R-:W1:Y:S01]  /*8390*/  LDC R56, c[0x0][0x248] ;  /* 0x00009200ff387b82 */ /* 0x000e620000000800 */
[----:B------:R-:W-:Y:S01]  /*83a0*/  LEA.HI.X.SX32 R17, R17, R123, 0x1, P1 ;  /* 0x0000007b11117211 */ /* 0x000fe200008f0eff */
[----:B------:R-:W3:Y:S01]  /*83b0*/  LDG.E.U16 R12, desc[UR60][R12.64] ;  /* 0x0000003c0c0c7981 */ /* 0x000ee2000c1e1500 */
[----:B------:R-:W-:-:S03]  /*83c0*/  IMAD R21, R31, 0xdf, RZ ;  /* 0x000000df1f157824 */ /* 0x000fc600078e02ff */
[----:B------:R-:W3:Y:S01]  /*83d0*/  LDG.E.U16 R10, desc[UR60][R10.64] ;  /* 0x0000003c0a0a7981 */ /* 0x000ee2000c1e1500 */
[----:B------:R-:W-:Y:S01]  /*83e0*/  IADD3 R20, P1, R225, R122, RZ ;  /* 0x0000007ae1147210 */ /* 0x000fe20007f3e0ff */
[----:B------:R-:W-:Y:S01]  /*83f0*/  IMAD R229, R229, 0x1d6, RZ ;  /* 0x000001d6e5e57824 */ /* 0x000fe200078e02ff */
[----:B------:R-:W-:Y:S01]  /*8400*/  LEA R37, R31, -R31, 0x8 ;  /* 0x8000001f1f257211 */ /* 0x000fe200078e40ff */
[----:B------:R-:W-:Y:S01]  /*8410*/  IMAD R231, R231, 0x1e6, RZ ;  /* 0x000001e6e7e77824 */ /* 0x000fe200078e02ff */
[----:B------:R-:W4:Y:S01]  /*8420*/  LDC R103, c[0x0][0x248] ;  /* 0x00009200ff677b82 */ /* 0x000f220000000800 */
[----:B------:R0:W3:Y:S04]  /*8430*/  LDG.E.U16 R13, desc[UR60][R14.64] ;  /* 0x0000003c0e0d7981 */ /* 0x0000e8000c1e1500 */
[----:B------:R5:W3:Y:S01]  /*8440*/  LDG.E.U16 R11, desc[UR60][R16.64] ;  /* 0x0000003c100b7981 */ /* 0x000ae2000c1e1500 */
[----:B------:R-:W-:-:S02]  /*8450*/  IMAD R35, R31, 0xf3, RZ ;  /* 0x000000f31f237824 */ /* 0x000fc400078e02ff */
[----:B------:R-:W-:Y:S01]  /*8460*/  IMAD R197, R197, 0x1dc, RZ ;  /* 0x000001dcc5c57824 */ /* 0x000fe200078e02ff */
[----:B------:R-:W4:Y:S01]  /*8470*/  LDC R96, c[0x0][0x248] ;  /* 0x00009200ff607b82 */ /* 0x000f220000000800 */
[----:B------:R-:W-:Y:S01]  /*8480*/  IMAD R72, R72, 0x12f, RZ ;  /* 0x0000012f48487824 */ /* 0x000fe200078e02ff */
[-C--:B0-----:R-:W-:Y:S01]  /*8490*/  IADD3 R14, P0, R187, R122.reuse, RZ ;  /* 0x0000007abb0e7210 */ /* 0x081fe20007f1e0ff */
[----:B------:R-:W-:Y:S01]  /*84a0*/  IMAD R74, R74, 0x26a, RZ ;  /* 0x0000026a4a4a7824 */ /* 0x000fe200078e02ff */
[----:B------:R-:W3:Y:S01]  /*84b0*/  LDG.E.U16 R184, desc[UR60][R184.64] ;  /* 0x0000003cb8b87981 */ /* 0x000ee2000c1e1500 */
[----:B-----5:R-:W-:Y:S01]  /*84c0*/  IMAD R17, R31, 0xe3, RZ ;  /* 0x000000e31f117824 */ /* 0x020fe200078e02ff */
[-C--:B------:R-:W-:Y:S01]  /*84d0*/  IADD3 R16, P2, R195, R122.reuse, RZ ;  /* 0x0000007ac3107210 */ /* 0x080fe20007f5e0ff */
[----:B------:R-:W-:Y:S01]  /*84e0*/  IMAD R233, R233, 0x1de, RZ ;  /* 0x000001dee9e97824 */ /* 0x000fe200078e02ff */
[-C--:B------:R-:W-:Y:S01]  /*84f0*/  LEA.HI.X.SX32 R15, R21, R123.reuse, 0x1, P0 ;  /* 0x0000007b150f7211 */ /* 0x080fe200000f0eff */
[----:B------:R-:W-:Y:S01]  /*8500*/  IMAD R33, R31, 0xef, RZ ;  /* 0x000000ef1f217824 */ /* 0x000fe200078e02ff */
[-C--:B------:R-:W-:Y:S01]  /*8510*/  IADD3 R18, P0, R235, R122.reuse, RZ ;  /* 0x0000007aeb127210 */ /* 0x080fe20007f1e0ff */
[----:B------:R-:W-:Y:S01]  /*8520*/  IMAD R199, R199, 0x1ec, RZ ;  /* 0x000001ecc7c77824 */ /* 0x000fe200078e02ff */
[-C--:B------:R-:W-:Y:S01]  /*8530*/  LEA.HI.X.SX32 R21, R17, R123.reuse, 0x1, P1 ;  /* 0x0000007b11157211 */ /* 0x080fe200008f0eff */
[----:B------:R-:W5:Y:S01]  /*8540*/  LDG.E.U16 R14, desc[UR60][R14.64] ;  /* 0x0000003c0e0e7981 */ /* 0x000f62000c1e1500 */
[-C--:B------:R-:W-:Y:S01]  /*8550*/  LEA.HI.X.SX32 R17, R19, R123.reuse, 0x1, P2 ;  /* 0x0000007b13117211 */ /* 0x080fe200010f0eff */
[----:B------:R-:W-:Y:S01]  /*8560*/  IMAD R243, R243, 0x1ee, RZ ;  /* 0x000001eef3f37824 */ /* 0x000fe200078e02ff */
[----:B------:R-:W-:Y:S01]  /*8570*/  LEA.HI.X.SX32 R19, R25, R123, 0x1, P0 ;  /* 0x0000007b19137211 */ /* 0x000fe200000f0eff */
[----:B------:R-:W-:Y:S01]  /*8580*/  IMAD R25, R31, 0xeb, RZ ;  /* 0x000000eb1f197824 */ /* 0x000fe200078e02ff */
[----:B------:R-:W0:Y:S01]  /*8590*/  LDC R105, c[0x0][0x248] ;  /* 0x00009200ff697b82 */ /* 0x000e220000000800 */
[----:B------:R-:W5:Y:S01]  /*85a0*/  LDG.E.U16 R16, desc[UR60][R16.64] ;  /* 0x0000003c10107981 */ /* 0x000f62000c1e1500 */
[----:B------:R-:W-:-:S02]  /*85b0*/  IADD3 R24, P2, R231, R122, RZ ;  /* 0x0000007ae7187210 */ /* 0x000fc40007f5e0ff */
[-C--:B------:R-:W-:Y:S01]  /*85c0*/  IADD3 R26, P1, R197, R122.reuse, RZ ;  /* 0x0000007ac51a7210 */ /* 0x080fe20007f3e0ff */
[----:B------:R-:W5:Y:S01]  /*85d0*/  LDG.E.U16 R15, desc[UR60][R20.64] ;  /* 0x0000003c140f7981 */ /* 0x000f62000c1e1500 */
[----:B------:R-:W-:Y:S02]  /*85e0*/  IMAD R241, R241, 0x1f6, RZ ;  /* 0x000001f6f1f17824 */ /* 0x000fe400078e02ff */
[----:B------:R-:W-:Y:S01]  /*85f0*/  IMAD R239, R239, 0x1fe, RZ ;  /* 0x000001feefef7824 */ /* 0x000fe200078e02ff */
[----:B------:R-:W0:Y:S01]  /*8600*/  LDC R111, c[0x0][0x248] ;  /* 0x00009200ff6f7b82 */ /* 0x000e220000000800 */
[----:B------:R-:W-:Y:S01]  /*8610*/  IMAD R71, R71, 0x133, RZ ;  /* 0x0000013347477824 */ /* 0x000fe200078e02ff */
[----:B------:R1:W5:Y:S02]  /*8620*/  LDG.E.U16 R17, desc[UR60][R18.64] ;  /* 0x0000003c12117981 */ /* 0x000364000c1e1500 */
[----:B-1----:R-:W-:Y:S02]  /*8630*/  IMAD R205, R205, 0x1fc, RZ ;  /* 0x000001fccdcd7824 */ /* 0x002fe400078e02ff */
[----:B------:R-:W-:Y:S01]  /*8640*/  IMAD R51, R34, 0x20a, RZ ;  /* 0x0000020a22337824 */ /* 0x000fe200078e02ff */
[----:B------:R-:W2:Y:S01]  /*8650*/  LDG.E.U16 R216, desc[UR60][R216.64] ;  /* 0x0000003cd8d87981 */ /* 0x000ea2000c1e1500 */
[----:B------:R-:W-:Y:S01]  /*8660*/  IMAD R56, R56, 0x23a, RZ ;  /* 0x0000023a38387824 */ /* 0x000fe200078e02ff */
[----:B------:R-:W1:Y:S01]  /*8670*/  LDC R102, c[0x0][0x248] ;  /* 0x00009200ff667b82 */ /* 0x000e620000000800 */
[----:B------:R-:W-:Y:S01]  /*8680*/  IMAD R75, R75, 0x276, RZ ;  /* 0x000002764b4b7824 */ /* 0x000fe200078e02ff */
[----:B------:R-:W3:Y:S01]  /*8690*/  LDG.E.U16 R190, desc[UR60][R190.64] ;  /* 0x0000003cbebe7981 */ /* 0x000ee2000c1e1500 */
[----:B------:R-:W-:-:S03]  /*86a0*/  IADD3 R18, P0, R229, R122, RZ ;  /* 0x0000007ae5127210 */ /* 0x000fc60007f1e0ff */
[----:B------:R-:W5:Y:S01]  /*86b0*/  LDG.E.U16 R208, desc[UR60][R208.64] ;  /* 0x0000003cd0d07981 */ /* 0x000f62000c1e1500 */
[-C--:B------:R-:W-:Y:S01]  /*86c0*/  LEA.HI.X.SX32 R19, R25, R123.reuse, 0x1, P0 ;  /* 0x0000007b19137211 */ /* 0x080fe200000f0eff */
[----:B------:R-:W1:Y:S01]  /*86d0*/  LDC R106, c[0x0][0x248] ;  /* 0x00009200ff6a7b82 */ /* 0x000e620000000800 */
[-C--:B------:R-:W-:Y:S01]  /*86e0*/  LEA.HI.X.SX32 R25, R35, R123.reuse, 0x1, P2 ;  /* 0x0000007b23197211 */ /* 0x080fe200010f0eff */
[----:B------:R-:W3:Y:S01]  /*86f0*/  LDG.E.U16 R210, desc[UR60][R210.64] ;  /* 0x0000003cd2d27981 */ /* 0x000ee2000c1e1500 */
[-C--:B------:R-:W-:Y:S02]  /*8700*/  IADD3 R20, P0, R233, R122.reuse, RZ ;  /* 0x0000007ae9147210 */ /* 0x080fe40007f1e0ff */
[-C--:B------:R-:W-:Y:S01]  /*8710*/  LEA.HI.X.SX32 R27, R22, R123.reuse, 0x1, P1 ;  /* 0x0000007b161b7211 */ /* 0x080fe200008f0eff */
[----:B------:R-:W3:Y:S02]  /*8720*/  LDG.E.U16 R18, desc[UR60][R18.64] ;  /* 0x0000003c12127981 */ /* 0x000ee4000c1e1500 */
[----:B------:R-:W0:Y:S01]  /*8730*/  LDC R35, c[0x0][0x248] ;  /* 0x00009200ff237b82 */ /* 0x000e220000000800 */
[----:B------:R-:W-:Y:S01]  /*8740*/  LEA.HI.X.SX32 R21, R33, R123, 0x1, P0 ;  /* 0x0000007b21157211 */ /* 0x000fe200000f0eff */
[----:B------:R-:W-:Y:S01]  /*8750*/  IMAD R33, R31, 0xf7, RZ ;  /* 0x000000f71f217824 */ /* 0x000fe200078e02ff */
[-C--:B------:R-:W-:Y:S01]  /*8760*/  IADD3 R22, P1, R199, R122.reuse, RZ ;  /* 0x0000007ac7167210 */ /* 0x080fe20007f3e0ff */
[----:B------:R-:W3:Y:S01]  /*8770*/  LDG.E.U16 R202, desc[UR60][R202.64] ;  /* 0x0000003ccaca7981 */ /* 0x000ee2000c1e1500 */
[----:B------:R-:W-:-:S02]  /*8780*/  IADD3 R32, P0, R243, R122, RZ ;  /* 0x0000007af3207210 */ /* 0x000fc40007f1e0ff */
[-C--:B------:R-:W-:Y:S01]  /*8790*/  LEA.HI.X.SX32 R23, R23, R123.reuse, 0x1, P1 ;  /* 0x0000007b17177211 */ /* 0x080fe200008f0eff */
[----:B------:R1:W3:Y:S01]  /*87a0*/  LDG.E.U16 R19, desc[UR60][R26.64] ;  /* 0x0000003c1a137981 */ /* 0x0002e2000c1e1500 */
[----:B------:R-:W-:Y:S01]  /*87b0*/  LEA.HI.X.SX32 R33, R33, R123, 0x1, P0 ;  /* 0x0000007b21217211 */ /* 0x000fe200000f0eff */
[----:B------:R-:W4:Y:S02]  /*87c0*/  LDC R110, c[0x0][0x248] ;  /* 0x00009200ff6e7b82 */ /* 0x000f240000000800 */
[----:B------:R-:W3:Y:S01]  /*87d0*/  LDG.E.U16 R20, desc[UR60][R20.64] ;  /* 0x0000003c14147981 */ /* 0x000ee2000c1e1500 */
[----:B------:R-:W-:-:S03]  /*87e0*/  IADD3 R28, P2, R205, R122, RZ ;  /* 0x0000007acd1c7210 */ /* 0x000fc60007f5e0ff */
[----:B------:R-:W3:Y:S01]  /*87f0*/  LDG.E.U16 R22, desc[UR60][R22.64] ;  /* 0x0000003c16167981 */ /* 0x000ee2000c1e1500 */
[----:B-1----:R-:W-:Y:S01]  /*8800*/  IMAD R27, R31, 0xfb, RZ ;  /* 0x000000fb1f1b7824 */ /* 0x002fe200078e02ff */
[-C--:B------:R-:W-:Y:S01]  /*8810*/  IADD3 R26, P0, R239, R122.reuse, RZ ;  /* 0x0000007aef1a7210 */ /* 0x080fe20007f1e0ff */
[----:B------:R-:W1:Y:S01]  /*8820*/  LDC R114, c[0x0][0x248] ;  /* 0x00009200ff727b82 */ /* 0x000e620000000800 */
[----:B------:R-:W3:Y:S04]  /*8830*/  LDG.E.U16 R200, desc[UR60][R200.64] ;  /* 0x0000003cc8c87981 */ /* 0x000ee8000c1e1500 */
[----:B------:R0:W3:Y:S01]  /*8840*/  LDG.E.U16 R21, desc[UR60][R24.64] ;  /* 0x0000003c18157981 */ /* 0x0000e2000c1e1500 */
[----:B------:R-:W-:Y:S01]  /*8850*/  LEA.HI.X.SX32 R29, R29, R123, 0x1, P2 ;  /* 0x0000007b1d1d7211 */ /* 0x000fe200010f0eff */
[----:B0-----:R-:W-:Y:S01]  /*8860*/  IMAD R47, R35, 0x208, RZ ;  /* 0x00000208232f7824 */ /* 0x001fe200078e02ff */
[----:B------:R-:W0:Y:S01]  /*8870*/  LDC R107, c[0x0][0x248] ;  /* 0x00009200ff6b7b82 */ /* 0x000e220000000800 */
[----:B------:R1:W3:Y:S04]  /*8880*/  LDG.E.U16 R23, desc[UR60][R32.64] ;  /* 0x0000003c20177981 */ /* 0x0002e8000c1e1500 */
[----:B------:R-:W3:Y:S01]  /*8890*/  LDG.E.U16 R206, desc[UR60][R206.64] ;  /* 0x0000003ccece7981 */ /* 0x000ee2000c1e1500 */
[----:B------:R-:W-:-:S02]  /*88a0*/  IADD3 R24, P1, R241, R122, RZ ;  /* 0x0000007af1187210 */ /* 0x000fc40007f3e0ff */
[----:B------:R-:W0:Y:S01]  /*88b0*/  LDC R112, c[0x0][0x248] ;  /* 0x00009200ff707b82 */ /* 0x000e220000000800 */
[----:B------:R-:W3:Y:S01]  /*88c0*/  LDG.E.U16 R192, desc[UR60][R192.64] ;  /* 0x0000003cc0c07981 */ /* 0x000ee2000c1e1500 */
[-C--:B------:R-:W-:Y:S02]  /*88d0*/  LEA.HI.X.SX32 R25, R27, R123.reuse, 0x1, P1 ;  /* 0x0000007b1b197211 */ /* 0x080fe400008f0eff */
[-C--:B------:R-:W-:Y:S01]  /*88e0*/  LEA.HI.X.SX32 R27, R37, R123.reuse, 0x1, P0 ;  /* 0x0000007b251b7211 */ /* 0x080fe200000f0eff */
[----:B------:R-:W-:Y:S01]  /*88f0*/  IMAD R37, R36, 0x206, RZ ;  /* 0x0000020624257824 */ /* 0x000fe200078e02ff */
[----:B------:R-:W5:Y:S01]  /*8900*/  LDG.E.U16 R212, desc[UR60][R212.64] ;  /* 0x0000003cd4d47981 */ /* 0x000f62000c1e1500 */
[----:B-1----:R-:W-:Y:S01]  /*8910*/  IMAD R33, R31, 0x103, RZ ;  /* 0x000001031f217824 */ /* 0x002fe200078e02ff */
[-C--:B------:R-:W-:Y:S01]  /*8920*/  IADD3 R34, P2, R51, R122.reuse, RZ ;  /* 0x0000007a33227210 */ /* 0x080fe20007f5e0ff */
[----:B------:R-:W-:Y:S01]  /*8930*/  IMAD R35, R31, 0x105, RZ ;  /* 0x000001051f237824 */ /* 0x000fe200078e02ff */
[----:B------:R1:W3:Y:S01]  /*8940*/  LDG.E.U16 R26, desc[UR60][R26.64] ;  /* 0x0000003c1a1a7981 */ /* 0x0002e2000c1e1500 */
[----:B------:R-:W-:Y:S01]  /*8950*/  IADD3 R36, P0, R37, R122, RZ ;  /* 0x0000007a25247210 */ /* 0x000fe20007f1e0ff */
[----:B------:R-:W0:Y:S02]  /*8960*/  LDC R51, c[0x0][0x248] ;  /* 0x00009200ff337b82 */ /* 0x000e240000000800 */
[----:B------:R-:W3:Y:S01]  /*8970*/  LDG.E.U16 R24, desc[UR60][R24.64] ;  /* 0x0000003c18187981 */ /* 0x000ee2000c1e1500 */
[----:B------:R-:W-:Y:S01]  /*8980*/  LEA.HI.X.SX32 R37, R33, R123, 0x1, P0 ;  /* 0x0000007b21257211 */ /* 0x000fe200000f0eff */
[----:B------:R-:W-:-:S02]  /*8990*/  IMAD R33, R31, 0x107, RZ ;  /* 0x000001071f217824 */ /* 0x000fc400078e02ff */
[----:B------:R-:W3:Y:S01]  /*89a0*/  LDG.E.U16 R218, desc[UR60][R218.64] ;  /* 0x0000003cdada7981 */ /* 0x000ee2000c1e1500 */
[----:B-1----:R-:W-:Y:S01]  /*89b0*/  IMAD R27, R30, 0x20e, RZ ;  /* 0x0000020e1e1b7824 */ /* 0x002fe200078e02ff */
[----:B------:R-:W1:Y:S02]  /*89c0*/  LDC R115, c[0x0][0x248] ;  /* 0x00009200ff737b82 */ /* 0x000e640000000800 */
[----:B------:R-:W2:Y:S02]  /*89d0*/  LDG.E.U16 R220, desc[UR60][R220.64] ;  /* 0x0000003cdcdc7981 */ /* 0x000ea4000c1e1500 */
[----:B------:R-:W-:Y:S02]  /*89e0*/  IADD3 R32, P0, R27, R122, RZ ;  /* 0x0000007a1b207210 */ /* 0x000fe40007f1e0ff */
[----:B------:R0:W3:Y:S01]  /*89f0*/  LDG.E.U16 R25, desc[UR60][R28.64] ;  /* 0x0000003c1c197981 */ /* 0x0000e2000c1e1500 */
[----:B------:R-:W-:Y:S01]  /*8a00*/  IMAD R31, R31, 0x10b, RZ ;  /* 0x0000010b1f1f7824 */ /* 0x000fe200078e02ff */
[----:B------:R-:W-:-:S02]  /*8a10*/  LEA.HI.X.SX32 R33, R33, R123, 0x1, P0 ;  /* 0x0000007b21217211 */ /* 0x000fc400000f0eff */
[----:B------:R0:W3:Y:S01]  /*8a20*/  LDG.E.U16 R27, desc[UR60][R36.64] ;  /* 0x0000003c241b7981 */ /* 0x0000e2000c1e1500 */
[----:B------:R-:W-:Y:S01]  /*8a30*/  LEA.HI.X.SX32 R35, R35, R123, 0x1, P2 ;  /* 0x0000007b23237211 */ /* 0x000fe200010f0eff */
[----:B------:R-:W1:Y:S02]  /*8a40*/  LDC R118, c[0x0][0x248] ;  /* 0x00009200ff767b82 */ /* 0x000e640000000800 */
[----:B------:R0:W3:Y:S02]  /*8a50*/  LDG.E.U16 R30, desc[UR60][R32.64] ;  /* 0x0000003c201e7981 */ /* 0x0000e4000c1e1500 */
[-C--:B0-----:R-:W-:Y:S01]  /*8a60*/  IADD3 R28, P1, R47, R122.reuse, RZ ;  /* 0x0000007a2f1c7210 */ /* 0x081fe20007f3e0ff */
[----:B------:R-:W-:Y:S02]  /*8a70*/  IMAD R47, R43, 0x216, RZ ;  /* 0x000002162b2f7824 */ /* 0x000fe400078e02ff */
[----:B------:R-:W-:Y:S01]  /*8a80*/  IMAD R37, R38, 0x218, RZ ;  /* 0x0000021826257824 */ /* 0x000fe200078e02ff */
[----:B------:R-:W0:Y:S02]  /*8a90*/  LDC R43, c[0x0][0x248] ;  /* 0x00009200ff2b7b82 */ /* 0x000e240000000800 */
[----:B------:R-:W-:Y:S01]  /*8aa0*/  IADD3 R38, P0, R47, R122, RZ ;  /* 0x0000007a2f267210 */ /* 0x000fe20007f1e0ff */
[----:B------:R-:W-:-:S03]  /*8ab0*/  IMAD R33, R39, 0x21a, RZ ;  /* 0x0000021a27217824 */ /* 0x000fc600078e02ff */
[-C--:B------:R-:W-:Y:S02]  /*8ac0*/  LEA.HI.X.SX32 R39, R31, R123.reuse, 0x1, P0 ;  /* 0x0000007b1f277211 */ /* 0x080fe400000f0eff */
[----:B------:R-:W-:Y:S01]  /*8ad0*/  LEA.HI.X.SX32 R29, R129, R123, 0x1, P1 ;  /* 0x0000007b811d7211 */ /* 0x000fe200008f0eff */
[----:B------:R-:W1:Y:S02]  /*8ae0*/  LDC R47, c[0x0][0x248] ;  /* 0x00009200ff2f7b82 */ /* 0x000e640000000800 */
[----:B------:R4:W3:Y:S04]  /*8af0*/  LDG.E.U16 R31, desc[UR60][R38.64] ;  /* 0x0000003c261f7981 */ /* 0x0008e8000c1e1500 */
[----:B------:R-:W3:Y:S01]  /*8b00*/  LDG.E.U16 R28, desc[UR60][R28.64] ;  /* 0x0000003c1c1c7981 */ /* 0x000ee2000c1e1500 */
[-C--:B------:R-:W-:Y:S01]  /*8b10*/  IADD3 R36, P0, R33, R122.reuse, RZ ;  /* 0x0000007a21247210 */ /* 0x080fe20007f1e0ff */
[----:B------:R-:W-:Y:S01]  /*8b20*/  IMAD R63, R51, 0x22c, RZ ;  /* 0x0000022c333f7824 */ /* 0x000fe200078e02ff */
[----:B------:R-:W-:Y:S01]  /*8b30*/  IADD3 R32, P1, R37, R122, RZ ;  /* 0x0000007a25207210 */ /* 0x000fe20007f3e0ff */
[----:B------:R-:W1:Y:S01]  /*8b40*/  LDC R51, c[0x0][0x248] ;  /* 0x00009200ff337b82 */ /* 0x000e620000000800 */
[----:B------:R4:W3:Y:S07]  /*8b50*/  LDG.E.U16 R29, desc[UR60][R34.64] ;  /* 0x0000003c221d7981 */ /* 0x0008ee000c1e1500 */
[----:B----4-:R-:W4:Y:S01]  /*8b60*/  LDC R38, c[0x0][0x248] ;  /* 0x00009200ff267b82 */ /* 0x010f220000000800 */
[----:B------:R-:W-:-:S07]  /*8b70*/  IMAD R35, R46, 0x21c, RZ ;  /* 0x0000021c2e237824 */ /* 0x000fce00078e02ff */
[----:B------:R-:W1:Y:S01]  /*8b80*/  LDC R129, c[0x0][0x248] ;  /* 0x00009200ff817b82 */ /* 0x000e620000000800 */
[----:B------:R-:W-:-:S07]  /*8b90*/  IADD3 R34, P2, R35, R122, RZ ;  /* 0x0000007a23227210 */ /* 0x000fce0007f5e0ff */
[----:B------:R-:W1:Y:S01]  /*8ba0*/  LDC R46, c[0x0][0x248] ;  /* 0x00009200ff2e7b82 */ /* 0x000e620000000800 */
[-C--:B------:R-:W-:Y:S01]  /*8bb0*/  LEA.HI.X.SX32 R35, R41, R123.reuse, 0x1, P2 ;  /* 0x0000007b29237211 */ /* 0x080fe200010f0eff */
[----:B------:R-:W-:Y:S01]  /*8bc0*/  IMAD R41, R50, 0x21e, RZ ;  /* 0x0000021e32297824 */ /* 0x000fe200078e02ff */
[-C--:B------:R-:W-:Y:S01]  /*8bd0*/  LEA.HI.X.SX32 R33, R40, R123.reuse, 0x1, P1 ;  /* 0x0000007b28217211 */ /* 0x080fe200008f0eff */
[----:B------:R-:W-:Y:S01]  /*8be0*/  IMAD R39, R42, 0x10f, RZ ;  /* 0x0000010f2a277824 */ /* 0x000fe200078e02ff */
[-C--:B------:R-:W-:Y:S01]  /*8bf0*/  LEA.HI.X.SX32 R37, R45, R123.reuse, 0x1, P0 ;  /* 0x0000007b2d257211 */ /* 0x080fe200000f0eff */
[----:B------:R0:W3:Y:S01]  /*8c00*/  LDG.E.U16 R34, desc[UR60][R34.64] ;  /* 0x0000003c22227981 */ /* 0x0000e2000c1e1500 */
[----:B------:R-:W-:Y:S01]  /*8c10*/  IADD3 R42, P0, R41, R122, RZ ;  /* 0x0000007a292a7210 */ /* 0x000fe20007f1e0ff */
[----:B------:R-:W1:Y:S02]  /*8c20*/  LDC R45, c[0x0][0x248] ;  /* 0x00009200ff2d7b82 */ /* 0x000e640000000800 */
[----:B------:R-:W3:Y:S01]  /*8c30*/  LDG.E.U16 R32, desc[UR60][R32.64] ;  /* 0x0000003c20207981 */ /* 0x000ee2000c1e1500 */
[----:B0-----:R-:W-:Y:S01]  /*8c40*/  IMAD R35, R43, 0x22a, RZ ;  /* 0x0000022a2b237824 */ /* 0x001fe200078e02ff */
[----:B------:R-:W-:Y:S01]  /*8c50*/  LEA.HI.X.SX32 R43, R39, R123, 0x1, P0 ;  /* 0x0000007b272b7211 */ /* 0x000fe200000f0eff */
[----:B----4-:R-:W-:-:S03]  /*8c60*/  IMAD R39, R38, 0x115, RZ ;  /* 0x0000011526277824 */ /* 0x010fc600078e02ff */
[----:B------:R-:W0:Y:S01]  /*8c70*/  LDC R50, c[0x0][0x248] ;  /* 0x00009200ff327b82 */ /* 0x000e220000000800 */
[----:B------:R4:W3:Y:S01]  /*8c80*/  LDG.E.U16 R33, desc[UR60][R36.64] ;  /* 0x0000003c24217981 */ /* 0x0008e2000c1e1500 */
[----:B------:R-:W-:-:S03]  /*8c90*/  IADD3 R38, P0, R35, R122, RZ ;  /* 0x0000007a23267210 */ /* 0x000fc60007f1e0ff */
[----:B------:R-:W3:Y:S03]  /*8ca0*/  LDG.E.U16 R35, desc[UR60][R42.64] ;  /* 0x0000003c2a237981 */ /* 0x000ee6000c1e1500 */
[----:B------:R-:W5:Y:S01]  /*8cb0*/  LDC R119, c[0x0][0x248] ;  /* 0x00009200ff777b82 */ /* 0x000f620000000800 */
[----:B----4-:R-:W-:Y:S01]  /*8cc0*/  IMAD R37, R58, 0x228, RZ ;  /* 0x000002283a257824 */ /* 0x010fe200078e02ff */
[-C--:B------:R-:W-:Y:S02]  /*8cd0*/  IADD3 R36, P1, R59, R122.reuse, RZ ;  /* 0x0000007a3b247210 */ /* 0x080fe40007f3e0ff */
[-C--:B------:R-:W-:Y:S02]  /*8ce0*/  LEA.HI.X.SX32 R39, R39, R123.reuse, 0x1, P0 ;  /* 0x0000007b27277211 */ /* 0x080fe400000f0eff */
[----:B------:R-:W-:Y:S02]  /*8cf0*/  IADD3 R40, P2, R37, R122, RZ ;  /* 0x0000007a25287210 */ /* 0x000fe40007f5e0ff */
[----:B------:R-:W4:Y:S01]  /*8d00*/  LDC R58, c[0x0][0x248] ;  /* 0x00009200ff3a7b82 */ /* 0x000f220000000800 */
[-C--:B------:R-:W-:Y:S01]  /*8d10*/  LEA.HI.X.SX32 R37, R55, R123.reuse, 0x1, P1 ;  /* 0x0000007b37257211 */ /* 0x080fe200008f0eff */
[----:B------:R1:W3:Y:S01]  /*8d20*/  LDG.E.U16 R38, desc[UR60][R38.64] ;  /* 0x0000003c26267981 */ /* 0x0002e2000c1e1500 */
[----:B------:R-:W-:Y:S01]  /*8d30*/  LEA.HI.X.SX32 R41, R215, R123, 0x1, P2 ;  /* 0x0000007bd7297211 */ /* 0x000fe200010f0eff */
[----:B------:R-:W-:-:S02]  /*8d40*/  IMAD R55, R54, 0x22e, RZ ;  /* 0x0000022e36377824 */ /* 0x000fc400078e02ff */
[----:B------:R-:W3:Y:S02]  /*8d50*/  LDG.E.U16 R36, desc[UR60][R36.64] ;  /* 0x0000003c24247981 */ /* 0x000ee4000c1e1500 */
[----:B------:R-:W0:Y:S01]  /*8d60*/  LDC R59, c[0x0][0x248] ;  /* 0x00009200ff3b7b82 */ /* 0x000e220000000800 */
[----:B-1----:R-:W-:Y:S01]  /*8d70*/  IMAD R39, R46, 0x117, RZ ;  /* 0x000001172e277824 */ /* 0x002fe200078e02ff */
[----:B------:R-:W-:Y:S01]  /*8d80*/  IADD3 R46, P0, R63, R122, RZ ;  /* 0x0000007a3f2e7210 */ /* 0x000fe20007f1e0ff */
[----:B------:R1:W3:Y:S01]  /*8d90*/  LDG.E.U16 R37, desc[UR60][R40.64] ;  /* 0x0000003c28257981 */ /* 0x0002e2000c1e1500 */
[----:B------:R-:W-:-:S04]  /*8da0*/  IMAD R45, R45, 0x11b, RZ ;  /* 0x0000011b2d2d7824 */ /* 0x000fc800078e02ff */
[----:B------:R-:W0:Y:S01]  /*8db0*/  LDC R63, c[0x0][0x248] ;  /* 0x00009200ff3f7b82 */ /* 0x000e220000000800 */
[----:B-1----:R-:W-:Y:S01]  /*8dc0*/  IMAD R41, R47, 0x236, RZ ;  /* 0x000002362f297824 */ /* 0x002fe200078e02ff */
[----:B------:R-:W-:Y:S01]  /*8dd0*/  IADD3 R40, P1, R55, R122, RZ ;  /* 0x0000007a37287210 */ /* 0x000fe20007f3e0ff */
[----:B------:R-:W-:Y:S01]  /*8de0*/  IMAD R43, R52, 0x238, RZ ;  /* 0x00000238342b7824 */ /* 0x000fe200078e02ff */
[----:B------:R-:W-:-:S04]  /*8df0*/  LEA.HI.X.SX32 R47, R44, R123, 0x1, P0 ;  /* 0x0000007b2c2f7211 */ /* 0x000fc800000f0eff */
[----:B------:R-:W1:Y:S01]  /*8e00*/  LDC R55, c[0x0][0x248] ;  /* 0x00009200ff377b82 */ /* 0x000e620000000800 */
[-C--:B------:R-:W-:Y:S02]  /*8e10*/  IADD3 R44, P0, R41, R122.reuse, RZ ;  /* 0x0000007a292c7210 */ /* 0x080fe40007f1e0ff */
[-C--:B------:R-:W-:Y:S02]  /*8e20*/  LEA.HI.X.SX32 R41, R39, R123.reuse, 0x1, P1 ;  /* 0x0000007b27297211 */ /* 0x080fe400008f0eff */
[----:B------:R4:W3:Y:S01]  /*8e30*/  LDG.E.U16 R39, desc[UR60][R46.64] ;  /* 0x0000003c2e277981 */ /* 0x0008e2000c1e1500 */
[-C--:B------:R-:W-:Y:S02]  /*8e40*/  LEA.HI.X.SX32 R45, R45, R123.reuse, 0x1, P0 ;  /* 0x0000007b2d2d7211 */ /* 0x080fe400000f0eff */
[----:B------:R-:W-:Y:S01]  /*8e50*/  IADD3 R42, P2, R43, R122, RZ ;  /* 0x0000007a2b2a7210 */ /* 0x000fe20007f5e0ff */
[----:B------:R-:W1:Y:S01]  /*8e60*/  LDC R54, c[0x0][0x248] ;  /* 0x00009200ff367b82 */ /* 0x000e620000000800 */
[----:B------:R-:W3:Y:S07]  /*8e70*/  LDG.E.U16 R40, desc[UR60][R40.64] ;  /* 0x0000003c28287981 */ /* 0x000eee000c1e1500 */
[----:B----4-:R-:W4:Y:S01]  /*8e80*/  LDC R46, c[0x0][0x248] ;  /* 0x00009200ff2e7b82 */ /* 0x010f220000000800 */
[----:B------:R-:W-:Y:S01]  /*8e90*/  LEA.HI.X.SX32 R43, R48, R123, 0x1, P2 ;  /* 0x0000007b302b7211 */ /* 0x000fe200010f0eff */
[----:B------:R0:W3:Y:S01]  /*8ea0*/  LDG.E.U16 R41, desc[UR60][R44.64] ;  /* 0x0000003c2c297981 */ /* 0x0000e2000c1e1500 */
[----:B------:R-:W-:-:S02]  /*8eb0*/  IMAD R58, R58, 0x23e, RZ ;  /* 0x0000023e3a3a7824 */ /* 0x000fc400078e02ff */
[----:B0-----:R-:W-:Y:S01]  /*8ec0*/  IMAD R59, R59, 0x11f, RZ ;  /* 0x0000011f3b3b7824 */ /* 0x001fe200078e02ff */
[----:B------:R0:W3:Y:S02]  /*8ed0*/  LDG.E.U16 R42, desc[UR60][R42.64] ;  /* 0x0000003c2a2a7981 */ /* 0x0000e4000c1e1500 */
[----:B------:R-:W1:Y:S01]  /*8ee0*/  LDC R52, c[0x0][0x248] ;  /* 0x00009200ff347b82 */ /* 0x000e620000000800 */
[----:B------:R-:W-:Y:S01]  /*8ef0*/  IMAD R44, R50, 0x23c, RZ ;  /* 0x0000023c322c7824 */ /* 0x000fe200078e02ff */
[-C--:B------:R-:W-:Y:S02]  /*8f00*/  IADD3 R50, P0, R56, R122.reuse, RZ ;  /* 0x0000007a38327210 */ /* 0x080fe40007f1e0ff */
[-C--:B------:R-:W-:Y:S01]  /*8f10*/  IADD3 R48, P2, R58, R122.reuse, RZ ;  /* 0x0000007a3a307210 */ /* 0x080fe20007f5e0ff */
[----:B0-----:R-:W-:Y:S01]  /*8f20*/  IMAD R43, R51, 0x246, RZ ;  /* 0x00000246332b7824 */ /* 0x001fe200078e02ff */
[----:B------:R-:W-:Y:S02]  /*8f30*/  IADD3 R44, P1, R44, R122, RZ ;  /* 0x0000007a2c2c7210 */ /* 0x000fe40007f3e0ff */
[----:B------:R-:W0:Y:S01]  /*8f40*/  LDC R58, c[0x0][0x248] ;  /* 0x00009200ff3a7b82 */ /* 0x000e220000000800 */
[----:B------:R-:W-:-:S02]  /*8f50*/  LEA.HI.X.SX32 R51, R61, R123, 0x1, P0 ;  /* 0x0000007b3d337211 */ /* 0x000fc400000f0eff */
[----:B------:R-:W-:Y:S01]  /*8f60*/  LEA.HI.X.SX32 R45, R49, R123, 0x1, P1 ;  /* 0x0000007b312d7211 */ /* 0x000fe200008f0eff */
[----:B----4-:R-:W-:Y:S01]  /*8f70*/  IMAD R47, R46, 0x123, RZ ;  /* 0x000001232e2f7824 */ /* 0x010fe200078e02ff */
[----:B------:R-:W-:-:S03]  /*8f80*/  IADD3 R46, P0, R43, R122, RZ ;  /* 0x0000007a2b2e7210 */ /* 0x000fc60007f1e0ff */
[----:B------:R-:W4:Y:S01]  /*8f90*/  LDC R61, c[0x0][0x248] ;  /* 0x00009200ff3d7b82 */ /* 0x000f220000000800 */
[-C--:B------:R-:W-:Y:S01]  /*8fa0*/  LEA.HI.X.SX32 R49, R59, R123.reuse, 0x1, P2 ;  /* 0x0000007b3b317211 */ /* 0x080fe200010f0eff */
[----:B------:R-:W3:Y:S01]  /*8fb0*/  LDG.E.U16 R44, desc[UR60][R44.64] ;  /* 0x0000003c2c2c7981 */ /* 0x000ee2000c1e1500 */
[----:B------:R-:W-:Y:S01]  /*8fc0*/  LEA.HI.X.SX32 R47, R47, R123, 0x1, P0 ;  /* 0x0000007b2f2f7211 */ /* 0x000fe200000f0eff */
[----:B-1----:R-:W-:Y:S02]  /*8fd0*/  IMAD R55, R55, 0x24a, RZ ;  /* 0x0000024a37377824 */ /* 0x002fe400078e02ff */
[----:B------:R1:W3:Y:S02]  /*8fe0*/  LDG.E.U16 R43, desc[UR60][R50.64] ;  /* 0x0000003c322b7981 */ /* 0x0002e4000c1e1500 */
[----:B------:R-:W4:Y:S02]  /*8ff0*/  LDC R59, c[0x0][0x248] ;  /* 0x00009200ff3b7b82 */ /* 0x000f240000000800 */
[----:B------:R0:W3:Y:S04]  /*9000*/  LDG.E.U16 R46, desc[UR60][R46.64] ;  /* 0x0000003c2e2e7981 */ /* 0x0000e8000c1e1500 */
[----:B------:R0:W3:Y:S01]  /*9010*/  LDG.E.U16 R45, desc[UR60][R48.64] ;  /* 0x0000003c302d7981 */ /* 0x0000e2000c1e1500 */
[----:B-1----:R-:W-:Y:S01]  /*9020*/  IMAD R50, R52, 0x24e, RZ ;  /* 0x0000024e34327824 */ /* 0x002fe200078e02ff */
[----:B------:R-:W-:Y:S01]  /*9030*/  IADD3 R52, P2, R62, R122, RZ ;  /* 0x0000007a3e347210 */ /* 0x000fe20007f5e0ff */
[----:B------:R-:W1:Y:S01]  /*9040*/  LDC R56, c[0x0][0x248] ;  /* 0x00009200ff387b82 */ /* 0x000e620000000800 */
[----:B0-----:R-:W-:-:S02]  /*9050*/  IMAD R47, R54, 0x125, RZ ;  /* 0x00000125362f7824 */ /* 0x001fc400078e02ff */
[----:B------:R-:W-:Y:S01]  /*9060*/  IMAD R48, R63, 0x248, RZ ;  /* 0x000002483f307824 */ /* 0x000fe200078e02ff */
[----:B------:R-:W-:-:S04]  /*9070*/  LEA.HI.X.SX32 R53, R53, R123, 0x1, P2 ;  /* 0x0000007b35357211 */ /* 0x000fc800010f0eff */
[----:B------:R-:W0:Y:S01]  /*9080*/  LDC R63, c[0x0][0x248] ;  /* 0x00009200ff3f7b82 */ /* 0x000e220000000800 */
[-C--:B------:R-:W-:Y:S02]  /*9090*/  IADD3 R54, P0, R48, R122.reuse, RZ ;  /* 0x0000007a30367210 */ /* 0x080fe40007f1e0ff */
[----:B------:R-:W-:Y:S02]  /*90a0*/  IADD3 R48, P1, R55, R122, RZ ;  /* 0x0000007a37307210 */ /* 0x000fe40007f3e0ff */
[----:B------:R-:W-:-:S03]  /*90b0*/  LEA.HI.X.SX32 R55, R223, R123, 0x1, P0 ;  /* 0x0000007bdf377211 */ /* 0x000fc600000f0eff */
[----:B------:R-:W5:Y:S01]  /*90c0*/  LDC R62, c[0x0][0x248] ;  /* 0x00009200ff3e7b82 */ /* 0x000f620000000800 */
[-C--:B------:R-:W-:Y:S02]  /*90d0*/  LEA.HI.X.SX32 R49, R47, R123.reuse, 0x1, P1 ;  /* 0x0000007b2f317211 */ /* 0x080fe400008f0eff */
[----:B------:R-:W-:Y:S01]  /*90e0*/  IADD3 R50, P0, R50, R122, RZ ;  /* 0x0000007a32327210 */ /* 0x000fe20007f1e0ff */
[----:B------:R-:W3:Y:S03]  /*90f0*/  LDG.E.U16 R47, desc[UR60][R54.64] ;  /* 0x0000003c362f7981 */ /* 0x000ee6000c1e1500 */
[----:B------:R-:W-:Y:S01]  /*9100*/  LEA.HI.X.SX32 R51, R66, R123, 0x1, P0 ;  /* 0x0000007b42337211 */ /* 0x000fe200000f0eff */
[----:B------:R-:W3:Y:S01]  /*9110*/  LDG.E.U16 R48, desc[UR60][R48.64] ;  /* 0x0000003c30307981 */ /* 0x000ee2000c1e1500 */
[----:B------:R-:W2:Y:S03]  /*9120*/  LDC R66, c[0x0][0x248] ;  /* 0x00009200ff427b82 */ /* 0x000ea60000000800 */
[----:B------:R4:W3:Y:S01]  /*9130*/  LDG.E.U16 R50, desc[UR60][R50.64] ;  /* 0x0000003c32327981 */ /* 0x0008e2000c1e1500 */
[----:B0-----:R-:W-:-:S04]  /*9140*/  IMAD R63, R63, 0x25c, RZ ;  /* 0x0000025c3f3f7824 */ /* 0x001fc800078e02ff */
[----:B------:R-:W0:Y:S01]  /*9150*/  LDC R116, c[0x0][0x248] ;  /* 0x00009200ff747b82 */ /* 0x000e220000000800 */
[----:B------:R1:W3:Y:S01]  /*9160*/  LDG.E.U16 R49, desc[UR60][R52.64] ;  /* 0x0000003c34317981 */ /* 0x0002e2000c1e1500 */
[----:B----4-:R-:W-:Y:S02]  /*9170*/  IMAD R51, R58, 0x12b, RZ ;  /* 0x0000012b3a337824 */ /* 0x010fe400078e02ff */
[----:B------:R-:W-:-:S04]  /*9180*/  IMAD R129, R129, 0x134, RZ ;  /* 0x0000013481817824 */ /* 0x000fc800078e02ff */
[----:B------:R-:W4:Y:S01]  /*9190*/  LDC R138, c[0x0][0x248] ;  /* 0x00009200ff8a7b82 */ /* 0x000f220000000800 */
[----:B-1----:R-:W-:Y:S02]  /*91a0*/  IMAD R52, R61, 0x256, RZ ;  /* 0x000002563d347824 */ /* 0x002fe400078e02ff */
[----:B------:R-:W-:-:S03]  /*91b0*/  IMAD R53, R59, 0x25a, RZ ;  /* 0x0000025a3b357824 */ /* 0x000fc600078e02ff */
[----:B------:R-:W-:Y:S02]  /*91c0*/  IADD3 R58, P0, R52, R122, RZ ;  /* 0x0000007a343a7210 */ /* 0x000fe40007f1e0ff */
[----:B------:R-:W1:Y:S02]  /*91d0*/  LDC R61, c[0x0][0x248] ;  /* 0x00009200ff3d7b82 */ /* 0x000e640000000800 */
[----:B------:R-:W-:-:S05]  /*91e0*/  LEA.HI.X.SX32 R59, R51, R123, 0x1, P0 ;  /* 0x0000007b333b7211 */ /* 0x000fca00000f0eff */
[----:B------:R5:W3:Y:S01]  /*91f0*/  LDG.E.U16 R51, desc[UR60][R58.64] ;  /* 0x0000003c3a337981 */ /* 0x000ae2000c1e1500 */
[-C--:B------:R-:W-:Y:S01]  /*9200*/  IADD3 R52, P1, R65, R122.reuse, RZ ;  /* 0x0000007a41347210 */ /* 0x080fe20007f3e0ff */
[----:B------:R-:W-:Y:S01]  /*9210*/  IMAD R55, R56, 0x12d, RZ ;  /* 0x0000012d38377824 */ /* 0x000fe200078e02ff */
[----:B------:R-:W0:Y:S08]  /*9220*/  LDC R65, c[0x0][0x248] ;  /* 0x00009200ff417b82 */ /* 0x000e300000000800 */
[----:B-----5:R-:W5:Y:S01]  /*9230*/  LDC R58, c[0x0][0x248] ;  /* 0x00009200ff3a7b82 */ /* 0x020f620000000800 */
[----:B------:R-:W-:-:S02]  /*9240*/  IADD3 R56, P0, R53, R122, RZ ;  /* 0x0000007a35387210 */ /* 0x000fc40007f1e0ff */
[-C--:B------:R-:W-:Y:S02]  /*9250*/  LEA.HI.X.SX32 R53, R57, R123.reuse, 0x1, P1 ;  /* 0x0000007b39357211 */ /* 0x080fe400008f0eff */
[----:B------:R-:W-:-:S03]  /*9260*/  LEA.HI.X.SX32 R57, R55, R123, 0x1, P0 ;  /* 0x0000007b37397211 */ /* 0x000fc600000f0eff */
[----:B------:R-:W3:Y:S01]  /*9270*/  LDG.E.U16 R52, desc[UR60][R52.64] ;  /* 0x0000003c34347981 */ /* 0x000ee2000c1e1500 */
[-C--:B------:R-:W-:Y:S01]  /*9280*/  IADD3 R54, P2, R63, R122.reuse, RZ ;  /* 0x0000007a3f367210 */ /* 0x080fe20007f5e0ff */
[----:B-1----:R-:W-:Y:S01]  /*9290*/  IMAD R61, R61, 0x268, RZ ;  /* 0x000002683d3d7824 */ /* 0x002fe200078e02ff */
[----:B------:R-:W1:Y:S01]  /*92a0*/  LDC R136, c[0x0][0x248] ;  /* 0x00009200ff887b82 */ /* 0x000e620000000800 */
[----:B------:R4:W3:Y:S01]  /*92b0*/  LDG.E.U16 R53, desc[UR60][R56.64] ;  /* 0x0000003c38357981 */ /* 0x0008e2000c1e1500 */
[----:B------:R-:W-:Y:S01]  /*92c0*/  LEA.HI.X.SX32 R55, R60, R123, 0x1, P2 ;  /* 0x0000007b3c377211 */ /* 0x000fe200010f0eff */
[----:B--2---:R-:W-:Y:S01]  /*92d0*/  IMAD R66, R66, 0x26c, RZ ;  /* 0x0000026c42427824 */ /* 0x004fe200078e02ff */
[----:B------:R-:W-:-:S04]  /*92e0*/  IADD3 R60, P2, R61, R122, RZ ;  /* 0x0000007a3d3c7210 */ /* 0x000fc80007f5e0ff */
[----:B------:R-:W2:Y:S01]  /*92f0*/  LDC R131, c[0x0][0x248] ;  /* 0x00009200ff837b82 */ /* 0x000ea20000000800 */
[----:B-----5:R-:W-:Y:S02]  /*9300*/  IMAD R59, R58, 0x135, RZ ;  /* 0x000001353a3b7824 */ /* 0x020fe400078e02ff */
[----:B----4-:R-:W-:Y:S01]  /*9310*/  IMAD R56, R62, 0x266, RZ ;  /* 0x000002663e387824 */ /* 0x010fe200078e02ff */
[-C--:B------:R-:W-:Y:S01]  /*9320*/  IADD3 R62, P0, R70, R122.reuse, RZ ;  /* 0x0000007a463e7210 */ /* 0x080fe20007f1e0ff */
[----:B0-----:R-:W-:Y:S01]  /*9330*/  IMAD R65, R65, 0x26e, RZ ;  /* 0x0000026e41417824 */ /* 0x001fe200078e02ff */
[-C--:B------:R-:W-:Y:S02]  /*9340*/  LEA.HI.X.SX32 R61, R129, R123.reuse, 0x1, P2 ;  /* 0x0000007b813d7211 */ /* 0x080fe400010f0eff */
[----:B------:R-:W0:Y:S01]  /*9350*/  LDC R70, c[0x0][0x248] ;  /* 0x00009200ff467b82 */ /* 0x000e220000000800 */
[----:B------:R-:W-:Y:S01]  /*9360*/  LEA.HI.X.SX32 R63, R72, R123, 0x1, P0 ;  /* 0x0000007b483f7211 */ /* 0x000fe200000f0eff */
[----:B------:R-:W4:Y:S01]  /*9370*/  LDG.E.U16 R54, desc[UR60][R54.64] ;  /* 0x0000003c36367981 */ /* 0x000f22000c1e1500 */
[----:B------:R-:W-:-:S02]  /*9380*/  IADD3 R56, P1, R56, R122, RZ ;  /* 0x0000007a38387210 */ /* 0x000fc40007f3e0ff */
[-C--:B------:R-:W-:Y:S02]  /*9390*/  IADD3 R58, P0, R74, R122.reuse, RZ ;  /* 0x0000007a4a3a7210 */ /* 0x080fe40007f1e0ff */
[-C--:B------:R-:W-:Y:S01]  /*93a0*/  LEA.HI.X.SX32 R57, R71, R123.reuse, 0x1, P1 ;  /* 0x0000007b47397211 */ /* 0x080fe200008f0eff */
[----:B------:R-:W5:Y:S01]  /*93b0*/  LDC R74, c[0x0][0x248] ;  /* 0x00009200ff4a7b82 */ /* 0x000f620000000800 */
[-C--:B------:R-:W-:Y:S02]  /*93c0*/  LEA.HI.X.SX32 R59, R59, R123.reuse, 0x1, P0 ;  /* 0x0000007b3b3b7211 */ /* 0x080fe400000f0eff */
[----:B------:R-:W-:Y:S01]  /*93d0*/  IADD3 R66, P0, R66, R122, RZ ;  /* 0x0000007a42427210 */ /* 0x000fe20007f1e0ff */
[----:B------:R-:W4:Y:S04]  /*93e0*/  LDG.E.U16 R56, desc[UR60][R56.64] ;  /* 0x0000003c38387981 */ /* 0x000f28000c1e1500 */
[----:B------:R-:W1:Y:S01]  /*93f0*/  LDC R71, c[0x0][0x248] ;  /* 0x00009200ff477b82 */ /* 0x000e620000000800 */
[----:B------:R2:W4:Y:S04]  /*9400*/  LDG.E.U16 R58, desc[UR60][R58.64] ;  /* 0x0000003c3a3a7981 */ /* 0x000528000c1e1500 */
[----:B------:R-:W4:Y:S03]  /*9410*/  LDG.E.U16 R55, desc[UR60][R62.64] ;  /* 0x0000003c3e377981 */ /* 0x000f26000c1e1500 */
[----:B------:R-:W0:Y:S01]  /*9420*/  LDC R72, c[0x0][0x248] ;  /* 0x00009200ff487b82 */ /* 0x000e220000000800 */
[----:B------:R2:W4:Y:S02]  /*9430*/  LDG.E.U16 R57, desc[UR60][R60.64] ;  /* 0x0000003c3c397981 */ /* 0x000524000c1e1500 */
[----:B--2---:R-:W-:Y:S01]  /*9440*/  IMAD R59, R67, 0x137, RZ ;  /* 0x00000137433b7824 */ /* 0x004fe200078e02ff */
[----:B------:R-:W-:-:S04]  /*9450*/  LEA.HI.X.SX32 R67, R64, R123, 0x1, P0 ;  /* 0x0000007b40437211 */ /* 0x000fc800000f0eff */
[----:B------:R-:W2:Y:S01]  /*9460*/  LDC R129, c[0x0][0x248] ;  /* 0x00009200ff817b82 */ /* 0x000ea20000000800 */
[----:B------:R-:W-:Y:S01]  /*9470*/  IADD3 R60, P1, R65, R122, RZ ;  /* 0x0000007a413c7210 */ /* 0x000fe20007f3e0ff */
[----:B------:R-:W-:-:S03]  /*9480*/  IMAD R62, R79, 0x278, RZ ;  /* 0x000002784f3e7824 */ /* 0x000fc600078e02ff */
[----:B------:R-:W-:-:S03]  /*9490*/  LEA.HI.X.SX32 R61, R59, R123, 0x1, P1 ;  /* 0x0000007b3b3d7211 */ /* 0x000fc600008f0eff */
[----:B------:R-:W2:Y:S01]  /*94a0*/  LDC R79, c[0x0][0x248] ;  /* 0x00009200ff4f7b82 */ /* 0x000ea20000000800 */
[----:B------:R5:W4:Y:S01]  /*94b0*/  LDG.E.U16 R59, desc[UR60][R66.64] ;  /* 0x0000003c423b7981 */ /* 0x000b22000c1e1500 */
[-C--:B------:R-:W-:Y:S01]  /*94c0*/  IADD3 R64, P0, R75, R122.reuse, RZ ;  /* 0x0000007a4b407210 */ /* 0x080fe20007f1e0ff */
[----:B------:R-:W-:Y:S01]  /*94d0*/  IMAD R63, R81, 0x13b, RZ ;  /* 0x0000013b513f7824 */ /* 0x000fe200078e02ff */
[----:B------:R-:W-:Y:S01]  /*94e0*/  IADD3 R62, P2, R62, R122, RZ ;  /* 0x0000007a3e3e7210 */ /* 0x000fe20007f5e0ff */
[----:B-1----:R-:W-:Y:S01]  /*94f0*/  IMAD R71, R71, 0x27a, RZ ;  /* 0x0000027a47477824 */ /* 0x002fe200078e02ff */
[----:B------:R-:W4:Y:S02]  /*9500*/  LDG.E.U16 R60, desc[UR60][R60.64] ;  /* 0x0000003c3c3c7981 */ /* 0x000f24000c1e1500 */
[----:B------:R-:W1:Y:S08]  /*9510*/  LDC R75, c[0x0][0x248] ;  /* 0x00009200ff4b7b82 */ /* 0x000e700000000800 */
[----:B-----5:R-:W5:Y:S01]  /*9520*/  LDC R67, c[0x0][0x248] ;  /* 0x00009200ff437b82 */ /* 0x020f620000000800 */
[-C--:B------:R-:W-:Y:S01]  /*9530*/  LEA.HI.X.SX32 R65, R63, R123.reuse, 0x1, P0 ;  /* 0x0000007b3f417211 */ /* 0x080fe200000f0eff */
[----:B------:R-:W-:Y:S01]  /*9540*/  IMAD R66, R78, 0x286, RZ ;  /* 0x000002864e427824 */ /* 0x000fe200078e02ff */
[----:B------:R-:W-:Y:S01]  /*9550*/  LEA.HI.X.SX32 R63, R68, R123, 0x1, P2 ;  /* 0x0000007b443f7211 */ /* 0x000fe200010f0eff */
[----:B------:R-:W-:-:S02]  /*9560*/  IMAD R74, R74, 0x27c, RZ ;  /* 0x0000027c4a4a7824 */ /* 0x000fc400078e02ff */
[----:B0-----:R-:W-:Y:S01]  /*9570*/  IMAD R68, R70, 0x27e, RZ ;  /* 0x0000027e46447824 */ /* 0x001fe200078e02ff */
[----:B------:R0:W4:Y:S01]  /*9580*/  LDG.E.U16 R61, desc[UR60][R64.64] ;  /* 0x0000003c403d7981 */ /* 0x000122000c1e1500 */
[----:B------:R-:W1:Y:S01]  /*9590*/  LDC R81, c[0x0][0x248] ;  /* 0x00009200ff517b82 */ /* 0x000e620000000800 */
[----:B------:R-:W-:Y:S01]  /*95a0*/  IMAD R72, R72, 0x13d, RZ ;  /* 0x0000013d48487824 */ /* 0x000fe200078e02ff */
[-C--:B------:R-:W-:Y:S01]  /*95b0*/  IADD3 R70, P0, R71, R122.reuse, RZ ;  /* 0x0000007a47467210 */ /* 0x080fe20007f1e0ff */
[----:B------:R2:W4:Y:S05]  /*95c0*/  LDG.E.U16 R62, desc[UR60][R62.64] ;  /* 0x0000003c3e3e7981 */ /* 0x00052a000c1e1500 */
[----:B------:R-:W1:Y:S01]  /*95d0*/  LDC R78, c[0x0][0x248] ;  /* 0x00009200ff4e7b82 */ /* 0x000e620000000800 */
[----:B0-----:R-:W-:-:S02]  /*95e0*/  IADD3 R64, P1, R74, R122, RZ ;  /* 0x0000007a4a407210 */ /* 0x001fc40007f3e0ff */
[-C--:B------:R-:W-:Y:S01]  /*95f0*/  IADD3 R68, P2, R68, R122.reuse, RZ ;  /* 0x0000007a44447210 */ /* 0x080fe20007f5e0ff */
[----:B--2---:R-:W-:Y:S01]  /*9600*/  IMAD R63, R76, 0x13f, RZ ;  /* 0x0000013f4c3f7824 */ /* 0x004fe200078e02ff */
[-C--:B------:R-:W-:Y:S01]  /*9610*/  LEA.HI.X.SX32 R71, R72, R123.reuse, 0x1, P0 ;  /* 0x0000007b48477211 */ /* 0x080fe200000f0eff */
[----:B------:R-:W-:Y:S01]  /*9620*/  IMAD R79, R79, 0x288, RZ ;  /* 0x000002884f4f7824 */ /* 0x000fe200078e02ff */
[----:B------:R-:W-:Y:S01]  /*9630*/  IADD3 R66, P0, R66, R122, RZ ;  /* 0x0000007a42427210 */ /* 0x000fe20007f1e0ff */
[----:B-----5:R-:W-:Y:S01]  /*9640*/  IMAD R67, R67, 0x143, RZ ;  /* 0x0000014343437824 */ /* 0x020fe200078e02ff */
[-C--:B------:R-:W-:Y:S01]  /*9650*/  LEA.HI.X.SX32 R65, R69, R123.reuse, 0x1, P1 ;  /* 0x0000007b45417211 */ /* 0x080fe200008f0eff */
[----:B------:R-:W-:Y:S01]  /*9660*/  IMAD R129, R129, 0x144, RZ ;  /* 0x0000014481817824 */ /* 0x000fe200078e02ff */
[-C--:B------:R-:W-:Y:S01]  /*9670*/  LEA.HI.X.SX32 R69, R63, R123.reuse, 0x1, P2 ;  /* 0x0000007b3f457211 */ /* 0x080fe200010f0eff */
[----:B------:R-:W0:Y:S01]  /*9680*/  LDC R76, c[0x0][0x248] ;  /* 0x00009200ff4c7b82 */ /* 0x000e220000000800 */
[----:B------:R2:W5:Y:S01]  /*9690*/  LDG.E.U16 R63, desc[UR60][R70.64] ;  /* 0x0000003c463f7981 */ /* 0x000562000c1e1500 */
[----:B------:R-:W-:-:S02]  /*96a0*/  LEA.HI.X.SX32 R67, R67, R123, 0x1, P0 ;  /* 0x0000007b43437211 */ /* 0x000fc400000f0eff */
[-C--:B------:R-:W-:Y:S01]  /*96b0*/  IADD3 R74, P0, R79, R122.reuse, RZ ;  /* 0x0000007a4f4a7210 */ /* 0x080fe20007f1e0ff */
[----:B------:R-:W5:Y:S01]  /*96c0*/  LDG.E.U16 R64, desc[UR60][R64.64] ;  /* 0x0000003c40407981 */ /* 0x000f62000c1e1500 */
[----:B-1----:R-:W-:Y:S02]  /*96d0*/  IMAD R72, R81, 0x28c, RZ ;  /* 0x0000028c51487824 */ /* 0x002fe400078e02ff */
[----:B------:R-:W1:Y:S01]  /*96e0*/  LDC R81, c[0x0][0x248] ;  /* 0x00009200ff517b82 */ /* 0x000e620000000800 */
[----:B------:R-:W5:Y:S01]  /*96f0*/  LDG.E.U16 R66, desc[UR60][R66.64] ;  /* 0x0000003c42427981 */ /* 0x000f62000c1e1500 */
[----:B--2---:R-:W-:Y:S02]  /*9700*/  IMAD R70, R83, 0x28e, RZ ;  /* 0x0000028e53467824 */ /* 0x004fe400078e02ff */
[----:B------:R-:W-:Y:S01]  /*9710*/  IMAD R71, R85, 0x147, RZ ;  /* 0x0000014755477824 */ /* 0x000fe200078e02ff */
[----:B------:R2:W5:Y:S01]  /*9720*/  LDG.E.U16 R65, desc[UR60][R68.64] ;  /* 0x0000003c44417981 */ /* 0x000562000c1e1500 */
[----:B------:R-:W-:Y:S01]  /*9730*/  IMAD R78, R78, 0x296, RZ ;  /* 0x000002964e4e7824 */ /* 0x000fe200078e02ff */
[-C--:B------:R-:W-:Y:S01]  /*9740*/  IADD3 R72, P2, R72, R122.reuse, RZ ;  /* 0x0000007a48487210 */ /* 0x080fe20007f5e0ff */
[----:B------:R-:W1:Y:S01]  /*9750*/  LDC R85, c[0x0][0x248] ;  /* 0x00009200ff557b82 */ /* 0x000e620000000800 */
[----:B--2---:R-:W-:Y:S01]  /*9760*/  IMAD R68, R75, 0x28a, RZ ;  /* 0x0000028a4b447824 */ /* 0x004fe200078e02ff */
[----:B------:R-:W-:Y:S01]  /*9770*/  LEA.HI.X.SX32 R75, R129, R123, 0x1, P0 ;  /* 0x0000007b814b7211 */ /* 0x000fe200000f0eff */
[----:B------:R-:W-:Y:S01]  /*9780*/  IMAD R67, R82, 0x145, RZ ;  /* 0x0000014552437824 */ /* 0x000fe200078e02ff */
[----:B------:R-:W-:-:S04]  /*9790*/  IADD3 R70, P0, R70, R122, RZ ;  /* 0x0000007a46467210 */ /* 0x000fc80007f1e0ff */
[----:B------:R-:W2:Y:S01]  /*97a0*/  LDC R82, c[0x0][0x248] ;  /* 0x00009200ff527b82 */ /* 0x000ea20000000800 */
[----:B------:R-:W-:Y:S02]  /*97b0*/  LEA.HI.X.SX32 R71, R71, R123, 0x1, P0 ;  /* 0x0000007b47477211 */ /* 0x000fe400000f0eff */
[----:B------:R-:W-:-:S03]  /*97c0*/  IADD3 R68, P1, R68, R122, RZ ;  /* 0x0000007a44447210 */ /* 0x000fc60007f3e0ff */
[----:B------:R0:W5:Y:S01]  /*97d0*/  LDG.E.U16 R70, desc[UR60][R70.64] ;  /* 0x0000003c46467981 */ /* 0x000162000c1e1500 */
[----:B------:R-:W-:Y:S01]  /*97e0*/  IADD3 R78, P0, R78, R122, RZ ;  /* 0x0000007a4e4e7210 */ /* 0x000fe20007f1e0ff */
[----:B------:R-:W1:Y:S01]  /*97f0*/  LDC R83, c[0x0][0x248] ;  /* 0x00009200ff537b82 */ /* 0x000e620000000800 */
[-C--:B------:R-:W-:Y:S02]  /*9800*/  LEA.HI.X.SX32 R69, R67, R123.reuse, 0x1, P1 ;  /* 0x0000007b43457211 */ /* 0x080fe400008f0eff */
[-C--:B------:R-:W-:Y:S01]  /*9810*/  LEA.HI.X.SX32 R73, R73, R123.reuse, 0x1, P2 ;  /* 0x0000007b49497211 */ /* 0x080fe200010f0eff */
[----:B------:R0:W5:Y:S02]  /*9820*/  LDG.E.U16 R67, desc[UR60][R74.64] ;  /* 0x0000003c4a437981 */ /* 0x000164000c1e1500 */
[----:B0-----:R-:W-:Y:S02]  /*9830*/  IMAD R71, R86, 0x14b, RZ ;  /* 0x0000014b56477824 */ /* 0x001fe400078e02ff */
[----:B------:R-:W0:Y:S01]  /*9840*/  LDC R129, c[0x0][0x248] ;  /* 0x00009200ff817b82 */ /* 0x000e220000000800 */
[----:B------:R-:W5:Y:S02]  /*9850*/  LDG.E.U16 R68, desc[UR60][R68.64] ;  /* 0x0000003c44447981 */ /* 0x000f64000c1e1500 */
[----:B------:R-:W-:Y:S01]  /*9860*/  LEA.HI.X.SX32 R79, R71, R123, 0x1, P0 ;  /* 0x0000007b474f7211 */ /* 0x000fe200000f0eff */
[----:B------:R-:W-:-:S02]  /*9870*/  IMAD R74, R87, 0x29c, RZ ;  /* 0x0000029c574a7824 */ /* 0x000fc400078e02ff */
[----:B------:R-:W-:Y:S02]  /*9880*/  IMAD R75, R94, 0x14d, RZ ;  /* 0x0000014d5e4b7824 */ /* 0x000fe400078e02ff */
[----:B------:R-:W0:Y:S01]  /*9890*/  LDC R86, c[0x0][0x248] ;  /* 0x00009200ff567b82 */ /* 0x000e220000000800 */
[----:B------:R-:W5:Y:S04]  /*98a0*/  LDG.E.U16 R71, desc[UR60][R78.64] ;  /* 0x0000003c4e477981 */ /* 0x000f68000c1e1500 */
[----:B------:R2:W5:Y:S01]  /*98b0*/  LDG.E.U16 R69, desc[UR60][R72.64] ;  /* 0x0000003c48457981 */ /* 0x000562000c1e1500 */
[----:B------:R-:W-:Y:S02]  /*98c0*/  IADD3 R74, P2, R74, R122, RZ ;  /* 0x0000007a4a4a7210 */ /* 0x000fe40007f5e0ff */
[----:B------:R-:W3:Y:S01]  /*98d0*/  LDC R87, c[0x0][0x248] ;  /* 0x00009200ff577b82 */ /* 0x000ee20000000800 */
[----:B--2---:R-:W-:-:S07]  /*98e0*/  IMAD R72, R76, 0x298, RZ ;  /* 0x000002984c487824 */ /* 0x004fce00078e02ff */
[----:B------:R-:W2:Y:S01]  /*98f0*/  LDC R79, c[0x0][0x248] ;  /* 0x00009200ff4f7b82 */ /* 0x000ea20000000800 */
[----:B------:R-:W-:Y:S01]  /*9900*/  IMAD R76, R90, 0x29a, RZ ;  /* 0x0000029a5a4c7824 */ /* 0x000fe200078e02ff */
[----:B------:R-:W-:-:S04]  /*9910*/  IADD3 R72, P1, R72, R122, RZ ;  /* 0x0000007a48487210 */ /* 0x000fc80007f3e0ff */
[-C--:B------:R-:W-:Y:S02]  /*9920*/  IADD3 R76, P0, R76, R122.reuse, RZ ;  /* 0x0000007a4c4c7210 */ /* 0x080fe40007f1e0ff */
[-C--:B------:R-:W-:Y:S01]  /*9930*/  LEA.HI.X.SX32 R73, R77, R123.reuse, 0x1, P1 ;  /* 0x0000007b4d497211 */ /* 0x080fe200008f0eff */
[----:B------:R-:W-:Y:S01]  /*9940*/  IMAD R82, R82, 0x29e, RZ ;  /* 0x0000029e52527824 */ /* 0x000fe200078e02ff */
[-C--:B------:R-:W-:Y:S01]  /*9950*/  LEA.HI.X.SX32 R77, R75, R123.reuse, 0x1, P0 ;  /* 0x0000007b4b4d7211 */ /* 0x080fe200000f0eff */
[----:B------:R-:W-:Y:S01]  /*9960*/  IMAD R78, R92, 0x2aa, RZ ;  /* 0x000002aa5c4e7824 */ /* 0x000fe200078e02ff */
[----:B------:R-:W-:Y:S01]  /*9970*/  LEA.HI.X.SX32 R75, R80, R123, 0x1, P2 ;  /* 0x0000007b504b7211 */ /* 0x000fe200010f0eff */
[----:B------:R-:W5:Y:S01]  /*9980*/  LDG.E.U16 R72, desc[UR60][R72.64] ;  /* 0x0000003c48487981 */ /* 0x000f62000c1e1500 */
[----:B-1----:R-:W-:Y:S01]  /*9990*/  IMAD R80, R83, 0x2a8, RZ ;  /* 0x000002a853507824 */ /* 0x002fe200078e02ff */
[-C--:B------:R-:W-:Y:S01]  /*99a0*/  IADD3 R82, P0, R82, R122.reuse, RZ ;  /* 0x0000007a52527210 */ /* 0x080fe20007f1e0ff */
[----:B0-----:R-:W-:Y:S01]  /*99b0*/  IMAD R129, R129, 0x154, RZ ;  /* 0x0000015481817824 */ /* 0x001fe200078e02ff */
[----:B------:R0:W5:Y:S01]  /*99c0*/  LDG.E.U16 R74, desc[UR60][R74.64] ;  /* 0x0000003c4a4a7981 */ /* 0x000162000c1e1500 */
[----:B------:R-:W-:Y:S01]  /*99d0*/  IMAD R86, R86, 0x2ac, RZ ;  /* 0x000002ac56567824 */ /* 0x000fe200078e02ff */
[----:B------:R-:W1:Y:S02]  /*99e0*/  LDC R90, c[0x0][0x248] ;  /* 0x00009200ff5a7b82 */ /* 0x000e640000000800 */
[----:B------:R0:W5:Y:S01]  /*99f0*/  LDG.E.U16 R73, desc[UR60][R76.64] ;  /* 0x0000003c4c497981 */ /* 0x000162000c1e1500 */
[----:B------:R-:W-:Y:S01]  /*9a00*/  IADD3 R80, P2, R80, R122, RZ ;  /* 0x0000007a50507210 */ /* 0x000fe20007f5e0ff */
[----:B0-----:R-:W-:-:S04]  /*9a10*/  IMAD R75, R91, 0x153, RZ ;  /* 0x000001535b4b7824 */ /* 0x001fc800078e02ff */
[----:B------:R-:W0:Y:S01]  /*9a20*/  LDC R92, c[0x0][0x248] ;  /* 0x00009200ff5c7b82 */ /* 0x000e220000000800 */
[----:B------:R-:W-:Y:S02]  /*9a30*/  IMAD R76, R85, 0x2a6, RZ ;  /* 0x000002a6554c7824 */ /* 0x000fe400078e02ff */
[----:B------:R-:W-:-:S05]  /*9a40*/  IMAD R77, R81, 0x14f, RZ ;  /* 0x0000014f514d7824 */ /* 0x000fca00078e02ff */
[----:B------:R-:W0:Y:S01]  /*9a50*/  LDC R91, c[0x0][0x248] ;  /* 0x00009200ff5b7b82 */ /* 0x000e220000000800 */
[-C--:B------:R-:W-:Y:S01]  /*9a60*/  IADD3 R76, P1, R76, R122.reuse, RZ ;  /* 0x0000007a4c4c7210 */ /* 0x080fe20007f3e0ff */
[----:B--2---:R-:W-:Y:S01]  /*9a70*/  IMAD R79, R79, 0x155, RZ ;  /* 0x000001554f4f7824 */ /* 0x004fe200078e02ff */
[-C--:B------:R-:W-:Y:S02]  /*9a80*/  LEA.HI.X.SX32 R83, R77, R123.reuse, 0x1, P0 ;  /* 0x0000007b4d537211 */ /* 0x080fe400000f0eff */
[-C--:B------:R-:W-:Y:S02]  /*9a90*/  LEA.HI.X.SX32 R77, R75, R123.reuse, 0x1, P1 ;  /* 0x0000007b4b4d7211 */ /* 0x080fe400008f0eff */
[----:B------:R-:W-:Y:S01]  /*9aa0*/  IADD3 R78, P0, R78, R122, RZ ;  /* 0x0000007a4e4e7210 */ /* 0x000fe20007f1e0ff */
[----:B------:R-:W2:Y:S01]  /*9ab0*/  LDC R94, c[0x0][0x248] ;  /* 0x00009200ff5e7b82 */ /* 0x000ea20000000800 */
[-C--:B------:R-:W-:Y:S01]  /*9ac0*/  LEA.HI.X.SX32 R81, R129, R123.reuse, 0x1, P2 ;  /* 0x0000007b81517211 */ /* 0x080fe200010f0eff */
[----:B------:R-:W5:Y:S01]  /*9ad0*/  LDG.E.U16 R76, desc[UR60][R76.64] ;  /* 0x0000003c4c4c7981 */ /* 0x000f62000c1e1500 */
[----:B------:R-:W-:-:S02]  /*9ae0*/  LEA.HI.X.SX32 R79, R79, R123, 0x1, P0 ;  /* 0x0000007b4f4f7211 */ /* 0x000fc400000f0eff */
[----:B------:R-:W-:Y:S01]  /*9af0*/  IADD3 R86, P0, R86, R122, RZ ;  /* 0x0000007a56567210 */ /* 0x000fe20007f1e0ff */
[----:B------:R-:W-:Y:S01]  /*9b00*/  IMAD R85, R98, 0x2b6, RZ ;  /* 0x000002b662557824 */ /* 0x000fe200078e02ff */
[----:B------:R-:W5:Y:S01]  /*9b10*/  LDG.E.U16 R75, desc[UR60][R82.64] ;  /* 0x0000003c524b7981 */ /* 0x000f62000c1e1500 */
[----:B------:R-:W0:Y:S03]  /*9b20*/  LDC R129, c[0x0][0x248] ;  /* 0x00009200ff817b82 */ /* 0x000e260000000800 */
[----:B------:R3:W5:Y:S04]  /*9b30*/  LDG.E.U16 R78, desc[UR60][R78.64] ;  /* 0x0000003c4e4e7981 */ /* 0x000768000c1e1500 */
[----:B------:R3:W5:Y:S01]  /*9b40*/  LDG.E.U16 R77, desc[UR60][R80.64] ;  /* 0x0000003c504d7981 */ /* 0x000762000c1e1500 */
[----:B-1----:R-:W-:Y:S01]  /*9b50*/  IMAD R90, R90, 0x2ba, RZ ;  /* 0x000002ba5a5a7824 */ /* 0x002fe200078e02ff */
[----:B------:R-:W1:Y:S01]  /*9b60*/  LDC R98, c[0x0][0x248] ;  /* 0x00009200ff627b82 */ /* 0x000e620000000800 */
[----:B---3--:R-:W-:-:S02]  /*9b70*/  IMAD R79, R95, 0x157, RZ ;  /* 0x000001575f4f7824 */ /* 0x008fc400078e02ff */
[----:B------:R-:W-:Y:S01]  /*9b80*/  IMAD R80, R87, 0x2ae, RZ ;  /* 0x000002ae57507824 */ /* 0x000fe200078e02ff */
[----:B------:R-:W-:-:S04]  /*9b90*/  LEA.HI.X.SX32 R87, R84, R123, 0x1, P0 ;  /* 0x0000007b54577211 */ /* 0x000fc800000f0eff */
[----:B------:R-:W3:Y:S01]  /*9ba0*/  LDC R95, c[0x0][0x248] ;  /* 0x00009200ff5f7b82 */ /* 0x000ee20000000800 */
[----:B------:R-:W-:-:S04]  /*9bb0*/  IADD3 R80, P1, R80, R122, RZ ;  /* 0x0000007a50507210 */ /* 0x000fc80007f3e0ff */
[----:B------:R-:W-:-:S03]  /*9bc0*/  LEA.HI.X.SX32 R81, R79, R123, 0x1, P1 ;  /* 0x0000007b4f517211 */ /* 0x000fc600008f0eff */
[----:B------:R-:W4:Y:S01]  /*9bd0*/  LDC R140, c[0x0][0x248] ;  /* 0x00009200ff8c7b82 */ /* 0x000f220000000800 */
[----:B------:R2:W5:Y:S01]  /*9be0*/  LDG.E.U16 R79, desc[UR60][R86.64] ;  /* 0x0000003c564f7981 */ /* 0x000562000c1e1500 */
[----:B------:R-:W-:Y:S01]  /*9bf0*/  IMAD R83, R101, 0x15b, RZ ;  /* 0x0000015b65537824 */ /* 0x000fe200078e02ff */
[----:B------:R-:W-:Y:S01]  /*9c00*/  IADD3 R84, P0, R85, R122, RZ ;  /* 0x0000007a55547210 */ /* 0x000fe20007f1e0ff */
[----:B------:R-:W-:Y:S01]  /*9c10*/  IMAD R82, R99, 0x2b8, RZ ;  /* 0x000002b863527824 */ /* 0x000fe200078e02ff */
[----:B------:R-:W5:Y:S03]  /*9c20*/  LDG.E.U16 R80, desc[UR60][R80.64] ;  /* 0x0000003c50507981 */ /* 0x000f66000c1e1500 */
[----:B------:R-:W4:Y:S08]  /*9c30*/  LDC R144, c[0x0][0x248] ;  /* 0x00009200ff907b82 */ /* 0x000f300000000800 */
[----:B--2---:R-:W2:Y:S01]  /*9c40*/  LDC R87, c[0x0][0x248] ;  /* 0x00009200ff577b82 */ /* 0x004ea20000000800 */
[----:B------:R-:W-:-:S02]  /*9c50*/  LEA.HI.X.SX32 R85, R83, R123, 0x1, P0 ;  /* 0x0000007b53557211 */ /* 0x000fc400000f0eff */
[----:B------:R-:W-:-:S03]  /*9c60*/  IADD3 R82, P2, R82, R122, RZ ;  /* 0x0000007a52527210 */ /* 0x000fc60007f5e0ff */
[----:B------:R0:W5:Y:S02]  /*9c70*/  LDG.E.U16 R81, desc[UR60][R84.64] ;  /* 0x0000003c54517981 */ /* 0x000164000c1e1500 */
[----:B------:R-:W4:Y:S01]  /*9c80*/  LDC R99, c[0x0][0x248] ;  /* 0x00009200ff637b82 */ /* 0x000f220000000800 */
[----:B------:R-:W-:Y:S01]  /*9c90*/  LEA.HI.X.SX32 R83, R88, R123, 0x1, P2 ;  /* 0x0000007b58537211 */ /* 0x000fe200010f0eff */
[----:B------:R-:W-:Y:S01]  /*9ca0*/  IMAD R88, R94, 0x2be, RZ ;  /* 0x000002be5e587824 */ /* 0x000fe200078e02ff */
[----:B------:R-:W-:Y:S01]  /*9cb0*/  IADD3 R90, P0, R90, R122, RZ ;  /* 0x0000007a5a5a7210 */ /* 0x000fe20007f1e0ff */
[----:B------:R-:W-:Y:S02]  /*9cc0*/  IMAD R86, R103, 0x2c6, RZ ;  /* 0x000002c667567824 */ /* 0x000fe400078e02ff */
[----:B------:R1:W5:Y:S02]  /*9cd0*/  LDG.E.U16 R82, desc[UR60][R82.64] ;  /* 0x0000003c52527981 */ /* 0x000364000c1e1500 */
[----:B------:R-:W4:Y:S01]  /*9ce0*/  LDC R101, c[0x0][0x248] ;  /* 0x00009200ff657b82 */ /* 0x000f220000000800 */
[----:B0-----:R-:W-:-:S02]  /*9cf0*/  IMAD R84, R92, 0x2bc, RZ ;  /* 0x000002bc5c547824 */ /* 0x001fc400078e02ff */
[----:B------:R-:W-:Y:S01]  /*9d00*/  IMAD R85, R91, 0x15d, RZ ;  /* 0x0000015d5b557824 */ /* 0x000fe200078e02ff */
[-C--:B------:R-:W-:Y:S02]  /*9d10*/  IADD3 R88, P2, R88, R122.reuse, RZ ;  /* 0x0000007a58587210 */ /* 0x080fe40007f5e0ff */
[-C--:B------:R-:W-:Y:S01]  /*9d20*/  IADD3 R84, P1, R84, R122.reuse, RZ ;  /* 0x0000007a54547210 */ /* 0x080fe20007f3e0ff */
[----:B-1----:R-:W-:Y:S01]  /*9d30*/  IMAD R83, R96, 0x15f, RZ ;  /* 0x0000015f60537824 */ /* 0x002fe200078e02ff */
[-C--:B------:R-:W-:Y:S01]  /*9d40*/  LEA.HI.X.SX32 R91, R85, R123.reuse, 0x1, P0 ;  /* 0x0000007b555b7211 */ /* 0x080fe200000f0eff */
[----:B--2---:R-:W-:Y:S01]  /*9d50*/  IMAD R87, R87, 0x163, RZ ;  /* 0x0000016357577824 */ /* 0x004fe200078e02ff */
[----:B------:R-:W-:Y:S01]  /*9d60*/  IADD3 R86, P0, R86, R122, RZ ;  /* 0x0000007a56567210 */ /* 0x000fe20007f1e0ff */
[----:B---3--:R-:W-:Y:S01]  /*9d70*/  IMAD R94, R95, 0x2c8, RZ ;  /* 0x000002c85f5e7824 */ /* 0x008fe200078e02ff */
[-C--:B------:R-:W-:Y:S01]  /*9d80*/  LEA.HI.X.SX32 R85, R89, R123.reuse, 0x1, P1 ;  /* 0x0000007b59557211 */ /* 0x080fe200008f0eff */
[----:B------:R-:W-:Y:S01]  /*9d90*/  IMAD R129, R129, 0x164, RZ ;  /* 0x0000016481817824 */ /* 0x000fe200078e02ff */
[-C--:B------:R-:W-:Y:S01]  /*9da0*/  LEA.HI.X.SX32 R89, R83, R123.reuse, 0x1, P2 ;  /* 0x0000007b53597211 */ /* 0x080fe200010f0eff */
[----:B------:R-:W0:Y:S01]  /*9db0*/  LDC R96, c[0x0][0x248] ;  /* 0x00009200ff607b82 */ /* 0x000e220000000800 */
[----:B------:R1:W2:Y:S01]  /*9dc0*/  LDG.E.U16 R83, desc[UR60][R90.64] ;  /* 0x0000003c5a537981 */ /* 0x0002a2000c1e1500 */
[----:B------:R-:W-:-:S02]  /*9dd0*/  LEA.HI.X.SX32 R87, R87, R123, 0x1, P0 ;  /* 0x0000007b57577211 */ /* 0x000fc400000f0eff */
[-C--:B------:R-:W-:Y:S01]  /*9de0*/  IADD3 R94, P0, R94, R122.reuse, RZ ;  /* 0x0000007a5e5e7210 */ /* 0x080fe20007f1e0ff */
[----:B------:R-:W3:Y:S01]  /*9df0*/  LDG.E.U16 R84, desc[UR60][R84.64] ;  /* 0x0000003c54547981 */ /* 0x000ee2000c1e1500 */
[----:B------:R-:W-:Y:S02]  /*9e00*/  IMAD R98, R98, 0x2d6, RZ ;  /* 0x000002d662627824 */ /* 0x000fe400078e02ff */
[----:B------:R-:W0:Y:S01]  /*9e10*/  LDC R103, c[0x0][0x248] ;  /* 0x00009200ff677b82 */ /* 0x000e220000000800 */
[----:B-1----:R-:W-:Y:S01]  /*9e20*/  IMAD R90, R105, 0x2ce, RZ ;  /* 0x000002ce695a7824 */ /* 0x002fe200078e02ff */
[-C--:B------:R-:W-:Y:S01]  /*9e30*/  LEA.HI.X.SX32 R95, R129, R123.reuse, 0x1, P0 ;  /* 0x0000007b815f7211 */ /* 0x080fe200000f0eff */
[----:B------:R-:W-:Y:S01]  /*9e40*/  IMAD R91, R111, 0x167, RZ ;  /* 0x000001676f5b7824 */ /* 0x000fe200078e02ff */
[----:B------:R1:W2:Y:S02]  /*9e50*/  LDG.E.U16 R86, desc[UR60][R86.64] ;  /* 0x0000003c56567981 */ /* 0x0002a4000c1e1500 */
[----:B------:R-:W-:Y:S01]  /*9e60*/  IADD3 R90, P0, R90, R122, RZ ;  /* 0x0000007a5a5a7210 */ /* 0x000fe20007f1e0ff */
[----:B----4-:R-:W-:Y:S01]  /*9e70*/  IMAD R92, R101, 0x2cc, RZ ;  /* 0x000002cc655c7824 */ /* 0x010fe200078e02ff */
[----:B------:R4:W3:Y:S01]  /*9e80*/  LDG.E.U16 R85, desc[UR60][R88.64] ;  /* 0x0000003c58557981 */ /* 0x0008e2000c1e1500 */
[----:B------:R-:W0:Y:S01]  /*9e90*/  LDC R105, c[0x0][0x248] ;  /* 0x00009200ff697b82 */ /* 0x000e220000000800 */
[----:B------:R-:W-:-:S02]  /*9ea0*/  LEA.HI.X.SX32 R91, R91, R123, 0x1, P0 ;  /* 0x0000007b5b5b7211 */ /* 0x000fc400000f0eff */
[-C--:B------:R-:W-:Y:S01]  /*9eb0*/  IADD3 R92, P2, R92, R122.reuse, RZ ;  /* 0x0000007a5c5c7210 */ /* 0x080fe20007f5e0ff */
[----:B-1----:R-:W-:Y:S02]  /*9ec0*/  IMAD R87, R102, 0x165, RZ ;  /* 0x0000016566577824 */ /* 0x002fe400078e02ff */
[----:B------:R1:W3:Y:S02]  /*9ed0*/  LDG.E.U16 R90, desc[UR60][R90.64] ;  /* 0x0000003c5a5a7981 */ /* 0x0002e4000c1e1500 */
[----:B------:R-:W0:Y:S01]  /*9ee0*/  LDC R101, c[0x0][0x248] ;  /* 0x00009200ff657b82 */ /* 0x000e220000000800 */
[----:B----4-:R-:W-:Y:S01]  /*9ef0*/  IMAD R88, R99, 0x2ca, RZ ;  /* 0x000002ca63587824 */ /* 0x010fe200078e02ff */
[----:B------:R-:W-:-:S04]  /*9f00*/  IADD3 R98, P0, R98, R122, RZ ;  /* 0x0000007a62627210 */ /* 0x000fc80007f1e0ff */
[----:B------:R-:W-:Y:S01]  /*9f10*/  IADD3 R88, P1, R88, R122, RZ ;  /* 0x0000007a58587210 */ /* 0x000fe20007f3e0ff */
[----:B-1----:R-:W-:Y:S01]  /*9f20*/  IMAD R91, R106, 0x16b, RZ ;  /* 0x0000016b6a5b7824 */ /* 0x002fe200078e02ff */
[----:B------:R-:W1:Y:S02]  /*9f30*/  LDC R102, c[0x0][0x248] ;  /* 0x00009200ff667b82 */ /* 0x000e640000000800 */
[-C--:B------:R-:W-:Y:S02]  /*9f40*/  LEA.HI.X.SX32 R89, R87, R123.reuse, 0x1, P1 ;  /* 0x0000007b57597211 */ /* 0x080fe400008f0eff */
[-C--:B------:R-:W-:Y:S01]  /*9f50*/  LEA.HI.X.SX32 R93, R93, R123.reuse, 0x1, P2 ;  /* 0x0000007b5d5d7211 */ /* 0x080fe200010f0eff */
[----:B------:R4:W3:Y:S01]  /*9f60*/  LDG.E.U16 R87, desc[UR60][R94.64] ;  /* 0x0000003c5e577981 */ /* 0x0008e2000c1e1500 */
[----:B------:R-:W-:Y:S02]  /*9f70*/  LEA.HI.X.SX32 R99, R91, R123, 0x1, P0 ;  /* 0x0000007b5b637211 */ /* 0x000fe400000f0eff */
[----:B------:R-:W1:Y:S01]  /*9f80*/  LDC R111, c[0x0][0x248] ;  /* 0x00009200ff6f7b82 */ /* 0x000e620000000800 */
[----:B------:R-:W3:Y:S04]  /*9f90*/  LDG.E.U16 R88, desc[UR60][R88.64] ;  /* 0x0000003c58587981 */ /* 0x000ee8000c1e1500 */
[----:B------:R0:W3:Y:S03]  /*9fa0*/  LDG.E.U16 R91, desc[UR60][R98.64] ;  /* 0x0000003c625b7981 */ /* 0x0000e6000c1e1500 */
[----:B------:R-:W1:Y:S01]  /*9fb0*/  LDC R129, c[0x0][0x248] ;  /* 0x00009200ff817b82 */ /* 0x000e620000000800 */
[----:B------:R0:W3:Y:S01]  /*9fc0*/  LDG.E.U16 R89, desc[UR60][R92.64] ;  /* 0x0000003c5c597981 */ /* 0x0000e2000c1e1500 */
[----:B----4-:R-:W-:-:S06]  /*9fd0*/  IMAD R94, R107, 0x2dc, RZ ;  /* 0x000002dc6b5e7824 */ /* 0x010fcc00078e02ff */
[----:B0-----:R-:W0:Y:S01]  /*9fe0*/  LDC R99, c[0x0][0x248] ;  /* 0x00009200ff637b82 */ /* 0x001e220000000800 */
[----:B------:R-:W-:Y:S02]  /*9ff0*/  IMAD R92, R96, 0x2d8, RZ ;  /* 0x000002d8605c7824 */ /* 0x000fe400078e02ff */
[----:B------:R-:W-:-:S05]  /*a000*/  IMAD R96, R110, 0x2da, RZ ;  /* 0x000002da6e607824 */ /* 0x000fca00078e02ff */
[----:B------:R-:W4:Y:S01]  /*a010*/  LDC R106, c[0x0][0x248] ;  /* 0x00009200ff6a7b82 */ /* 0x000f220000000800 */
[----:B------:R-:W-:Y:S01]  /*a020*/  IMAD R95, R114, 0x16d, RZ ;  /* 0x0000016d725f7824 */ /* 0x000fe200078e02ff */
[-C--:B------:R-:W-:Y:S02]  /*a030*/  IADD3 R92, P1, R92, R122.reuse, RZ ;  /* 0x0000007a5c5c7210 */ /* 0x080fe40007f3e0ff */
[-C--:B------:R-:W-:Y:S02]  /*a040*/  IADD3 R96, P0, R96, R122.reuse, RZ ;  /* 0x0000007a60607210 */ /* 0x080fe40007f1e0ff */
[-C--:B------:R-:W-:Y:S02]  /*a050*/  LEA.HI.X.SX32 R93, R97, R123.reuse, 0x1, P1 ;  /* 0x0000007b615d7211 */ /* 0x080fe400008f0eff */
[----:B------:R-:W4:Y:S01]  /*a060*/  LDC R107, c[0x0][0x248] ;  /* 0x00009200ff6b7b82 */ /* 0x000f220000000800 */
[----:B------:R-:W-:Y:S02]  /*a070*/  IADD3 R94, P2, R94, R122, RZ ;  /* 0x0000007a5e5e7210 */ /* 0x000fe40007f5e0ff */
[-C--:B------:R-:W-:Y:S01]  /*a080*/  LEA.HI.X.SX32 R97, R95, R123.reuse, 0x1, P0 ;  /* 0x0000007b5f617211 */ /* 0x080fe200000f0eff */
[----:B------:R-:W3:Y:S01]  /*a090*/  LDG.E.U16 R92, desc[UR60][R92.64] ;  /* 0x0000003c5c5c7981 */ /* 0x000ee2000c1e1500 */
[----:B------:R-:W-:Y:S01]  /*a0a0*/  LEA.HI.X.SX32 R95, R100, R123, 0x1, P2 ;  /* 0x0000007b645f7211 */ /* 0x000fe200010f0eff */
[----:B-1----:R-:W-:-:S02]  /*a0b0*/  IMAD R102, R102, 0x2de, RZ ;  /* 0x000002de66667824 */ /* 0x002fc400078e02ff */
[----:B------:R-:W-:Y:S01]  /*a0c0*/  IMAD R100, R103, 0x2e8, RZ ;  /* 0x000002e867647824 */ /* 0x000fe200078e02ff */
[----:B------:R-:W1:Y:S01]  /*a0d0*/  LDC R110, c[0x0][0x248] ;  /* 0x00009200ff6e7b82 */ /* 0x000e620000000800 */
[----:B------:R0:W3:Y:S04]  /*a0e0*/  LDG.E.U16 R94, desc[UR60][R94.64] ;  /* 0x0000003c5e5e7981 */ /* 0x0000e8000c1e1500 */
[----:B------:R0:W3:Y:S01]  /*a0f0*/  LDG.E.U16 R93, desc[UR60][R96.64] ;  /* 0x0000003c605d7981 */ /* 0x0000e2000c1e1500 */
[-C--:B------:R-:W-:Y:S01]  /*a100*/  IADD3 R102, P0, R102, R122.reuse, RZ ;  /* 0x0000007a66667210 */ /* 0x080fe20007f1e0ff */
[----:B------:R-:W-:Y:S01]  /*a110*/  IMAD R98, R112, 0x2ea, RZ ;  /* 0x000002ea70627824 */ /* 0x000fe200078e02ff */
[----:B------:R-:W-:Y:S01]  /*a120*/  IADD3 R100, P2, R100, R122, RZ ;  /* 0x0000007a64647210 */ /* 0x000fe20007f5e0ff */
[----:B------:R-:W-:Y:S01]  /*a130*/  IMAD R129, R129, 0x174, RZ ;  /* 0x0000017481817824 */ /* 0x000fe200078e02ff */
[----:B------:R-:W1:Y:S01]  /*a140*/  LDC R112, c[0x0][0x248] ;  /* 0x00009200ff707b82 */ /* 0x000e620000000800 */
[----:B0-----:R-:W-:-:S02]  /*a150*/  IMAD R95, R111, 0x173, RZ ;  /* 0x000001736f5f7824 */ /* 0x001fc400078e02ff */
[----:B------:R-:W-:Y:S02]  /*a160*/  IMAD R96, R105, 0x2e6, RZ ;  /* 0x000002e669607824 */ /* 0x000fe400078e02ff */
[----:B------:R-:W-:-:S03]  /*a170*/  IMAD R97, R101, 0x16f, RZ ;  /* 0x0000016f65617824 */ /* 0x000fc600078e02ff */
[----:B------:R-:W0:Y:S01]  /*a180*/  LDC R111, c[0x0][0x248] ;  /* 0x00009200ff6f7b82 */ /* 0x000e220000000800 */
[-C--:B------:R-:W-:Y:S01]  /*a190*/  IADD3 R96, P1, R96, R122.reuse, RZ ;  /* 0x0000007a60607210 */ /* 0x080fe20007f3e0ff */
[----:B------:R-:W-:Y:S01]  /*a1a0*/  IMAD R99, R99, 0x175, RZ ;  /* 0x0000017563637824 */ /* 0x000fe200078e02ff */
[-C--:B------:R-:W-:Y:S02]  /*a1b0*/  LEA.HI.X.SX32 R103, R97, R123.reuse, 0x1, P0 ;  /* 0x0000007b61677211 */ /* 0x080fe400000f0eff */
[-C--:B------:R-:W-:Y:S02]  /*a1c0*/  LEA.HI.X.SX32 R97, R95, R123.reuse, 0x1, P1 ;  /* 0x0000007b5f617211 */ /* 0x080fe400008f0eff */
[-C--:B------:R-:W-:Y:S01]  /*a1d0*/  IADD3 R98, P0, R98, R122.reuse, RZ ;  /* 0x0000007a62627210 */ /* 0x080fe20007f1e0ff */
[----:B----4-:R-:W-:Y:S01]  /*a1e0*/  IMAD R106, R106, 0x2ec, RZ ;  /* 0x000002ec6a6a7824 */ /* 0x010fe200078e02ff */
[-C--:B------:R-:W-:Y:S01]  /*a1f0*/  LEA.HI.X.SX32 R101, R129, R123.reuse, 0x1, P2 ;  /* 0x0000007b81657211 */ /* 0x080fe200010f0eff */
[----:B------:R-:W4:Y:S01]  /*a200*/  LDG.E.U16 R96, desc[UR60][R96.64] ;  /* 0x0000003c60607981 */ /* 0x000f22000c1e1500 */
[----:B------:R-:W-:Y:S01]  /*a210*/  LEA.HI.X.SX32 R99, R99, R123, 0x1, P0 ;  /* 0x0000007b63637211 */ /* 0x000fe200000f0eff */
[----:B------:R-:W0:Y:S01]  /*a220*/  LDC R114, c[0x0][0x248] ;  /* 0x00009200ff727b82 */ /* 0x000e220000000800 */
[----:B------:R-:W-:Y:S01]  /*a230*/  IADD3 R106, P0, R106, R122, RZ ;  /* 0x0000007a6a6a7210 */ /* 0x000fe20007f1e0ff */
[----:B------:R-:W-:Y:S01]  /*a240*/  IMAD R105, R118, 0x2f6, RZ ;  /* 0x000002f676697824 */ /* 0x000fe200078e02ff */
[----:B------:R-:W4:Y:S04]  /*a250*/  LDG.E.U16 R95, desc[UR60][R102.64] ;  /* 0x0000003c665f7981 */ /* 0x000f28000c1e1500 */
[----:B------:R1:W4:Y:S02]  /*a260*/  LDG.E.U16 R98, desc[UR60][R98.64] ;  /* 0x0000003c62627981 */ /* 0x000324000c1e1500 */
[----:B-1----:R-:W-:Y:S01]  /*a270*/  IMAD R110, R110, 0x2fa, RZ ;  /* 0x000002fa6e6e7824 */ /* 0x002fe200078e02ff */
[----:B------:R-:W1:Y:S01]  /*a280*/  LDC R118, c[0x0][0x248] ;  /* 0x00009200ff767b82 */ /* 0x000e620000000800 */
[----:B------:R0:W4:Y:S01]  /*a290*/  LDG.E.U16 R97, desc[UR60][R100.64] ;  /* 0x0000003c64617981 */ /* 0x000122000c1e1500 */
[----:B------:R-:W-:-:S06]  /*a2a0*/  IMAD R99, R115, 0x177, RZ ;  /* 0x0000017773637824 */ /* 0x000fcc00078e02ff */
[----:B------:R-:W1:Y:S01]  /*a2b0*/  LDC R129, c[0x0][0x248] ;  /* 0x00009200ff817b82 */ /* 0x000e620000000800 */
[----:B0-----:R-:W-:Y:S01]  /*a2c0*/  IMAD R100, R107, 0x2ee, RZ ;  /* 0x000002ee6b647824 */ /* 0x001fe200078e02ff */
[----:B------:R-:W-:-:S04]  /*a2d0*/  LEA.HI.X.SX32 R107, R104, R123, 0x1, P0 ;  /* 0x0000007b686b7211 */ /* 0x000fc800000f0eff */
[-C--:B------:R-:W-:Y:S02]  /*a2e0*/  IADD3 R100, P1, R100, R122.reuse, RZ ;  /* 0x0000007a64647210 */ /* 0x080fe40007f3e0ff */
[----:B------:R-:W0:Y:S02]  /*a2f0*/  LDC R115, c[0x0][0x248] ;  /* 0x00009200ff737b82 */ /* 0x000e240000000800 */
[-C--:B------:R-:W-:Y:S02]  /*a300*/  LEA.HI.X.SX32 R101, R99, R123.reuse, 0x1, P1 ;  /* 0x0000007b63657211 */ /* 0x080fe400008f0eff */
[----:B------:R1:W4:Y:S01]  /*a310*/  LDG.E.U16 R99, desc[UR60][R106.64] ;  /* 0x0000003c6a637981 */ /* 0x000322000c1e1500 */
[----:B------:R-:W-:Y:S01]  /*a320*/  IMAD R103, R121, 0x17b, RZ ;  /* 0x0000017b79677824 */ /* 0x000fe200078e02ff */
[----:B------:R-:W-:Y:S01]  /*a330*/  IADD3 R104, P0, R105, R122, RZ ;  /* 0x0000007a69687210 */ /* 0x000fe20007f1e0ff */
[----:B------:R-:W-:Y:S01]  /*a340*/  IMAD R102, R119, 0x2f8, RZ ;  /* 0x000002f877667824 */ /* 0x000fe200078e02ff */
[----:B------:R-:W4:Y:S01]  /*a350*/  LDG.E.U16 R100, desc[UR60][R100.64] ;  /* 0x0000003c64647981 */ /* 0x000f22000c1e1500 */
[----:B------:R-:W0:Y:S08]  /*a360*/  LDC R119, c[0x0][0x248] ;  /* 0x00009200ff777b82 */ /* 0x000e300000000800 */
[----:B-1----:R-:W1:Y:S01]  /*a370*/  LDC R107, c[0x0][0x248] ;  /* 0x00009200ff6b7b82 */ /* 0x002e620000000800 */
[----:B------:R-:W-:-:S02]  /*a380*/  LEA.HI.X.SX32 R105, R103, R123, 0x1, P0 ;  /* 0x0000007b67697211 */ /* 0x000fc400000f0eff */
[----:B------:R-:W-:-:S03]  /*a390*/  IADD3 R102, P2, R102, R122, RZ ;  /* 0x0000007a66667210 */ /* 0x000fc60007f5e0ff */
[----:B------:R0:W4:Y:S01]  /*a3a0*/  LDG.E.U16 R101, desc[UR60][R104.64] ;  /* 0x0000003c68657981 */ /* 0x000122000c1e1500 */
[----:B------:R-:W-:Y:S01]  /*a3b0*/  LEA.HI.X.SX32 R103, R108, R123, 0x1, P2 ;  /* 0x0000007b6c677211 */ /* 0x000fe200010f0eff */
[----:B------:R-:W1:Y:S01]  /*a3c0*/  LDC R121, c[0x0][0x248] ;  /* 0x00009200ff797b82 */ /* 0x000e620000000800 */
[----:B------:R-:W-:Y:S01]  /*a3d0*/  IMAD R108, R114, 0x2fe, RZ ;  /* 0x000002fe726c7824 */ /* 0x000fe200078e02ff */
[-C--:B------:R-:W-:Y:S01]  /*a3e0*/  IADD3 R110, P0, R110, R122.reuse, RZ ;  /* 0x0000007a6e6e7210 */ /* 0x080fe20007f1e0ff */
[----:B------:R-:W-:Y:S01]  /*a3f0*/  IMAD R106, R125, 0x306, RZ ;  /* 0x000003067d6a7824 */ /* 0x000fe200078e02ff */
[----:B------:R0:W4:Y:S02]  /*a400*/  LDG.E.U16 R102, desc[UR60][R102.64] ;  /* 0x0000003c66667981 */ /* 0x000124000c1e1500 */
[----:B0-----:R-:W-:Y:S02]  /*a410*/  IMAD R104, R112, 0x2fc, RZ ;  /* 0x000002fc70687824 */ /* 0x001fe400078e02ff */
[----:B------:R-:W0:Y:S01]  /*a420*/  LDC R148, c[0x0][0x248] ;  /* 0x00009200ff947b82 */ /* 0x000e220000000800 */
[----:B------:R-:W-:Y:S01]  /*a430*/  IMAD R105, R111, 0x17d, RZ ;  /* 0x0000017d6f697824 */ /* 0x000fe200078e02ff */
[----:B------:R-:W-:-:S02]  /*a440*/  IADD3 R108, P2, R108, R122, RZ ;  /* 0x0000007a6c6c7210 */ /* 0x000fc40007f5e0ff */
[-C--:B------:R-:W-:Y:S01]  /*a450*/  IADD3 R104, P1, R104, R122.reuse, RZ ;  /* 0x0000007a68687210 */ /* 0x080fe20007f3e0ff */
[----:B------:R-:W-:Y:S01]  /*a460*/  IMAD R103, R116, 0x17f, RZ ;  /* 0x0000017f74677824 */ /* 0x000fe200078e02ff */
[-C--:B------:R-:W-:Y:S01]  /*a470*/  LEA.HI.X.SX32 R111, R105, R123.reuse, 0x1, P0 ;  /* 0x0000007b696f7211 */ /* 0x080fe200000f0eff */
[----:B-1----:R-:W-:Y:S01]  /*a480*/  IMAD R107, R107, 0x183, RZ ;  /* 0x000001836b6b7824 */ /* 0x002fe200078e02ff */
[----:B------:R-:W-:Y:S01]  /*a490*/  IADD3 R106, P0, R106, R122, RZ ;  /* 0x0000007a6a6a7210 */ /* 0x000fe20007f1e0ff */
[----:B------:R-:W-:Y:S01]  /*a4a0*/  IMAD R114, R115, 0x308, RZ ;  /* 0x0000030873727824 */ /* 0x000fe200078e02ff */
[-C--:B------:R-:W-:Y:S01]  /*a4b0*/  LEA.HI.X.SX32 R105, R109, R123.reuse, 0x1, P1 ;  /* 0x0000007b6d697211 */ /* 0x080fe200008f0eff */
[----:B------:R-:W-:Y:S01]  /*a4c0*/  IMAD R138, R138, 0x184, RZ ;  /* 0x000001848a8a7824 */ /* 0x000fe200078e02ff */
[-C--:B------:R-:W-:Y:S01]  /*a4d0*/  LEA.HI.X.SX32 R109, R103, R123.reuse, 0x1, P2 ;  /* 0x0000007b676d7211 */ /* 0x080fe200010f0eff */
[----:B------:R-:W1:Y:S01]  /*a4e0*/  LDC R116, c[0x0][0x248] ;  /* 0x00009200ff747b82 */ /* 0x000e620000000800 */
[----:B------:R0:W4:Y:S01]  /*a4f0*/  LDG.E.U16 R103, desc[UR60][R110.64] ;  /* 0x0000003c6e677981 */ /* 0x000122000c1e1500 */
[----:B------:R-:W-:-:S02]  /*a500*/  LEA.HI.X.SX32 R107, R107, R123, 0x1, P0 ;  /* 0x0000007b6b6b7211 */ /* 0x000fc400000f0eff */
[-C--:B------:R-:W-:Y:S01]  /*a510*/  IADD3 R114, P0, R114, R122.reuse, RZ ;  /* 0x0000007a72727210 */ /* 0x080fe20007f1e0ff */
[----:B------:R-:W4:Y:S01]  /*a520*/  LDG.E.U16 R104, desc[UR60][R104.64] ;  /* 0x0000003c68687981 */ /* 0x000f22000c1e1500 */
[----:B------:R-:W-:Y:S02]  /*a530*/  IMAD R118, R118, 0x316, RZ ;  /* 0x0000031676767824 */ /* 0x000fe400078e02ff */
[----:B------:R-:W5:Y:S01]  /*a540*/  LDC R125, c[0x0][0x248] ;  /* 0x00009200ff7d7b82 */ /* 0x000f620000000800 */
[----:B0-----:R-:W-:Y:S01]  /*a550*/  IMAD R110, R126, 0x30e, RZ ;  /* 0x0000030e7e6e7824 */ /* 0x001fe200078e02ff */
[-C--:B------:R-:W-:Y:S01]  /*a560*/  LEA.HI.X.SX32 R115, R138, R123.reuse, 0x1, P0 ;  /* 0x0000007b8a737211 */ /* 0x080fe200000f0eff */
[----:B------:R-:W-:Y:S01]  /*a570*/  IMAD R111, R136, 0x187, RZ ;  /* 0x00000187886f7824 */ /* 0x000fe200078e02ff */
[----:B------:R0:W4:Y:S02]  /*a580*/  LDG.E.U16 R106, desc[UR60][R106.64] ;  /* 0x0000003c6a6a7981 */ /* 0x000124000c1e1500 */
[----:B------:R-:W-:Y:S01]  /*a590*/  IADD3 R110, P0, R110, R122, RZ ;  /* 0x0000007a6e6e7210 */ /* 0x000fe20007f1e0ff */
[----:B------:R-:W-:Y:S01]  /*a5a0*/  IMAD R112, R121, 0x30c, RZ ;  /* 0x0000030c79707824 */ /* 0x000fe200078e02ff */
[----:B------:R0:W4:Y:S01]  /*a5b0*/  LDG.E.U16 R105, desc[UR60][R108.64] ;  /* 0x0000003c6c697981 */ /* 0x000122000c1e1500 */
[----:B------:R-:W5:Y:S01]  /*a5c0*/  LDC R126, c[0x0][0x248] ;  /* 0x00009200ff7e7b82 */ /* 0x000f620000000800 */
[----:B------:R-:W-:-:S02]  /*a5d0*/  LEA.HI.X.SX32 R111, R111, R123, 0x1, P0 ;  /* 0x0000007b6f6f7211 */ /* 0x000fc400000f0eff */
[-C--:B------:R-:W-:Y:S01]  /*a5e0*/  IADD3 R112, P2, R112, R122.reuse, RZ ;  /* 0x0000007a70707210 */ /* 0x080fe20007f5e0ff */
[----:B0-----:R-:W-:Y:S02]  /*a5f0*/  IMAD R107, R124, 0x185, RZ ;  /* 0x000001857c6b7824 */ /* 0x001fe400078e02ff */
[----:B------:R0:W4:Y:S02]  /*a600*/  LDG.E.U16 R110, desc[UR60][R110.64] ;  /* 0x0000003c6e6e7981 */ /* 0x000124000c1e1500 */
[----:B------:R-:W5:Y:S01]  /*a610*/  LDC R121, c[0x0][0x248] ;  /* 0x00009200ff797b82 */ /* 0x000f620000000800 */
[----:B------:R-:W-:Y:S01]  /*a620*/  IMAD R108, R119, 0x30a, RZ ;  /* 0x0000030a776c7824 */ /* 0x000fe200078e02ff */
[----:B------:R-:W-:-:S04]  /*a630*/  IADD3 R118, P0, R118, R122, RZ ;  /* 0x0000007a76767210 */ /* 0x000fc80007f1e0ff */
[----:B------:R-:W-:Y:S01]  /*a640*/  IADD3 R108, P1, R108, R122, RZ ;  /* 0x0000007a6c6c7210 */ /* 0x000fe20007f3e0ff */
[----:B0-----:R-:W-:Y:S01]  /*a650*/  IMAD R111, R128, 0x18b, RZ ;  /* 0x0000018b806f7824 */ /* 0x001fe200078e02ff */
[----:B------:R-:W0:Y:S02]  /*a660*/  LDC R124, c[0x0][0x248] ;  /* 0x00009200ff7c7b82 */ /* 0x000e240000000800 */
[-C--:B------:R-:W-:Y:S02]  /*a670*/  LEA.HI.X.SX32 R109, R107, R123.reuse, 0x1, P1 ;  /* 0x0000007b6b6d7211 */ /* 0x080fe400008f0eff */
[-C--:B------:R-:W-:Y:S01]  /*a680*/  LEA.HI.X.SX32 R113, R113, R123.reuse, 0x1, P2 ;  /* 0x0000007b71717211 */ /* 0x080fe200010f0eff */
[----:B------:R1:W4:Y:S01]  /*a690*/  LDG.E.U16 R107, desc[UR60][R114.64] ;  /* 0x0000003c726b7981 */ /* 0x000322000c1e1500 */
[----:B------:R-:W-:Y:S02]  /*a6a0*/  LEA.HI.X.SX32 R119, R111, R123, 0x1, P0 ;  /* 0x0000007b6f777211 */ /* 0x000fe400000f0eff */
[----:B------:R-:W2:Y:S01]  /*a6b0*/  LDC R136, c[0x0][0x248] ;  /* 0x00009200ff887b82 */ /* 0x000ea20000000800 */
[----:B------:R-:W4:Y:S04]  /*a6c0*/  LDG.E.U16 R108, desc[UR60][R108.64] ;  /* 0x0000003c6c6c7981 */ /* 0x000f28000c1e1500 */
[----:B------:R1:W4:Y:S03]  /*a6d0*/  LDG.E.U16 R111, desc[UR60][R118.64] ;  /* 0x0000003c766f7981 */ /* 0x000326000c1e1500 */
[----:B------:R-:W2:Y:S01]  /*a6e0*/  LDC R138, c[0x0][0x248] ;  /* 0x00009200ff8a7b82 */ /* 0x000ea20000000800 */
[----:B------:R1:W4:Y:S02]  /*a6f0*/  LDG.E.U16 R109, desc[UR60][R112.64] ;  /* 0x0000003c706d7981 */ /* 0x000324000c1e1500 */
[----:B-1----:R-:W-:-:S05]  /*a700*/  IMAD R114, R129, 0x31c, RZ ;  /* 0x0000031c81727824 */ /* 0x002fca00078e02ff */
[----:B------:R-:W1:Y:S01]  /*a710*/  LDC R119, c[0x0][0x248] ;  /* 0x00009200ff777b82 */ /* 0x000e620000000800 */
[----:B------:R-:W-:Y:S02]  /*a720*/  IMAD R112, R116, 0x318, RZ ;  /* 0x0000031874707824 */ /* 0x000fe400078e02ff */
[----:B------:R-:W-:-:S05]  /*a730*/  IMAD R116, R131, 0x31a, RZ ;  /* 0x0000031a83747824 */ /* 0x000fca00078e02ff */
[----:B------:R-:W1:Y:S01]  /*a740*/  LDC R128, c[0x0][0x248] ;  /* 0x00009200ff807b82 */ /* 0x000e620000000800 */
[----:B------:R-:W-:Y:S01]  /*a750*/  IMAD R115, R132, 0x18d, RZ ;  /* 0x0000018d84737824 */ /* 0x000fe200078e02ff */
[-C--:B------:R-:W-:Y:S02]  /*a760*/  IADD3 R112, P1, R112, R122.reuse, RZ ;  /* 0x0000007a70707210 */ /* 0x080fe40007f3e0ff */
[-C--:B------:R-:W-:Y:S02]  /*a770*/  IADD3 R116, P0, R116, R122.reuse, RZ ;  /* 0x0000007a74747210 */ /* 0x080fe40007f1e0ff */
[-C--:B------:R-:W-:Y:S02]  /*a780*/  LEA.HI.X.SX32 R113, R117, R123.reuse, 0x1, P1 ;  /* 0x0000007b75717211 */ /* 0x080fe400008f0eff */
[----:B------:R-:W1:Y:S01]  /*a790*/  LDC R129, c[0x0][0x248] ;  /* 0x00009200ff817b82 */ /* 0x000e620000000800 */
[----:B------:R-:W-:Y:S02]  /*a7a0*/  IADD3 R114, P2, R114, R122, RZ ;  /* 0x0000007a72727210 */ /* 0x000fe40007f5e0ff */
[-C--:B------:R-:W-:Y:S01]  /*a7b0*/  LEA.HI.X.SX32 R117, R115, R123.reuse, 0x1, P0 ;  /* 0x0000007b73757211 */ /* 0x080fe200000f0eff */
[----:B------:R-:W4:Y:S01]  /*a7c0*/  LDG.E.U16 R112, desc[UR60][R112.64] ;  /* 0x0000003c70707981 */ /* 0x000f22000c1e1500 */
[----:B------:R-:W-:-:S03]  /*a7d0*/  LEA.HI.X.SX32 R115, R120, R123, 0x1, P2 ;  /* 0x0000007b78737211 */ /* 0x000fc600010f0eff */
[----:B------:R-:W1:Y:S01]  /*a7e0*/  LDC R132, c[0x0][0x248] ;  /* 0x00009200ff847b82 */ /* 0x000e620000000800 */
[----:B0-----:R-:W-:Y:S01]  /*a7f0*/  IMAD R124, R124, 0x31e, RZ ;  /* 0x0000031e7c7c7824 */ /* 0x001fe200078e02ff */
[----:B------:R0:W4:Y:S01]  /*a800*/  LDG.E.U16 R114, desc[UR60][R114.64] ;  /* 0x0000003c72727981 */ /* 0x000122000c1e1500 */
[----:B-----5:R-:W-:-:S03]  /*a810*/  IMAD R120, R125, 0x328, RZ ;  /* 0x000003287d787824 */ /* 0x020fc600078e02ff */
[----:B------:R5:W4:Y:S02]  /*a820*/  LDG.E.U16 R113, desc[UR60][R116.64] ;  /* 0x0000003c74717981 */ /* 0x000b24000c1e1500 */
[----:B------:R-:W3:Y:S01]  /*a830*/  LDC R146, c[0x0][0x248] ;  /* 0x00009200ff927b82 */ /* 0x000ee20000000800 */
[-C--:B------:R-:W-:Y:S01]  /*a840*/  IADD3 R124, P0, R124, R122.reuse, RZ ;  /* 0x0000007a7c7c7210 */ /* 0x080fe20007f1e0ff */
[----:B--2---:R-:W-:Y:S02]  /*a850*/  IMAD R118, R138, 0x32a, RZ ;  /* 0x0000032a8a767824 */ /* 0x004fe400078e02ff */
[----:B0-----:R-:W-:Y:S02]  /*a860*/  IMAD R115, R121, 0x18f, RZ ;  /* 0x0000018f79737824 */ /* 0x001fe400078e02ff */
[----:B-----5:R-:W-:Y:S01]  /*a870*/  IMAD R116, R126, 0x326, RZ ;  /* 0x000003267e747824 */ /* 0x020fe200078e02ff */
[-C--:B------:R-:W-:Y:S01]  /*a880*/  IADD3 R120, P2, R120, R122.reuse, RZ ;  /* 0x0000007a78787210 */ /* 0x080fe20007f5e0ff */
[----:B------:R-:W-:Y:S01]  /*a890*/  IMAD R117, R136, 0x193, RZ ;  /* 0x0000019388757824 */ /* 0x000fe200078e02ff */
[----:B------:R-:W0:Y:S01]  /*a8a0*/  LDC R138, c[0x0][0x248] ;  /* 0x00009200ff8a7b82 */ /* 0x000e220000000800 */
[----:B------:R-:W-:Y:S01]  /*a8b0*/  IMAD R140, R140, 0x194, RZ ;  /* 0x000001948c8c7824 */ /* 0x000fe200078e02ff */
[----:B------:R-:W-:Y:S01]  /*a8c0*/  IADD3 R116, P1, R116, R122, RZ ;  /* 0x0000007a74747210 */ /* 0x000fe20007f3e0ff */
[----:B-1----:R-:W-:Y:S01]  /*a8d0*/  IMAD R119, R119, 0x195, RZ ;  /* 0x0000019577777824 */ /* 0x002fe200078e02ff */
[----:B------:R-:W-:-:S02]  /*a8e0*/  LEA.HI.X.SX32 R125, R115, R123, 0x1, P0 ;  /* 0x0000007b737d7211 */ /* 0x000fc400000f0eff */
[-C--:B------:R-:W-:Y:S02]  /*a8f0*/  LEA.HI.X.SX32 R117, R117, R123.reuse, 0x1, P1 ;  /* 0x0000007b75757211 */ /* 0x080fe400008f0eff */
[-C--:B------:R-:W-:Y:S01]  /*a900*/  IADD3 R118, P0, R118, R122.reuse, RZ ;  /* 0x0000007a76767210 */ /* 0x080fe20007f1e0ff */
[----:B------:R-:W-:Y:S01]  /*a910*/  IMAD R128, R128, 0x32c, RZ ;  /* 0x0000032c80807824 */ /* 0x000fe200078e02ff */
[-C--:B------:R-:W-:Y:S01]  /*a920*/  LEA.HI.X.SX32 R121, R140, R123.reuse, 0x1, P2 ;  /* 0x0000007b8c797211 */ /* 0x080fe200010f0eff */
[----:B------:R-:W1:Y:S01]  /*a930*/  LDC R131, c[0x0][0x248] ;  /* 0x00009200ff837b82 */ /* 0x000e620000000800 */
[----:B------:R-:W-:Y:S01]  /*a940*/  LEA.HI.X.SX32 R119, R119, R123, 0x1, P0 ;  /* 0x0000007b77777211 */ /* 0x000fe200000f0eff */
[----:B------:R-:W2:Y:S01]  /*a950*/  LDG.E.U16 R116, desc[UR60][R116.64] ;  /* 0x0000003c74747981 */ /* 0x000ea2000c1e1500 */
[----:B------:R-:W-:Y:S01]  /*a960*/  IADD3 R128, P0, R128, R122, RZ ;  /* 0x0000007a80807210 */ /* 0x000fe20007f1e0ff */
[----:B------:R-:W-:Y:S02]  /*a970*/  IMAD R126, R144, 0x336, RZ ;  /* 0x00000336907e7824 */ /* 0x000fe400078e02ff */
[----:B------:R5:W2:Y:S02]  /*a980*/  LDG.E.U16 R118, desc[UR60][R118.64] ;  /* 0x0000003c76767981 */ /* 0x000aa4000c1e1500 */
[----:B------:R-:W1:Y:S02]  /*a990*/  LDC R136, c[0x0][0x248] ;  /* 0x00009200ff887b82 */ /* 0x000e640000000800 */
[----:B------:R-:W2:Y:S04]  /*a9a0*/  LDG.E.U16 R115, desc[UR60][R124.64] ;  /* 0x0000003c7c737981 */ /* 0x000ea8000c1e1500 */
[----:B------:R5:W2:Y:S02]  /*a9b0*/  LDG.E.U16 R117, desc[UR60][R120.64] ;  /* 0x0000003c78757981 */ /* 0x000aa4000c1e1500 */
[----:B------:R-:W1:Y:S01]  /*a9c0*/  LDC R140, c[0x0][0x248] ;  /* 0x00009200ff8c7b82 */ /* 0x000e620000000800 */
[----:B-----5:R-:W-:-:S02]  /*a9d0*/  IMAD R119, R132, 0x197, RZ ;  /* 0x0000019784777824 */ /* 0x020fc400078e02ff */
[----:B------:R-:W-:-:S05]  /*a9e0*/  IMAD R120, R129, 0x32e, RZ ;  /* 0x0000032e81787824 */ /* 0x000fca00078e02ff */
[----:B------:R-:W5:Y:S01]  /*a9f0*/  LDC R154, c[0x0][0x248] ;  /* 0x00009200ff9a7b82 */ /* 0x000f620000000800 */
[----:B------:R-:W-:Y:S01]  /*aa00*/  LEA.HI.X.SX32 R129, R127, R123, 0x1, P0 ;  /* 0x0000007b7f817211 */ /* 0x000fe200000f0eff */
[----:B------:R-:W-:Y:S01]  /*aa10*/  IMAD R125, R148, 0x19b, RZ ;  /* 0x0000019b947d7824 */ /* 0x000fe200078e02ff */
[-C--:B------:R-:W-:Y:S01]  /*aa20*/  IADD3 R126, P0, R126, R122.reuse, RZ ;  /* 0x0000007a7e7e7210 */ /* 0x080fe20007f1e0ff */
[----:B---3--:R-:W-:Y:S01]  /*aa30*/  IMAD R124, R146, 0x338, RZ ;  /* 0x00000338927c7824 */ /* 0x008fe200078e02ff */
[----:B------:R-:W-:-:S03]  /*aa40*/  IADD3 R120, P1, R120, R122, RZ ;  /* 0x0000007a78787210 */ /* 0x000fc60007f3e0ff */
[----:B------:R-:W3:Y:S01]  /*aa50*/  LDC R156, c[0x0][0x248] ;  /* 0x00009200ff9c7b82 */ /* 0x000ee20000000800 */
[-C--:B------:R-:W-:Y:S02]  /*aa60*/  LEA.HI.X.SX32 R121, R119, R123.reuse, 0x1, P1 ;  /* 0x0000007b77797211 */ /* 0x080fe400008f0eff */
[-C--:B------:R-:W-:Y:S01]  /*aa70*/  LEA.HI.X.SX32 R127, R125, R123.reuse, 0x1, P0 ;  /* 0x0000007b7d7f7211 */ /* 0x080fe200000f0eff */
[----:B------:R-:W2:Y:S04]  /*aa80*/  LDG.E.U16 R119, desc[UR60][R128.64] ;  /* 0x0000003c80777981 */ /* 0x000ea8000c1e1500 */
[----:B------:R-:W3:Y:S01]  /*aa90*/  LDC R144, c[0x0][0x248] ;  /* 0x00009200ff907b82 */ /* 0x000ee20000000800 */
[----:B------:R-:W-:Y:S01]  /*aaa0*/  IADD3 R124, P2, R124, R122, RZ ;  /* 0x0000007a7c7c7210 */ /* 0x000fe20007f5e0ff */
[----:B------:R-:W2:Y:S06]  /*aab0*/  LDG.E.U16 R120, desc[UR60][R120.64] ;  /* 0x0000003c78787981 */ /* 0x000eac000c1e1500 */
[----:B------:R-:W3:Y:S01]  /*aac0*/  LDC R148, c[0x0][0x248] ;  /* 0x00009200ff947b82 */ /* 0x000ee20000000800 */
[----:B------:R-:W-:Y:S01]  /*aad0*/  LEA.HI.X.SX32 R125, R130, R123, 0x1, P2 ;  /* 0x0000007b827d7211 */ /* 0x000fe200010f0eff */
[----:B------:R0:W2:Y:S06]  /*aae0*/  LDG.E.U16 R121, desc[UR60][R126.64] ;  /* 0x0000003c7e797981 */ /* 0x0000ac000c1e1500 */
[----:B------:R-:W3:Y:S01]  /*aaf0*/  LDC R162, c[0x0][0x248] ;  /* 0x00009200ffa27b82 */ /* 0x000ee20000000800 */
[----:B------:R1:W2:Y:S07]  /*ab00*/  LDG.E.U16 R132, desc[UR60][R124.64] ;  /* 0x0000003c7c847981 */ /* 0x0002ae000c1e1500 */
[----:B------:R-:W3:Y:S01]  /*ab10*/  LDC R146, c[0x0][0x248] ;  /* 0x00009200ff927b82 */ /* 0x000ee20000000800 */
[----:B0-----:R-:W-:-:S02]  /*ab20*/  IMAD R126, R138, 0x33c, RZ ;  /* 0x0000033c8a7e7824 */ /* 0x001fc400078e02ff */
[----:B-1----:R-:W-:-:S05]  /*ab30*/  IMAD R124, R131, 0x33a, RZ ;  /* 0x0000033a837c7824 */ /* 0x002fca00078e02ff */
[----:B------:R-:W0:Y:S01]  /*ab40*/  LDC R160, c[0x0][0x248] ;  /* 0x00009200ffa07b82 */ /* 0x000e220000000800 */
[----:B------:R-:W-:-:S07]  /*ab50*/  IADD3 R126, P1, R126, R122, RZ ;  /* 0x0000007a7e7e7210 */ /* 0x000fce0007f3e0ff */
[----:B------:R-:W1:Y:S08]  /*ab60*/  LDC R249, c[0x0][0x248] ;  /* 0x00009200fff97b82 */ /* 0x000e700000000800 */
[----:B------:R-:W1:Y:S01]  /*ab70*/  LDC R164, c[0x0][0x248] ;  /* 0x00009200ffa47b82 */ /* 0x000e620000000800 */
[----:B------:R-:W-:Y:S01]  /*ab80*/  IMAD R125, R136, 0x19d, RZ ;  /* 0x0000019d887d7824 */ /* 0x000fe200078e02ff */
[----:B------:R-:W-:Y:S01]  /*ab90*/  LEA.HI.X.SX32 R127, R134, R123, 0x1, P1 ;  /* 0x0000007b867f7211 */ /* 0x000fe200008f0eff */
[----:B------:R-:W-:-:S05]  /*aba0*/  IMAD R128, R140, 0x33e, RZ ;  /* 0x0000033e8c807824 */ /* 0x000fca00078e02ff */
[----:B------:R-:W1:Y:S01]  /*abb0*/  LDC R168, c[0x0][0x248] ;  /* 0x00009200ffa87b82 */ /* 0x000e620000000800 */
[----:B-----5:R-:W-:Y:S01]  /*abc0*/  IMAD R129, R154, 0x19f, RZ ;  /* 0x0000019f9a817824 */ /* 0x020fe200078e02ff */
[----:B------:R-:W-:Y:S01]  /*abd0*/  IADD3 R124, P0, R124, R122, RZ ;  /* 0x0000007a7c7c7210 */ /* 0x000fe20007f1e0ff */
[----:B---3--:R-:W-:-:S05]  /*abe0*/  IMAD R130, R156, 0x346, RZ ;  /* 0x000003469c827824 */ /* 0x008fca00078e02ff */
[----:B------:R-:W3:Y:S01]  /*abf0*/  LDC R158, c[0x0][0x248] ;  /* 0x00009200ff9e7b82 */ /* 0x000ee20000000800 */
[-C--:B------:R-:W-:Y:S01]  /*ac00*/  IADD3 R128, P2, R128, R122.reuse, RZ ;  /* 0x0000007a80807210 */ /* 0x080fe20007f5e0ff */
[----:B------:R-:W-:Y:S01]  /*ac10*/  IMAD R131, R144, 0x1a3, RZ ;  /* 0x000001a390837824 */ /* 0x000fe200078e02ff */
[-C--:B------:R-:W-:Y:S01]  /*ac20*/  LEA.HI.X.SX32 R125, R125, R123.reuse, 0x1, P0 ;  /* 0x0000007b7d7d7211 */ /* 0x080fe200000f0eff */
[----:B------:R5:W2:Y:S04]  /*ac30*/  LDG.E.U16 R136, desc[UR60][R126.64] ;  /* 0x0000003c7e887981 */ /* 0x000aa8000c1e1500 */
[----:B------:R-:W3:Y:S01]  /*ac40*/  LDC R154, c[0x0][0x248] ;  /* 0x00009200ff9a7b82 */ /* 0x000ee20000000800 */
[----:B------:R-:W-:Y:S01]  /*ac50*/  IADD3 R130, P0, R130, R122, RZ ;  /* 0x0000007a82827210 */ /* 0x000fe20007f1e0ff */
[----:B------:R0:W2:Y:S01]  /*ac60*/  LDG.E.U16 R134, desc[UR60][R124.64] ;  /* 0x0000003c7c867981 */ /* 0x0000a2000c1e1500 */
[----:B------:R-:W-:Y:S01]  /*ac70*/  LEA.HI.X.SX32 R129, R129, R123, 0x1, P2 ;  /* 0x0000007b81817211 */ /* 0x000fe200010f0eff */
[----:B-----5:R-:W-:-:S04]  /*ac80*/  IMAD R126, R148, 0x34a, RZ ;  /* 0x0000034a947e7824 */ /* 0x020fc800078e02ff */
[----:B------:R-:W5:Y:S01]  /*ac90*/  LDC R156, c[0x0][0x248] ;  /* 0x00009200ff9c7b82 */ /* 0x000f620000000800 */
[-C--:B------:R-:W-:Y:S01]  /*aca0*/  LEA.HI.X.SX32 R131, R131, R123.reuse, 0x1, P0 ;  /* 0x0000007b83837211 */ /* 0x080fe200000f0eff */
[----:B------:R-:W-:Y:S01]  /*acb0*/  IMAD R127, R162, 0x1a5, RZ ;  /* 0x000001a5a27f7824 */ /* 0x000fe200078e02ff */
[----:B------:R-:W-:Y:S01]  /*acc0*/  IADD3 R126, P1, R126, R122, RZ ;  /* 0x0000007a7e7e7210 */ /* 0x000fe20007f3e0ff */
[----:B0-----:R-:W-:Y:S01]  /*acd0*/  IMAD R124, R146, 0x348, RZ ;  /* 0x00000348927c7824 */ /* 0x001fe200078e02ff */
[----:B------:R0:W2:Y:S03]  /*ace0*/  LDG.E.U16 R138, desc[UR60][R128.64] ;  /* 0x0000003c808a7981 */ /* 0x0000a6000c1e1500 */
[----:B------:R-:W5:Y:S01]  /*acf0*/  LDC R170, c[0x0][0x248] ;  /* 0x00009200ffaa7b82 */ /* 0x000f620000000800 */
[----:B------:R1:W2:Y:S07]  /*ad00*/  LDG.E.U16 R140, desc[UR60][R130.64] ;  /* 0x0000003c828c7981 */ /* 0x0002ae000c1e1500 */
[----:B------:R-:W5:Y:S01]  /*ad10*/  LDC R176, c[0x0][0x248] ;  /* 0x00009200ffb07b82 */ /* 0x000f620000000800 */
[----:B0-----:R-:W-:Y:S01]  /*ad20*/  IMAD R128, R160, 0x34c, RZ ;  /* 0x0000034ca0807824 */ /* 0x001fe200078e02ff */
[----:B------:R-:W-:Y:S01]  /*ad30*/  LEA.HI.X.SX32 R127, R127, R123, 0x1, P1 ;  /* 0x0000007b7f7f7211 */ /* 0x000fe200008f0eff */
[----:B-1----:R-:W-:-:S05]  /*ad40*/  IMAD R249, R249, 0x1a4, RZ ;  /* 0x000001a4f9f97824 */ /* 0x002fca00078e02ff */
[----:B------:R-:W0:Y:S01]  /*ad50*/  LDC R174, c[0x0][0x248] ;  /* 0x00009200ffae7b82 */ /* 0x000e220000000800 */
[-C--:B------:R-:W-:Y:S01]  /*ad60*/  IADD3 R124, P0, R124, R122.reuse, RZ ;  /* 0x0000007a7c7c7210 */ /* 0x080fe20007f1e0ff */
[----:B------:R-:W-:Y:S01]  /*ad70*/  IMAD R130, R164, 0x34e, RZ ;  /* 0x0000034ea4827824 */ /* 0x000fe200078e02ff */
[-C--:B------:R-:W-:Y:S01]  /*ad80*/  IADD3 R128, P2, R128, R122.reuse, RZ ;  /* 0x0000007a80807210 */ /* 0x080fe20007f5e0ff */
[----:B------:R-:W-:Y:S01]  /*ad90*/  IMAD R131, R168, 0x1a7, RZ ;  /* 0x000001a7a8837824 */ /* 0x000fe200078e02ff */
[-C--:B------:R-:W-:Y:S01]  /*ada0*/  LEA.HI.X.SX32 R125, R249, R123.reuse, 0x1, P0 ;  /* 0x0000007bf97d7211 */ /* 0x080fe200000f0eff */
[----:B------:R3:W2:Y:S02]  /*adb0*/  LDG.E.U16 R144, desc[UR60][R126.64] ;  /* 0x0000003c7e907981 */ /* 0x0006a4000c1e1500 */
[----:B------:R-:W1:Y:S01]  /*adc0*/  LDC R160, c[0x0][0x248] ;  /* 0x00009200ffa07b82 */ /* 0x000e620000000800 */
[----:B------:R-:W-:Y:S02]  /*add0*/  IADD3 R130, P0, R130, R122, RZ ;  /* 0x0000007a82827210 */ /* 0x000fe40007f1e0ff */
[----:B------:R-:W-:-:S02]  /*ade0*/  LEA.HI.X.SX32 R129, R142, R123, 0x1, P2 ;  /* 0x0000007b8e817211 */ /* 0x000fc400010f0eff */
[----:B------:R3:W2:Y:S03]  /*adf0*/  LDG.E.U16 R142, desc[UR60][R124.64] ;  /* 0x0000003c7c8e7981 */ /* 0x0006a6000c1e1500 */
[----:B------:R-:W1:Y:S01]  /*ae00*/  LDC R162, c[0x0][0x248] ;  /* 0x00009200ffa27b82 */ /* 0x000e620000000800 */
[----:B---3--:R-:W-:Y:S01]  /*ae10*/  IMAD R126, R158, 0x358, RZ ;  /* 0x000003589e7e7824 */ /* 0x008fe200078e02ff */
[----:B------:R-:W-:Y:S01]  /*ae20*/  LEA.HI.X.SX32 R131, R131, R123, 0x1, P0 ;  /* 0x0000007b83837211 */ /* 0x000fe200000f0eff */
[----:B------:R3:W2:Y:S05]  /*ae30*/  LDG.E.U16 R146, desc[UR60][R128.64] ;  /* 0x0000003c80927981 */ /* 0x0006aa000c1e1500 */
[----:B------:R-:W1:Y:S01]  /*ae40*/  LDC R168, c[0x0][0x248] ;  /* 0x00009200ffa87b82 */ /* 0x000e620000000800 */
[----:B------:R-:W-:Y:S01]  /*ae50*/  IMAD R124, R154, 0x356, RZ ;  /* 0x000003569a7c7824 */ /* 0x000fe200078e02ff */
[----:B------:R3:W2:Y:S06]  /*ae60*/  LDG.E.U16 R148, desc[UR60][R130.64] ;  /* 0x0000003c82947981 */ /* 0x0006ac000c1e1500 */
[----:B------:R-:W1:Y:S01]  /*ae70*/  LDC R158, c[0x0][0x248] ;  /* 0x00009200ff9e7b82 */ /* 0x000e620000000800 */
[----:B-----5:R-:W-:Y:S01]  /*ae80*/  IMAD R125, R156, 0x1ab, RZ ;  /* 0x000001ab9c7d7824 */ /* 0x020fe200078e02ff */
[----:B------:R-:W-:Y:S01]  /*ae90*/  IADD3 R124, P0, R124, R122, RZ ;  /* 0x0000007a7c7c7210 */ /* 0x000fe20007f1e0ff */
[----:B---3--:R-:W-:-:S05]  /*aea0*/  IMAD R128, R170, 0x35a, RZ ;  /* 0x0000035aaa807824 */ /* 0x008fca00078e02ff */
[----:B------:R-:W3:Y:S01]  /*aeb0*/  LDC R178, c[0x0][0x248] ;  /* 0x00009200ffb27b82 */ /* 0x000ee20000000800 */
[----:B------:R-:W-:-:S07]  /*aec0*/  IMAD R130, R176, 0x35c, RZ ;  /* 0x0000035cb0827824 */ /* 0x000fce00078e02ff */
[----:B------:R-:W5:Y:S01]  /*aed0*/  LDC R249, c[0x0][0x248] ;  /* 0x00009200fff97b82 */ /* 0x000f620000000800 */
[----:B0-----:R-:W-:-:S07]  /*aee0*/  IMAD R129, R174, 0x1ad, RZ ;  /* 0x000001adae817824 */ /* 0x001fce00078e02ff */
[----:B------:R-:W0:Y:S01]  /*aef0*/  LDC R164, c[0x0][0x248] ;  /* 0x00009200ffa47b82 */ /* 0x000e220000000800 */
[----:B------:R-:W-:Y:S02]  /*af00*/  IADD3 R126, P1, R126, R122, RZ ;  /* 0x0000007a7e7e7210 */ /* 0x000fe40007f3e0ff */
[----:B------:R-:W-:-:S05]  /*af10*/  LEA.HI.X.SX32 R125, R125, R123, 0x1, P0 ;  /* 0x0000007b7d7d7211 */ /* 0x000fca00000f0eff */
[----:B------:R-:W4:Y:S01]  /*af20*/  LDC R172, c[0x0][0x248] ;  /* 0x00009200ffac7b82 */ /* 0x000f220000000800 */
[-C--:B------:R-:W-:Y:S02]  /*af30*/  IADD3 R128, P2, R128, R122.reuse, RZ ;  /* 0x0000007a80807210 */ /* 0x080fe40007f5e0ff */
[----:B------:R-:W-:Y:S02]  /*af40*/  IADD3 R130, P0, R130, R122, RZ ;  /* 0x0000007a82827210 */ /* 0x000fe40007f1e0ff */
[----:B------:R-:W-:-:S03]  /*af50*/  LEA.HI.X.SX32 R127, R150, R123, 0x1, P1 ;  /* 0x0000007b967f7211 */ /* 0x000fc600008f0eff */
[----:B------:R-:W4:Y:S01]  /*af60*/  LDC R180, c[0x0][0x248] ;  /* 0x00009200ffb47b82 */ /* 0x000f220000000800 */
[-C--:B------:R-:W-:Y:S01]  /*af70*/  LEA.HI.X.SX32 R129, R129, R123.reuse, 0x1, P2 ;  /* 0x0000007b81817211 */ /* 0x080fe200010f0eff */
[----:B------:R1:W2:Y:S01]  /*af80*/  LDG.E.U16 R150, desc[UR60][R124.64] ;  /* 0x0000003c7c967981 */ /* 0x0002a2000c1e1500 */
[----:B------:R-:W-:-:S03]  /*af90*/  LEA.HI.X.SX32 R131, R152, R123, 0x1, P0 ;  /* 0x0000007b98837211 */ /* 0x000fc600000f0eff */
[----:B------:R3:W2:Y:S02]  /*afa0*/  LDG.E.U16 R154, desc[UR60][R128.64] ;  /* 0x0000003c809a7981 */ /* 0x0006a4000c1e1500 */
[----:B------:R-:W4:Y:S02]  /*afb0*/  LDC R176, c[0x0][0x248] ;  /* 0x00009200ffb07b82 */ /* 0x000f240000000800 */
[----:B------:R3:W2:Y:S01]  /*afc0*/  LDG.E.U16 R156, desc[UR60][R130.64] ;  /* 0x0000003c829c7981 */ /* 0x0006a2000c1e1500 */
[----:B-1----:R-:W-:Y:S02]  /*afd0*/  IMAD R124, R160, 0x35e, RZ ;  /* 0x0000035ea07c7824 */ /* 0x002fe400078e02ff */
[----:B------:R-:W-:Y:S01]  /*afe0*/  IMAD R125, R162, 0x1af, RZ ;  /* 0x000001afa27d7824 */ /* 0x000fe200078e02ff */
[----:B------:R0:W2:Y:S02]  /*aff0*/  LDG.E.U16 R152, desc[UR60][R126.64] ;  /* 0x0000003c7e987981 */ /* 0x0000a4000c1e1500 */
[----:B------:R-:W1:Y:S01]  /*b000*/  LDC R170, c[0x0][0x248] ;  /* 0x00009200ffaa7b82 */ /* 0x000e620000000800 */
[----:B---3--:R-:W-:Y:S01]  /*b010*/  IMAD R128, R168, 0x368, RZ ;  /* 0x00000368a8807824 */ /* 0x008fe200078e02ff */
[----:B------:R-:W-:Y:S01]  /*b020*/  IADD3 R124, P0, R124, R122, RZ ;  /* 0x0000007a7c7c7210 */ /* 0x000fe20007f1e0ff */
[----:B------:R-:W-:-:S03]  /*b030*/  IMAD R130, R158, 0x36a, RZ ;  /* 0x0000036a9e827824 */ /* 0x000fc600078e02ff */
[-C--:B------:R-:W-:Y:S01]  /*b040*/  LEA.HI.X.SX32 R125, R125, R123.reuse, 0x1, P0 ;  /* 0x0000007b7d7d7211 */ /* 0x080fe200000f0eff */
[----:B-----5:R-:W-:Y:S01]  /*b050*/  IMAD R249, R249, 0x1b4, RZ ;  /* 0x000001b4f9f97824 */ /* 0x020fe200078e02ff */
[-C--:B------:R-:W-:Y:S01]  /*b060*/  IADD3 R128, P2, R128, R122.reuse, RZ ;  /* 0x0000007a80807210 */ /* 0x080fe20007f5e0ff */
[----:B------:R-:W-:Y:S01]  /*b070*/  IMAD R131, R178, 0x1b5, RZ ;  /* 0x000001b5b2837824 */ /* 0x000fe200078e02ff */
[-C--:B------:R-:W-:Y:S01]  /*b080*/  IADD3 R130, P0, R130, R122.reuse, RZ ;  /* 0x0000007a82827210 */ /* 0x080fe20007f1e0ff */
[----:B0-----:R-:W-:Y:S01]  /*b090*/  IMAD R126, R164, 0x366, RZ ;  /* 0x00000366a47e7824 */ /* 0x001fe200078e02ff */
[----:B------:R-:W0:Y:S01]  /*b0a0*/  LDC R185, c[0x0][0x248] ;  /* 0x00009200ffb97b82 */ /* 0x000e220000000800 */
[-C--:B------:R-:W-:Y:S01]  /*b0b0*/  LEA.HI.X.SX32 R129, R249, R123.reuse, 0x1, P2 ;  /* 0x0000007bf9817211 */ /* 0x080fe200010f0eff */
[----:B----4-:R-:W-:Y:S01]  /*b0c0*/  IMAD R127, R172, 0x1b3, RZ ;  /* 0x000001b3ac7f7824 */ /* 0x010fe200078e02ff */
[----:B------:R-:W-:Y:S01]  /*b0d0*/  LEA.HI.X.SX32 R131, R131, R123, 0x1, P0 ;  /* 0x0000007b83837211 */ /* 0x000fe200000f0eff */
[----:B------:R-:W3:Y:S01]  /*b0e0*/  LDG.E.U16 R158, desc[UR60][R124.64] ;  /* 0x0000003c7c9e7981 */ /* 0x000ee2000c1e1500 */
[----:B------:R-:W-:-:S03]  /*b0f0*/  IADD3 R126, P1, R126, R122, RZ ;  /* 0x0000007a7e7e7210 */ /* 0x000fc60007f3e0ff */
[----:B------:R-:W4:Y:S01]  /*b100*/  LDC R183, c[0x0][0x248] ;  /* 0x00009200ffb77b82 */ /* 0x000f220000000800 */
[----:B------:R5:W3:Y:S01]  /*b110*/  LDG.E.U16 R162, desc[UR60][R128.64] ;  /* 0x0000003c80a27981 */ /* 0x000ae2000c1e1500 */
[----:B------:R-:W-:-:S03]  /*b120*/  LEA.HI.X.SX32 R127, R127, R123, 0x1, P1 ;  /* 0x0000007b7f7f7211 */ /* 0x000fc600008f0eff */
[----:B------:R1:W3:Y:S03]  /*b130*/  LDG.E.U16 R164, desc[UR60][R130.64] ;  /* 0x0000003c82a47981 */ /* 0x0002e6000c1e1500 */
[----:B------:R-:W4:Y:S01]  /*b140*/  LDC R182, c[0x0][0x248] ;  /* 0x00009200ffb67b82 */ /* 0x000f220000000800 */
[----:B------:R1:W3:Y:S01]  /*b150*/  LDG.E.U16 R160, desc[UR60][R126.64] ;  /* 0x0000003c7ea07981 */ /* 0x0002e2000c1e1500 */
[----:B-----5:R-:W-:-:S06]  /*b160*/  IMAD R128, R180, 0x376, RZ ;  /* 0x00000376b4807824 */ /* 0x020fcc00078e02ff */
[----:B-1----:R-:W1:Y:S01]  /*b170*/  LDC R131, c[0x0][0x248] ;  /* 0x00009200ff837b82 */ /* 0x002e620000000800 */
[----:B------:R-:W-:-:S07]  /*b180*/  IMAD R126, R176, 0x36e, RZ ;  /* 0x0000036eb07e7824 */ /* 0x000fce00078e02ff */
[----:B------:R-:W5:Y:S01]  /*b190*/  LDC R180, c[0x0][0x248] ;  /* 0x00009200ffb47b82 */ /* 0x000f620000000800 */
[----:B------:R-:W-:-:S07]  /*b1a0*/  IMAD R124, R170, 0x36c, RZ ;  /* 0x0000036caa7c7824 */ /* 0x000fce00078e02ff */
[----:B------:R-:W5:Y:S01]  /*b1b0*/  LDC R130, c[0x0][0x248] ;  /* 0x00009200ff827b82 */ /* 0x000f620000000800 */
[----:B------:R-:W-:-:S07]  /*b1c0*/  IADD3 R124, P0, R124, R122, RZ ;  /* 0x0000007a7c7c7210 */ /* 0x000fce0007f1e0ff */
[----:B------:R-:W5:Y:S01]  /*b1d0*/  LDC R176, c[0x0][0x248] ;  /* 0x00009200ffb07b82 */ /* 0x000f620000000800 */
[----:B0-----:R-:W-:Y:S01]  /*b1e0*/  IMAD R129, R185, 0x1bb, RZ ;  /* 0x000001bbb9817824 */ /* 0x001fe200078e02ff */
[----:B------:R-:W-:Y:S01]  /*b1f0*/  LEA.HI.X.SX32 R125, R166, R123, 0x1, P0 ;  /* 0x0000007ba67d7211 */ /* 0x000fe200000f0eff */
[----:B----4-:R-:W-:-:S05]  /*b200*/  IMAD R127, R183, 0x1b7, RZ ;  /* 0x000001b7b77f7824 */ /* 0x010fca00078e02ff */
[----:B------:R-:W0:Y:S01]  /*b210*/  LDC R172, c[0x0][0x248] ;  /* 0x00009200ffac7b82 */ /* 0x000e220000000800 */
[----:B------:R1:W4:Y:S07]  /*b220*/  LDG.E.U16 R166, desc[UR60][R124.64] ;  /* 0x0000003c7ca67981 */ /* 0x00032e000c1e1500 */
[----:B------:R-:W0:Y:S08]  /*b230*/  LDC R178, c[0x0][0x248] ;  /* 0x00009200ffb27b82 */ /* 0x000e300000000800 */
[----:B------:R-:W0:Y:S01]  /*b240*/  LDC R185, c[0x0][0x248] ;  /* 0x00009200ffb97b82 */ /* 0x000e220000000800 */
[----:B-1----:R-:W-:Y:S01]  /*b250*/  IMAD R125, R131, 0x1c3, RZ ;  /* 0x000001c3837d7824 */ /* 0x002fe200078e02ff */
[----:B------:R-:W-:Y:S01]  /*b260*/  IADD3 R128, P2, R128, R122, RZ ;  /* 0x0000007a80807210 */ /* 0x000fe20007f5e0ff */
[----:B-----5:R-:W-:-:S05]  /*b270*/  IMAD R131, R180, 0x1db, RZ ;  /* 0x000001dbb4837824 */ /* 0x020fca00078e02ff */
[----:B------:R-:W1:Y:S01]  /*b280*/  LDC R183, c[0x0][0x248] ;  /* 0x00009200ffb77b82 */ /* 0x000e620000000800 */
[----:B------:R-:W-:-:S07]  /*b290*/  IMAD R124, R130, 0x386, RZ ;  /* 0x00000386827c7824 */ /* 0x000fce00078e02ff */
[----:B------:R-:W5:Y:S01]  /*b2a0*/  LDC R217, c[0x0][0x248] ;  /* 0x00009200ffd97b82 */ /* 0x000f620000000800 */
[----:B------:R-:W-:Y:S01]  /*b2b0*/  IADD3 R126, P1, R126, R122, RZ ;  /* 0x0000007a7e7e7210 */ /* 0x000fe20007f3e0ff */
[----:B------:R-:W-:Y:S01]  /*b2c0*/  IMAD R130, R176, 0x3b6, RZ ;  /* 0x000003b6b0827824 */ /* 0x000fe200078e02ff */
[----:B------:R-:W-:-:S05]  /*b2d0*/  LEA.HI.X.SX32 R129, R129, R123, 0x1, P2 ;  /* 0x0000007b81817211 */ /* 0x000fca00010f0eff */
[----:B------:R-:W5:Y:S01]  /*b2e0*/  LDC R180, c[0x0][0x248] ;  /* 0x00009200ffb47b82 */ /* 0x000f620000000800 */
[----:B------:R-:W-:Y:S01]  /*b2f0*/  IADD3 R124, P0, R124, R122, RZ ;  /* 0x0000007a7c7c7210 */ /* 0x000fe20007f1e0ff */
[----:B------:R0:W4:Y:S06]  /*b300*/  LDG.E.U16 R170, desc[UR60][R128.64] ;  /* 0x0000003c80aa7981 */ /* 0x00012c000c1e1500 */
[----:B------:R-:W5:Y:S01]  /*b310*/  LDC R174, c[0x0][0x248] ;  /* 0x00009200ffae7b82 */ /* 0x000f620000000800 */
[-C--:B------:R-:W-:Y:S02]  /*b320*/  LEA.HI.X.SX32 R127, R127, R123.reuse, 0x1, P1 ;  /* 0x0000007b7f7f7211 */ /* 0x080fe400008f0eff */
[----:B------:R-:W-:Y:S01]  /*b330*/  LEA.HI.X.SX32 R125, R125, R123, 0x1, P0 ;  /* 0x0000007b7d7d7211 */ /* 0x000fe200000f0eff */
[----:B0-----:R-:W-:-:S04]  /*b340*/  IMAD R128, R182, 0x3a6, RZ ;  /* 0x000003a6b6807824 */ /* 0x001fc800078e02ff */
[----:B------:R-:W0:Y:S01]  /*b350*/  LDC R191, c[0x0][0x248] ;  /* 0x00009200ffbf7b82 */ /* 0x000e220000000800 */
[-C--:B------:R-:W-:Y:S01]  /*b360*/  IADD3 R130, P2, R130, R122.reuse, RZ ;  /* 0x0000007a82827210 */ /* 0x080fe20007f5e0ff */
[----:B------:R1:W4:Y:S01]  /*b370*/  LDG.E.U16 R168, desc[UR60][R126.64] ;  /* 0x0000003c7ea87981 */ /* 0x000322000c1e1500 */
[----:B------:R-:W-:Y:S01]  /*b380*/  IMAD R129, R178, 0x1d3, RZ ;  /* 0x000001d3b2817824 */ /* 0x000fe200078e02ff */
[----:B------:R-:W-:-:S04]  /*b390*/  IADD3 R128, P0, R128, R122, RZ ;  /* 0x0000007a80807210 */ /* 0x000fc80007f1e0ff */
[----:B------:R-:W0:Y:S01]  /*b3a0*/  LDC R209, c[0x0][0x248] ;  /* 0x00009200ffd17b82 */ /* 0x000e220000000800 */
[-C--:B------:R-:W-:Y:S01]  /*b3b0*/  LEA.HI.X.SX32 R131, R131, R123.reuse, 0x1, P2 ;  /* 0x0000007b83837211 */ /* 0x080fe200010f0eff */
[----:B-1----:R-:W-:Y:S02]  /*b3c0*/  IMAD R127, R172, 0x1cb, RZ ;  /* 0x000001cbac7f7824 */ /* 0x002fe400078e02ff */
[----:B------:R1:W4:Y:S04]  /*b3d0*/  LDG.E.U16 R172, desc[UR60][R124.64] ;  /* 0x0000003c7cac7981 */ /* 0x000328000c1e1500 */
[----:B------:R-:W0:Y:S01]  /*b3e0*/  LDC R215, c[0x0][0x248] ;  /* 0x00009200ffd77b82 */ /* 0x000e220000000800 */
[----:B------:R-:W-:Y:S01]  /*b3f0*/  LEA.HI.X.SX32 R129, R129, R123, 0x1, P0 ;  /* 0x0000007b81817211 */ /* 0x000fe200000f0eff */
[----:B------:R5:W4:Y:S06]  /*b400*/  LDG.E.U16 R178, desc[UR60][R130.64] ;  /* 0x0000003c82b27981 */ /* 0x000b2c000c1e1500 */
[----:B------:R-:W0:Y:S01]  /*b410*/  LDC R211, c[0x0][0x248] ;  /* 0x00009200ffd37b82 */ /* 0x000e220000000800 */
[----:B-1----:R-:W-:Y:S01]  /*b420*/  IMAD R124, R185, 0x3c6, RZ ;  /* 0x000003c6b97c7824 */ /* 0x002fe200078e02ff */
[----:B------:R-:W4:Y:S01]  /*b430*/  LDG.E.U16 R176, desc[UR60][R128.64] ;  /* 0x0000003c80b07981 */ /* 0x000f22000c1e1500 */
[----:B------:R-:W-:-:S05]  /*b440*/  IMAD R125, R183, 0x1e3, RZ ;  /* 0x000001e3b77d7824 */ /* 0x000fca00078e02ff */
[----:B------:R-:W1:Y:S01]  /*b450*/  LDC R249, c[0x0][0x248] ;  /* 0x00009200fff97b82 */ /* 0x000e620000000800 */
[----:B------:R-:W-:Y:S01]  /*b460*/  IADD3 R124, P0, R124, R122, RZ ;  /* 0x0000007a7c7c7210 */ /* 0x000fe20007f1e0ff */
[----:B-----5:R-:W-:-:S06]  /*b470*/  IMAD R130, R217, 0x3f6, RZ ;  /* 0x000003f6d9827824 */ /* 0x020fcc00078e02ff */
[----:B------:R-:W5:Y:S01]  /*b480*/  LDC R203, c[0x0][0x248] ;  /* 0x00009200ffcb7b82 */ /* 0x000f620000000800 */
[-C--:B------:R-:W-:Y:S01]  /*b490*/  LEA.HI.X.SX32 R125, R125, R123.reuse, 0x1, P0 ;  /* 0x0000007b7d7d7211 */ /* 0x080fe200000f0eff */
[----:B------:R-:W-:Y:S01]  /*b4a0*/  IMAD R131, R180, 0x1fb, RZ ;  /* 0x000001fbb4837824 */ /* 0x000fe200078e02ff */
[-C--:B------:R-:W-:Y:S01]  /*b4b0*/  IADD3 R130, P0, R130, R122.reuse, RZ ;  /* 0x0000007a82827210 */ /* 0x080fe20007f1e0ff */
[----:B------:R-:W-:Y:S02]  /*b4c0*/  IMAD R126, R174, 0x396, RZ ;  /* 0x00000396ae7e7824 */ /* 0x000fe400078e02ff */
[----:B------:R0:W4:Y:S02]  /*b4d0*/  LDG.E.U16 R180, desc[UR60][R124.64] ;  /* 0x0000003c7cb47981 */ /* 0x000124000c1e1500 */
[----:B------:R-:W5:Y:S01]  /*b4e0*/  LDC R201, c[0x0][0x248] ;  /* 0x00009200ffc97b82 */ /* 0x000f620000000800 */
[----:B------:R-:W-:Y:S02]  /*b4f0*/  LEA.HI.X.SX32 R131, R131, R123, 0x1, P0 ;  /* 0x0000007b83837211 */ /* 0x000fe400000f0eff */
[----:B------:R-:W-:-:S05]  /*b500*/  IADD3 R126, P1, R126, R122, RZ ;  /* 0x0000007a7e7e7210 */ /* 0x000fca0007f3e0ff */
[----:B------:R-:W5:Y:S01]  /*b510*/  LDC R207, c[0x0][0x248] ;  /* 0x00009200ffcf7b82 */ /* 0x000f620000000800 */
[----:B0-----:R-:W-:Y:S01]  /*b520*/  IMAD R124, R191, 0x378, RZ ;  /* 0x00000378bf7c7824 */ /* 0x001fe200078e02ff */
[-C--:B------:R-:W-:Y:S01]  /*b530*/  LEA.HI.X.SX32 R127, R127, R123.reuse, 0x1, P1 ;  /* 0x0000007b7f7f7211 */ /* 0x080fe200008f0eff */
[----:B------:R0:W4:Y:S01]  /*b540*/  LDG.E.U16 R185, desc[UR60][R130.64] ;  /* 0x0000003c82b97981 */ /* 0x000122000c1e1500 */
[----:B------:R-:W-:Y:S02]  /*b550*/  IMAD R128, R209, 0x3e6, RZ ;  /* 0x000003e6d1807824 */ /* 0x000fe400078e02ff */
[----:B------:R-:W-:Y:S01]  /*b560*/  IADD3 R124, P0, R124, R122, RZ ;  /* 0x0000007a7c7c7210 */ /* 0x000fe20007f1e0ff */
[----:B------:R5:W4:Y:S01]  /*b570*/  LDG.E.U16 R174, desc[UR60][R126.64] ;  /* 0x0000003c7eae7981 */ /* 0x000b22000c1e1500 */
[----:B------:R-:W5:Y:S01]  /*b580*/  LDC R193, c[0x0][0x248] ;  /* 0x00009200ffc17b82 */ /* 0x000f620000000800 */
[----:B------:R-:W-:Y:S02]  /*b590*/  IMAD R129, R211, 0x1f3, RZ ;  /* 0x000001f3d3817824 */ /* 0x000fe400078e02ff */
[----:B0-----:R-:W-:Y:S01]  /*b5a0*/  IMAD R130, R215, 0x388, RZ ;  /* 0x00000388d7827824 */ /* 0x001fe200078e02ff */
[----:B------:R-:W-:Y:S01]  /*b5b0*/  LEA.HI.X.SX32 R125, R189, R123, 0x1, P0 ;  /* 0x0000007bbd7d7211 */ /* 0x000fe200000f0eff */
[----:B-1----:R-:W-:-:S03]  /*b5c0*/  IMAD R249, R249, 0x1c4, RZ ;  /* 0x000001c4f9f97824 */ /* 0x002fc600078e02ff */
[----:B------:R-:W0:Y:S01]  /*b5d0*/  LDC R213, c[0x0][0x248] ;  /* 0x00009200ffd57b82 */ /* 0x000e220000000800 */
[----:B-----5:R-:W-:Y:S01]  /*b5e0*/  IMAD R126, R203, 0x3d6, RZ ;  /* 0x000003d6cb7e7824 */ /* 0x020fe200078e02ff */
[-C--:B------:R-:W-:Y:S02]  /*b5f0*/  IADD3 R128, P2, R128, R122.reuse, RZ ;  /* 0x0000007a80807210 */ /* 0x080fe40007f5e0ff */
[----:B------:R-:W-:-:S04]  /*b600*/  IADD3 R130, P0, R130, R122, RZ ;  /* 0x0000007a82827210 */ /* 0x000fc80007f1e0ff */
[----:B------:R-:W1:Y:S01]  /*b610*/  LDC R203, c[0x0][0x248] ;  /* 0x00009200ffcb7b82 */ /* 0x000e620000000800 */
[-C--:B------:R-:W-:Y:S02]  /*b620*/  LEA.HI.X.SX32 R129, R129, R123.reuse, 0x1, P2 ;  /* 0x0000007b81817211 */ /* 0x080fe400010f0eff */
[-C--:B------:R-:W-:Y:S01]  /*b630*/  LEA.HI.X.SX32 R131, R249, R123.reuse, 0x1, P0 ;  /* 0x0000007bf9837211 */ /* 0x080fe200000f0eff */
[----:B------:R-:W-:Y:S01]  /*b640*/  IMAD R127, R201, 0x1eb, RZ ;  /* 0x000001ebc97f7824 */ /* 0x000fe200078e02ff */
[----:B------:R-:W-:Y:S01]  /*b650*/  IADD3 R126, P1, R126, R122, RZ ;  /* 0x0000007a7e7e7210 */ /* 0x000fe20007f3e0ff */
[----:B------:R5:W4:Y:S02]  /*b660*/  LDG.E.U16 R183, desc[UR60][R128.64] ;  /* 0x0000003c80b77981 */ /* 0x000b24000c1e1500 */
[----:B------:R-:W1:Y:S01]  /*b670*/  LDC R249, c[0x0][0x248] ;  /* 0x00009200fff97b82 */ /* 0x000e620000000800 */
[----:B------:R-:W-:-:S05]  /*b680*/  LEA.HI.X.SX32 R127, R127, R123, 0x1, P1 ;  /* 0x0000007b7f7f7211 */ /* 0x000fca00008f0eff */
[----:B------:R5:W4:Y:S02]  /*b690*/  LDG.E.U16 R182, desc[UR60][R126.64] ;  /* 0x0000003c7eb67981 */ /* 0x000b24000c1e1500 */
[----:B-----5:R-:W-:Y:S01]  /*b6a0*/  IMAD R128, R207, 0x37c, RZ ;  /* 0x0000037ccf807824 */ /* 0x020fe200078e02ff */
[----:B------:R-:W5:Y:S04]  /*b6b0*/  LDC R201, c[0x0][0x248] ;  /* 0x00009200ffc97b82 */ /* 0x000f680000000800 */
[----:B------:R-:W-:Y:S01]  /*b6c0*/  IADD3 R128, P2, R128, R122, RZ ;  /* 0x0000007a80807210 */ /* 0x000fe20007f5e0ff */
[----:B------:R-:W-:-:S03]  /*b6d0*/  IMAD R126, R193, 0x37a, RZ ;  /* 0x0000037ac17e7824 */ /* 0x000fc600078e02ff */
[----:B------:R-:W-:Y:S01]  /*b6e0*/  LEA.HI.X.SX32 R129, R187, R123, 0x1, P2 ;  /* 0x0000007bbb817211 */ /* 0x000fe200010f0eff */
[----:B0-----:R-:W-:Y:S01]  /*b6f0*/  IMAD R127, R213, 0x1bd, RZ ;  /* 0x000001bdd57f7824 */ /* 0x001fe200078e02ff */
[----:B------:R-:W0:Y:S01]  /*b700*/  LDC R209, c[0x0][0x248] ;  /* 0x00009200ffd17b82 */ /* 0x000e220000000800 */
[----:B------:R-:W4:Y:S01]  /*b710*/  LDG.E.U16 R193, desc[UR60][R130.64] ;  /* 0x0000003c82c17981 */ /* 0x000f22000c1e1500 */
[----:B------:R-:W-:-:S03]  /*b720*/  IADD3 R126, P1, R126, R122, RZ ;  /* 0x0000007a7e7e7210 */ /* 0x000fc60007f3e0ff */
[----:B------:R1:W4:Y:S01]  /*b730*/  LDG.E.U16 R191, desc[UR60][R128.64] ;  /* 0x0000003c80bf7981 */ /* 0x000322000c1e1500 */
[----:B------:R-:W-:Y:S01]  /*b740*/  LEA.HI.X.SX32 R127, R127, R123, 0x1, P1 ;  /* 0x0000007b7f7f7211 */ /* 0x000fe200008f0eff */
[----:B-1----:R-:W-:Y:S01]  /*b750*/  IMAD R249, R249, 0x1d4, RZ ;  /* 0x000001d4f9f97824 */ /* 0x002fe200078e02ff */
[----:B------:R-:W1:Y:S01]  /*b760*/  LDC R207, c[0x0][0x248] ;  /* 0x00009200ffcf7b82 */ /* 0x000e620000000800 */
[----:B------:R0:W4:Y:S04]  /*b770*/  LDG.E.U16 R187, desc[UR60][R124.64] ;  /* 0x0000003c7cbb7981 */ /* 0x000128000c1e1500 */
[----:B------:R2:W4:Y:S01]  /*b780*/  LDG.E.U16 R189, desc[UR60][R126.64] ;  /* 0x0000003c7ebd7981 */ /* 0x000522000c1e1500 */
[----:B------:R-:W-:Y:S02]  /*b790*/  IMAD R128, R203, 0x3a8, RZ ;  /* 0x000003a8cb807824 */ /* 0x000fe400078e02ff */
[----:B------:R-:W2:Y:S03]  /*b7a0*/  LDC R211, c[0x0][0x248] ;  /* 0x00009200ffd37b82 */ /* 0x000ea60000000800 */
[----:B------:R-:W-:-:S04]  /*b7b0*/  IADD3 R128, P1, R128, R122, RZ ;  /* 0x0000007a80807210 */ /* 0x000fc80007f3e0ff */
[----:B------:R-:W-:Y:S01]  /*b7c0*/  LEA.HI.X.SX32 R129, R249, R123, 0x1, P1 ;  /* 0x0000007bf9817211 */ /* 0x000fe200008f0eff */
[----:B------:R-:W3:Y:S08]  /*b7d0*/  LDC R217, c[0x0][0x248] ;  /* 0x00009200ffd97b82 */ /* 0x000ef00000000800 */
[----:B------:R-:W3:Y:S01]  /*b7e0*/  LDC R249, c[0x0][0x248] ;  /* 0x00009200fff97b82 */ /* 0x000ee20000000800 */
[----:B-----5:R-:W-:-:S02]  /*b7f0*/  IMAD R130, R201, 0x398, RZ ;  /* 0x00000398c9827824 */ /* 0x020fc400078e02ff */
[----:B0-----:R-:W-:-:S03]  /*b800*/  IMAD R124, R209, 0x3c8, RZ ;  /* 0x000003c8d17c7824 */ /* 0x001fc600078e02ff */
[-C--:B------:R-:W-:Y:S01]  /*b810*/  IADD3 R130, P0, R130, R122.reuse, RZ ;  /* 0x0000007a82827210 */ /* 0x080fe20007f1e0ff */
[----:B-1----:R-:W-:Y:S01]  /*b820*/  IMAD R125, R207, 0x3d8, RZ ;  /* 0x000003d8cf7d7824 */ /* 0x002fe200078e02ff */
[----:B------:R-:W0:Y:S02]  /*b830*/  LDC R215, c[0x0][0x248] ;  /* 0x00009200ffd77b82 */ /* 0x000e240000000800 */
[----:B------:R-:W-:Y:S01]  /*b840*/  LEA.HI.X.SX32 R131, R195, R123, 0x1, P0 ;  /* 0x0000007bc3837211 */ /* 0x000fe200000f0eff */
[----:B--2---:R-:W-:Y:S01]  /*b850*/  IMAD R126, R211, 0x3b8, RZ ;  /* 0x000003b8d37e7824 */ /* 0x004fe200078e02ff */
[----:B------:R-:W-:-:S03]  /*b860*/  IADD3 R124, P2, R124, R122, RZ ;  /* 0x0000007a7c7c7210 */ /* 0x000fc60007f5e0ff */
[----:B------:R1:W2:Y:S01]  /*b870*/  LDG.E.U16 R195, desc[UR60][R130.64] ;  /* 0x0000003c82c37981 */ /* 0x0002a2000c1e1500 */
[----:B------:R-:W5:Y:S01]  /*b880*/  LDC R219, c[0x0][0x248] ;  /* 0x00009200ffdb7b82 */ /* 0x000f620000000800 */
[-C--:B------:R-:W-:Y:S01]  /*b890*/  IADD3 R126, P0, R126, R122.reuse, RZ ;  /* 0x0000007a7e7e7210 */ /* 0x080fe20007f1e0ff */
[----:B---3--:R-:W-:Y:S01]  /*b8a0*/  IMAD R249, R249, 0x1e4, RZ ;  /* 0x000001e4f9f97824 */ /* 0x008fe200078e02ff */
[----:B-1----:R-:W-:-:S05]  /*b8b0*/  IADD3 R130, P1, R125, R122, RZ ;  /* 0x0000007a7d827210 */ /* 0x002fca0007f3e0ff */
[----:B------:R-:W1:Y:S01]  /*b8c0*/  LDC R213, c[0x0][0x248] ;  /* 0x00009200ffd57b82 */ /* 0x000e620000000800 */
[----:B------:R-:W-:-:S07]  /*b8d0*/  LEA.HI.X.SX32 R125, R249, R123, 0x1, P2 ;  /* 0x0000007bf97d7211 */ /* 0x000fce00010f0eff */
[----:B------:R-:W3:Y:S01]  /*b8e0*/  LDC R249, c[0x0][0x248] ;  /* 0x00009200fff97b82 */ /* 0x000ee20000000800 */
[-C--:B------:R-:W-:Y:S01]  /*b8f0*/  LEA.HI.X.SX32 R127, R197, R123.reuse, 0x1, P0 ;  /* 0x0000007bc57f7211 */ /* 0x080fe200000f0eff */
[----:B------:R-:W2:Y:S01]  /*b900*/  LDG.E.U16 R201, desc[UR60][R124.64] ;  /* 0x0000003c7cc97981 */ /* 0x000ea2000c1e1500 */
[----:B------:R-:W-:-:S03]  /*b910*/  LEA.HI.X.SX32 R131, R199, R123, 0x1, P1 ;  /* 0x0000007bc7837211 */ /* 0x000fc600008f0eff */
[----:B------:R0:W2:Y:S02]  /*b920*/  LDG.E.U16 R199, desc[UR60][R126.64] ;  /* 0x0000003c7ec77981 */ /* 0x0000a4000c1e1500 */
[----:B------:R-:W1:Y:S02]  /*b930*/  LDC R211, c[0x0][0x248] ;  /* 0x00009200ffd37b82 */ /* 0x000e640000000800 */
[----:B------:R5:W2:Y:S04]  /*b940*/  LDG.E.U16 R203, desc[UR60][R130.64] ;  /* 0x0000003c82cb7981 */ /* 0x000aa8000c1e1500 */
[----:B------:R5:W2:Y:S01]  /*b950*/  LDG.E.U16 R197, desc[UR60][R128.64] ;  /* 0x0000003c80c57981 */ /* 0x000aa2000c1e1500 */
[----:B0-----:R-:W-:Y:S01]  /*b960*/  IMAD R126, R217, 0x3f8, RZ ;  /* 0x000003f8d97e7824 */ /* 0x001fe200078e02ff */
[----:B------:R-:W0:Y:S04]  /*b970*/  LDC R221, c[0x0][0x248] ;  /* 0x00009200ffdd7b82 */ /* 0x000e280000000800 */
[----:B------:R-:W-:Y:S01]  /*b980*/  IADD3 R126, P2, R126, R122, RZ ;  /* 0x0000007a7e7e7210 */ /* 0x000fe20007f5e0ff */
[----:B------:R-:W-:-:S03]  /*b990*/  IMAD R124, R215, 0x3e8, RZ ;  /* 0x000003e8d77c7824 */ /* 0x000fc600078e02ff */
[-C--:B------:R-:W-:Y:S01]  /*b9a0*/  LEA.HI.X.SX32 R127, R205, R123.reuse, 0x1, P2 ;  /* 0x0000007bcd7f7211 */ /* 0x080fe200010f0eff */
[----:B-----5:R-:W5:Y:S01]  /*b9b0*/  LDC R130, c[0x0][0x248] ;  /* 0x00009200ff827b82 */ /* 0x020f620000000800 */
[----:B------:R-:W-:Y:S01]  /*b9c0*/  IMAD R128, R219, 0x38a, RZ ;  /* 0x0000038adb807824 */ /* 0x000fe200078e02ff */
[----:B------:R-:W-:Y:S01]  /*b9d0*/  IADD3 R124, P1, R124, R122, RZ ;  /* 0x0000007a7c7c7210 */ /* 0x000fe20007f3e0ff */
[----:B---3--:R-:W-:Y:S01]  /*b9e0*/  IMAD R249, R249, 0x1f4, RZ ;  /* 0x000001f4f9f97824 */ /* 0x008fe200078e02ff */
[----:B------:R1:W3:Y:S04]  /*b9f0*/  LDG.E.U16 R207, desc[UR60][R126.64] ;  /* 0x0000003c7ecf7981 */ /* 0x0002e8000c1e1500 */
[----:B------:R-:W5:Y:S01]  /*ba00*/  LDC R131, c[0x0][0x248] ;  /* 0x00009200ff837b82 */ /* 0x000f620000000800 */
[----:B------:R-:W-:Y:S01]  /*ba10*/  LEA.HI.X.SX32 R125, R249, R123, 0x1, P1 ;  /* 0x0000007bf97d7211 */ /* 0x000fe200008f0eff */
[----:B-1----:R-:W-:-:S06]  /*ba20*/  IMAD R126, R213, 0x3aa, RZ ;  /* 0x000003aad57e7824 */ /* 0x002fcc00078e02ff */
[----:B------:R-:W1:Y:S01]  /*ba30*/  LDC R219, c[0x0][0x248] ;  /* 0x00009200ffdb7b82 */ /* 0x000e620000000800 */
[----:B------:R-:W-:-:S07]  /*ba40*/  IMAD R127, R211, 0x1d5, RZ ;  /* 0x000001d5d37f7824 */ /* 0x000fce00078e02ff */
[----:B------:R-:W1:Y:S01]  /*ba50*/  LDC R215, c[0x0][0x248] ;  /* 0x00009200ffd77b82 */ /* 0x000e620000000800 */
[-C--:B------:R-:W-:Y:S01]  /*ba60*/  IADD3 R126, P1, R126, R122.reuse, RZ ;  /* 0x0000007a7e7e7210 */ /* 0x080fe20007f3e0ff */
[----:B0-----:R-:W-:Y:S01]  /*ba70*/  IMAD R129, R221, 0x1c5, RZ ;  /* 0x000001c5dd817824 */ /* 0x001fe200078e02ff */
[----:B------:R-:W-:Y:S01]  /*ba80*/  IADD3 R128, P0, R128, R122, RZ ;  /* 0x0000007a80807210 */ /* 0x000fe20007f1e0ff */
[----:B------:R5:W3:Y:S01]  /*ba90*/  LDG.E.U16 R205, desc[UR60][R124.64] ;  /* 0x0000003c7ccd7981 */ /* 0x000ae2000c1e1500 */
[----:B------:R-:W-:-:S03]  /*baa0*/  LEA.HI.X.SX32 R127, R127, R123, 0x1, P1 ;  /* 0x0000007b7f7f7211 */ /* 0x000fc600008f0eff */
[----:B------:R-:W0:Y:S02]  /*bab0*/  LDC R217, c[0x0][0x248] ;  /* 0x00009200ffd97b82 */ /* 0x000e240000000800 */
[----:B------:R5:W3:Y:S01]  /*bac0*/  LDG.E.U16 R213, desc[UR60][R126.64] ;  /* 0x0000003c7ed57981 */ /* 0x000ae2000c1e1500 */
[----:B------:R-:W-:Y:S01]  /*bad0*/  LEA.HI.X.SX32 R129, R129, R123, 0x1, P0 ;  /* 0x0000007b81817211 */ /* 0x000fe200000f0eff */
[----:B-----5:R-:W-:-:S04]  /*bae0*/  IMAD R124, R130, 0x39a, RZ ;  /* 0x0000039a827c7824 */ /* 0x020fc800078e02ff */
[----:B------:R-:W5:Y:S01]  /*baf0*/  LDC R221, c[0x0][0x248] ;  /* 0x00009200ffdd7b82 */ /* 0x000f620000000800 */
[----:B------:R1:W3:Y:S07]  /*bb00*/  LDG.E.U16 R209, desc[UR60][R128.64] ;  /* 0x0000003c80d17981 */ /* 0x0002ee000c1e1500 */
[----:B------:R-:W5:Y:S01]  /*bb10*/  LDC R127, c[0x0][0x248] ;  /* 0x00009200ff7f7b82 */ /* 0x000f620000000800 */
[----:B------:R-:W-:Y:S01]  /*bb20*/  IMAD R125, R131, 0x1cd, RZ ;  /* 0x000001cd837d7824 */ /* 0x000fe200078e02ff */
[----:B------:R-:W-:Y:S01]  /*bb30*/  IADD3 R124, P0, R124, R122, RZ ;  /* 0x0000007a7c7c7210 */ /* 0x000fe20007f1e0ff */
[----:B-1----:R-:W-:-:S02]  /*bb40*/  IMAD R128, R219, 0x3ba, RZ ;  /* 0x000003badb807824 */ /* 0x002fc400078e02ff */
[----:B------:R-:W-:Y:S01]  /*bb50*/  IMAD R129, R215, 0x1dd, RZ ;  /* 0x000001ddd7817824 */ /* 0x000fe200078e02ff */
[-C--:B------:R-:W-:Y:S02]  /*bb60*/  LEA.HI.X.SX32 R125, R125, R123.reuse, 0x1, P0 ;  /* 0x0000007b7d7d7211 */ /* 0x080fe400000f0eff */
[----:B------:R-:W1:Y:S01]  /*bb70*/  LDC R247, c[0x0][0x248] ;  /* 0x00009200fff77b82 */ /* 0x000e620000000800 */
[----:B------:R-:W-:Y:S02]  /*bb80*/  IADD3 R128, P0, R128, R122, RZ ;  /* 0x0000007a80807210 */ /* 0x000fe40007f1e0ff */
[----:B------:R0:W3:Y:S02]  /*bb90*/  LDG.E.U16 R211, desc[UR60][R124.64] ;  /* 0x0000003c7cd37981 */ /* 0x0000e4000c1e1500 */
[----:B------:R-:W-:-:S03]  /*bba0*/  LEA.HI.X.SX32 R129, R129, R123, 0x1, P0 ;  /* 0x0000007b81817211 */ /* 0x000fc600000f0eff */
[----:B------:R-:W1:Y:S02]  /*bbb0*/  LDC R227, c[0x0][0x248] ;  /* 0x00009200ffe37b82 */ /* 0x000e640000000800 */
[----:B------:R5:W3:Y:S01]  /*bbc0*/  LDG.E.U16 R215, desc[UR60][R128.64] ;  /* 0x0000003c80d77981 */ /* 0x000ae2000c1e1500 */
[----:B0-----:R-:W-:-:S05]  /*bbd0*/  IMAD R130, R217, 0x3ca, RZ ;  /* 0x000003cad9827824 */ /* 0x001fca00078e02ff */
[----:B------:R-:W0:Y:S01]  /*bbe0*/  LDC R125, c[0x0][0x248] ;  /* 0x00009200ff7d7b82 */ /* 0x000e220000000800 */
[----:B-----5:R-:W-:-:S07]  /*bbf0*/  IMAD R128, R127, 0x3ea, RZ ;  /* 0x000003ea7f807824 */ /* 0x020fce00078e02ff */
[----:B------:R-:W5:Y:S01]  /*bc00*/  LDC R127, c[0x0][0x248] ;  /* 0x00009200ff7f7b82 */ /* 0x000f620000000800 */
[----:B------:R-:W-:Y:S01]  /*bc10*/  IMAD R131, R221, 0x1e5, RZ ;  /* 0x000001e5dd837824 */ /* 0x000fe200078e02ff */
[----:B------:R-:W-:-:S06]  /*bc20*/  IADD3 R130, P2, R130, R122, RZ ;  /* 0x0000007a82827210 */ /* 0x000fcc0007f5e0ff */
[----:B------:R-:W5:Y:S01]  /*bc30*/  LDC R249, c[0x0][0x248] ;  /* 0x00009200fff97b82 */ /* 0x000f620000000800 */
[----:B-1----:R-:W-:Y:S01]  /*bc40*/  IMAD R124, R247, 0x37e, RZ ;  /* 0x0000037ef77c7824 */ /* 0x002fe200078e02ff */
[----:B------:R-:W-:-:S05]  /*bc50*/  LEA.HI.X.SX32 R131, R131, R123, 0x1, P2 ;  /* 0x0000007b83837211 */ /* 0x000fca00010f0eff */
[----:B------:R1:W3:Y:S01]  /*bc60*/  LDG.E.U16 R217, desc[UR60][R130.64] ;  /* 0x0000003c82d97981 */ /* 0x0002e2000c1e1500 */
[----:B------:R-:W4:Y:S08]  /*bc70*/  LDC R219, c[0x0][0x248] ;  /* 0x00009200ffdb7b82 */ /* 0x000f300000000800 */
[----:B------:R-:W4:Y:S01]  /*bc80*/  LDC R247, c[0x0][0x248] ;  /* 0x00009200fff77b82 */ /* 0x000f220000000800 */
[----:B-1----:R-:W-:-:S02]  /*bc90*/  IMAD R130, R227, 0x3da, RZ ;  /* 0x000003dae3827824 */ /* 0x002fc400078e02ff */
[----:B0-----:R-:W-:Y:S01]  /*bca0*/  IMAD R125, R125, 0x1ed, RZ ;  /* 0x000001ed7d7d7824 */ /* 0x001fe200078e02ff */
[-C--:B------:R-:W-:Y:S01]  /*bcb0*/  IADD3 R128, P1, R128, R122.reuse, RZ ;  /* 0x0000007a80807210 */ /* 0x080fe20007f3e0ff */
[----:B-----5:R-:W-:Y:S01]  /*bcc0*/  IMAD R127, R127, 0x1f5, RZ ;  /* 0x000001f57f7f7824 */ /* 0x020fe200078e02ff */
[----:B------:R-:W-:Y:S02]  /*bcd0*/  IADD3 R130, P0, R130, R122, RZ ;  /* 0x0000007a82827210 */ /* 0x000fe40007f1e0ff */
[----:B------:R-:W0:Y:S01]  /*bce0*/  LDC R126, c[0x0][0x248] ;  /* 0x00009200ff7e7b82 */ /* 0x000e220000000800 */
[----:B------:R-:W-:Y:S01]  /*bcf0*/  IMAD R221, R249, 0x38c, RZ ;  /* 0x0000038cf9dd7824 */ /* 0x000fe200078e02ff */
[-C--:B------:R-:W-:Y:S02]  /*bd00*/  LEA.HI.X.SX32 R131, R125, R123.reuse, 0x1, P0 ;  /* 0x0000007b7d837211 */ /* 0x080fe400000f0eff */
[----:B------:R-:W-:-:S04]  /*bd10*/  LEA.HI.X.SX32 R129, R127, R123, 0x1, P1 ;  /* 0x0000007b7f817211 */ /* 0x000fc800008f0eff */
[----:B------:R-:W1:Y:S01]  /*bd20*/  LDC R223, c[0x0][0x248] ;  /* 0x00009200ffdf7b82 */ /* 0x000e620000000800 */
[----:B----4-:R-:W-:Y:S02]  /*bd30*/  IMAD R125, R219, 0x1fd, RZ ;  /* 0x000001fddb7d7824 */ /* 0x010fe400078e02ff */
[----:B------:R4:W5:Y:S05]  /*bd40*/  LDG.E.U16 R219, desc[UR60][R130.64] ;  /* 0x0000003c82db7981 */ /* 0x00096a000c1e1500 */
[----:B------:R-:W2:Y:S01]  /*bd50*/  LDC R245, c[0x0][0x248] ;  /* 0x00009200fff57b82 */ /* 0x000ea20000000800 */
[----:B----4-:R-:W-:Y:S02]  /*bd60*/  IADD3 R130, P1, R221, R122, RZ ;  /* 0x0000007add827210 */ /* 0x010fe40007f3e0ff */
[----:B------:R4:W5:Y:S01]  /*bd70*/  LDG.E.U16 R221, desc[UR60][R128.64] ;  /* 0x0000003c80dd7981 */ /* 0x000962000c1e1500 */
[----:B0-----:R-:W-:-:S04]  /*bd80*/  IMAD R126, R126, 0x3fa, RZ ;  /* 0x000003fa7e7e7824 */ /* 0x001fc800078e02ff */
[----:B------:R-:W0:Y:S01]  /*bd90*/  LDC R249, c[0x0][0x248] ;  /* 0x00009200fff97b82 */ /* 0x000e220000000800 */
[----:B----4-:R-:W-:Y:S01]  /*bda0*/  IMAD R128, R247, 0x3ac, RZ ;  /* 0x000003acf7807824 */ /* 0x010fe200078e02ff */
[----:B------:R-:W-:-:S06]  /*bdb0*/  IADD3 R124, P0, R124, R122, RZ ;  /* 0x0000007a7c7c7210 */ /* 0x000fcc0007f1e0ff */
[----:B------:R-:W4:Y:S01]  /*bdc0*/  LDC R247, c[0x0][0x248] ;  /* 0x00009200fff77b82 */ /* 0x000f220000000800 */
[----:B------:R-:W-:Y:S01]  /*bdd0*/  IADD3 R126, P2, R126, R122, RZ ;  /* 0x0000007a7e7e7210 */ /* 0x000fe20007f5e0ff */
[----:B-1----:R-:W-:-:S03]  /*bde0*/  IMAD R223, R223, 0x1bf, RZ ;  /* 0x000001bfdfdf7824 */ /* 0x002fc600078e02ff */
[-C--:B------:R-:W-:Y:S02]  /*bdf0*/  LEA.HI.X.SX32 R127, R125, R123.reuse, 0x1, P2 ;  /* 0x0000007b7d7f7211 */ /* 0x080fe400010f0eff */
[-C--:B------:R-:W-:Y:S01]  /*be00*/  LEA.HI.X.SX32 R125, R223, R123.reuse, 0x1, P0 ;  /* 0x0000007bdf7d7211 */ /* 0x080fe200000f0eff */
[----:B------:R-:W1:Y:S02]  /*be10*/  LDC R129, c[0x0][0x248] ;  /* 0x00009200ff817b82 */ /* 0x000e640000000800 */
[----:B------:R4:W5:Y:S01]  /*be20*/  LDG.E.U16 R223, desc[UR60][R126.64] ;  /* 0x0000003c7edf7981 */ /* 0x000962000c1e1500 */
[----:B------:R-:W-:-:S03]  /*be30*/  LEA.HI.X.SX32 R131, R225, R123, 0x1, P1 ;  /* 0x0000007be1837211 */ /* 0x000fc600008f0eff */
[----:B------:R-:W5:Y:S04]  /*be40*/  LDG.E.U16 R225, desc[UR60][R124.64] ;  /* 0x0000003c7ce17981 */ /* 0x000f68000c1e1500 */
[----:B------:R2:W5:Y:S01]  /*be50*/  LDG.E.U16 R227, desc[UR60][R130.64] ;  /* 0x0000003c82e37981 */ /* 0x000562000c1e1500 */
[----:B----4-:R-:W-:Y:S02]  /*be60*/  IMAD R126, R247, 0x3bc, RZ ;  /* 0x000003bcf77e7824 */ /* 0x010fe400078e02ff */
[----:B------:R-:W4:Y:S01]  /*be70*/  LDC R247, c[0x0][0x248] ;  /* 0x00009200fff77b82 */ /* 0x000f220000000800 */
[----:B--2---:R-:W-:Y:S01]  /*be80*/  IMAD R130, R245, 0x39c, RZ ;  /* 0x0000039cf5827824 */ /* 0x004fe200078e02ff */
[----:B------:R-:W-:-:S04]  /*be90*/  IADD3 R128, P1, R128, R122, RZ ;  /* 0x0000007a80807210 */ /* 0x000fc80007f3e0ff */
[-C--:B------:R-:W-:Y:S01]  /*bea0*/  IADD3 R130, P0, R130, R122.reuse, RZ ;  /* 0x0000007a82827210 */ /* 0x080fe20007f1e0ff */
[----:B-1----:R-:W-:Y:S01]  /*beb0*/  IMAD R124, R129, 0x3cc, RZ ;  /* 0x000003cc817c7824 */ /* 0x002fe200078e02ff */
[----:B------:R-:W1:Y:S02]  /*bec0*/  LDC R245, c[0x0][0x248] ;  /* 0x00009200fff57b82 */ /* 0x000e640000000800 */
[-C--:B------:R-:W-:Y:S02]  /*bed0*/  LEA.HI.X.SX32 R131, R235, R123.reuse, 0x1, P0 ;  /* 0x0000007beb837211 */ /* 0x080fe400000f0eff */
[-C--:B------:R-:W-:Y:S02]  /*bee0*/  IADD3 R124, P3, R124, R122.reuse, RZ ;  /* 0x0000007a7c7c7210 */ /* 0x080fe40007f7e0ff */
[----:B------:R-:W-:Y:S02]  /*bef0*/  LEA.HI.X.SX32 R129, R229, R123, 0x1, P1 ;  /* 0x0000007be5817211 */ /* 0x000fe400008f0eff */
[----:B------:R2:W5:Y:S01]  /*bf00*/  LDG.E.U16 R229, desc[UR60][R130.64] ;  /* 0x0000003c82e57981 */ /* 0x000562000c1e1500 */
[----:B----4-:R-:W-:Y:S01]  /*bf10*/  IMAD R125, R247, 0x20c, RZ ;  /* 0x0000020cf77d7824 */ /* 0x010fe200078e02ff */
[-C--:B------:R-:W-:Y:S01]  /*bf20*/  IADD3 R126, P2, R126, R122.reuse, RZ ;  /* 0x0000007a7e7e7210 */ /* 0x080fe20007f5e0ff */
[----:B------:R-:W4:Y:S03]  /*bf30*/  LDC R247, c[0x0][0x248] ;  /* 0x00009200fff77b82 */ /* 0x000f260000000800 */
[----:B--2---:R-:W-:-:S02]  /*bf40*/  IADD3 R130, P0, R125, R122, RZ ;  /* 0x0000007a7d827210 */ /* 0x004fc40007f1e0ff */
[-C--:B------:R-:W-:Y:S02]  /*bf50*/  LEA.HI.X.SX32 R125, R231, R123.reuse, 0x1, P3 ;  /* 0x0000007be77d7211 */ /* 0x080fe400018f0eff */
[----:B------:R2:W5:Y:S01]  /*bf60*/  LDG.E.U16 R231, desc[UR60][R128.64] ;  /* 0x0000003c80e77981 */ /* 0x000562000c1e1500 */
[-C--:B------:R-:W-:Y:S02]  /*bf70*/  LEA.HI.X.SX32 R131, R237, R123.reuse, 0x1, P0 ;  /* 0x0000007bed837211 */ /* 0x080fe400000f0eff */
[----:B------:R-:W-:Y:S01]  /*bf80*/  LEA.HI.X.SX32 R127, R233, R123, 0x1, P2 ;  /* 0x0000007be97f7211 */ /* 0x000fe200010f0eff */
[----:B------:R-:W5:Y:S04]  /*bf90*/  LDG.E.U16 R235, desc[UR60][R124.64] ;  /* 0x0000003c7ceb7981 */ /* 0x000f68000c1e1500 */
[----:B------:R0:W5:Y:S01]  /*bfa0*/  LDG.E.U16 R237, desc[UR60][R130.64] ;  /* 0x0000003c82ed7981 */ /* 0x000162000c1e1500 */
[----:B--2---:R-:W2:Y:S03]  /*bfb0*/  LDC R129, c[0x0][0x248] ;  /* 0x00009200ff817b82 */ /* 0x004ea60000000800 */
[----:B------:R1:W5:Y:S05]  /*bfc0*/  LDG.E.U16 R233, desc[UR60][R126.64] ;  /* 0x0000003c7ee97981 */ /* 0x00036a000c1e1500 */
[----:B0-----:R-:W0:Y:S01]  /*bfd0*/  LDC R131, c[0x0][0x248] ;  /* 0x00009200ff837b82 */ /* 0x001e220000000800 */
[----:B-1----:R-:W-:-:S07]  /*bfe0*/  IMAD R124, R245, 0x3dc, RZ ;  /* 0x000003dcf57c7824 */ /* 0x002fce00078e02ff */
[----:B------:R-:W1:Y:S01]  /*bff0*/  LDC R130, c[0x0][0x248] ;  /* 0x00009200ff827b82 */ /* 0x000e620000000800 */
[----:B------:R-:W-:Y:S01]  /*c000*/  IMAD R126, R249, 0x3ec, RZ ;  /* 0x000003ecf97e7824 */ /* 0x000fe200078e02ff */
[----:B------:R-:W-:-:S04]  /*c010*/  IADD3 R124, P0, R124, R122, RZ ;  /* 0x0000007a7c7c7210 */ /* 0x000fc80007f1e0ff */
[-C--:B------:R-:W-:Y:S01]  /*c020*/  IADD3 R126, P1, R126, R122.reuse, RZ ;  /* 0x0000007a7e7e7210 */ /* 0x080fe20007f3e0ff */
[----:B--2---:R-:W-:Y:S01]  /*c030*/  IMAD R128, R129, 0x3fc, RZ ;  /* 0x000003fc81807824 */ /* 0x004fe200078e02ff */
[----:B------:R-:W2:Y:S01]  /*c040*/  LDC R245, c[0x0][0x248] ;  /* 0x00009200fff57b82 */ /* 0x000ea20000000800 */
[-C--:B------:R-:W-:Y:S02]  /*c050*/  LEA.HI.X.SX32 R125, R243, R123.reuse, 0x1, P0 ;  /* 0x0000007bf37d7211 */ /* 0x080fe400000f0eff */
[----:B------:R-:W-:Y:S02]  /*c060*/  LEA.HI.X.SX32 R127, R241, R123, 0x1, P1 ;  /* 0x0000007bf17f7211 */ /* 0x000fe400008f0eff */
[----:B------:R-:W-:-:S03]  /*c070*/  IADD3 R128, P2, R128, R122, RZ ;  /* 0x0000007a80807210 */ /* 0x000fc60007f5e0ff */
[----:B------:R4:W5:Y:S01]  /*c080*/  LDG.E.U16 R241, desc[UR60][R126.64] ;  /* 0x0000003c7ef17981 */ /* 0x000962000c1e1500 */
[----:B------:R-:W-:Y:S01]  /*c090*/  LEA.HI.X.SX32 R129, R239, R123, 0x1, P2 ;  /* 0x0000007bef817211 */ /* 0x000fe200010f0eff */
[----:B------:R-:W3:Y:S02]  /*c0a0*/  LDC R249, c[0x0][0x248] ;  /* 0x00009200fff97b82 */ /* 0x000ee40000000800 */
[----:B------:R0:W5:Y:S04]  /*c0b0*/  LDG.E.U16 R239, desc[UR60][R124.64] ;  /* 0x0000003c7cef7981 */ /* 0x000168000c1e1500 */
[----:B------:R2:W5:Y:S02]  /*c0c0*/  LDG.E.U16 R243, desc[UR60][R128.64] ;  /* 0x0000003c80f37981 */ /* 0x000564000c1e1500 */
[----:B----4-:R-:W4:Y:S01]  /*c0d0*/  LDC R126, c[0x0][0x248] ;  /* 0x00009200ff7e7b82 */ /* 0x010f220000000800 */
[----:B0-----:R-:W-:-:S02]  /*c0e0*/  IMAD R124, R131, 0x38e, RZ ;  /* 0x0000038e837c7824 */ /* 0x001fc400078e02ff */
[----:B-1----:R-:W-:Y:S02]  /*c0f0*/  IMAD R125, R130, 0x1c7, RZ ;  /* 0x000001c7827d7824 */ /* 0x002fe400078e02ff */
[----:B--2---:R-:W-:Y:S01]  /*c100*/  IMAD R129, R245, 0x1d7, RZ ;  /* 0x000001d7f5817824 */ /* 0x004fe200078e02ff */
[----:B------:R-:W-:Y:S01]  /*c110*/  IADD3 R124, P0, R124, R122, RZ ;  /* 0x0000007a7c7c7210 */ /* 0x000fe20007f1e0ff */
[----:B------:R-:W-:Y:S01]  /*c120*/  IMAD R127, R247, 0x1cf, RZ ;  /* 0x000001cff77f7824 */ /* 0x000fe200078e02ff */
[----:B------:R-:W0:Y:S02]  /*c130*/  LDC R130, c[0x0][0x248] ;  /* 0x00009200ff827b82 */ /* 0x000e240000000800 */
[----:B------:R-:W-:-:S05]  /*c140*/  LEA.HI.X.SX32 R125, R125, R123, 0x1, P0 ;  /* 0x0000007b7d7d7211 */ /* 0x000fca00000f0eff */
[----:B------:R1:W2:Y:S01]  /*c150*/  LDG.E.U16 R245, desc[UR60][R124.64] ;  /* 0x0000003c7cf57981 */ /* 0x0002a2000c1e1500 */
[----:B---3--:R-:W-:Y:S01]  /*c160*/  IMAD R128, R249, 0x3ae, RZ ;  /* 0x000003aef9807824 */ /* 0x008fe200078e02ff */
[----:B------:R-:W3:Y:S08]  /*c170*/  LDC R131, c[0x0][0x248] ;  /* 0x00009200ff837b82 */ /* 0x000ef00000000800 */
[----:B-1----:R-:W1:Y:S08]  /*c180*/  LDC R124, c[0x0][0x248] ;  /* 0x00009200ff7c7b82 */ /* 0x002e700000000800 */
[----:B------:R-:W0:Y:S01]  /*c190*/  LDC R125, c[0x0][0x248] ;  /* 0x00009200ff7d7b82 */ /* 0x000e220000000800 */
[----:B----4-:R-:W-:Y:S01]  /*c1a0*/  IMAD R126, R126, 0x39e, RZ ;  /* 0x0000039e7e7e7824 */ /* 0x010fe200078e02ff */
[----:B------:R-:W-:-:S04]  /*c1b0*/  IADD3 R128, P2, R128, R122, RZ ;  /* 0x0000007a80807210 */ /* 0x000fc80007f5e0ff */
[----:B------:R-:W-:Y:S02]  /*c1c0*/  IADD3 R126, P1, R126, R122, RZ ;  /* 0x0000007a7e7e7210 */ /* 0x000fe40007f3e0ff */
[-C--:B------:R-:W-:Y:S02]  /*c1d0*/  LEA.HI.X.SX32 R129, R129, R123.reuse, 0x1, P2 ;  /* 0x0000007b81817211 */ /* 0x080fe400010f0eff */
[----:B------:R-:W-:-:S03]  /*c1e0*/  LEA.HI.X.SX32 R127, R127, R123, 0x1, P1 ;  /* 0x0000007b7f7f7211 */ /* 0x000fc600008f0eff */
[----:B------:R0:W4:Y:S04]  /*c1f0*/  LDG.E.U16 R249, desc[UR60][R128.64] ;  /* 0x0000003c80f97981 */ /* 0x000128000c1e1500 */
[----:B------:R1:W4:Y:S01]  /*c200*/  LDG.E.U16 R247, desc[UR60][R126.64] ;  /* 0x0000003c7ef77981 */ /* 0x000322000c1e1500 */
[----:B0-----:R-:W-:Y:S02]  /*c210*/  IMAD R128, R125, 0x3ce, RZ ;  /* 0x000003ce7d807824 */ /* 0x001fe400078e02ff */
[----:B------:R-:W0:Y:S01]  /*c220*/  LDC R125, c[0x0][0x248] ;  /* 0x00009200ff7d7b82 */ /* 0x000e220000000800 */
[----:B-1----:R-:W-:-:S07]  /*c230*/  IMAD R127, R124, 0x1e7, RZ ;  /* 0x000001e77c7f7824 */ /* 0x002fce00078e02ff */
[----:B------:R-:W1:Y:S08]  /*c240*/  LDC R126, c[0x0][0x248] ;  /* 0x00009200ff7e7b82 */ /* 0x000e700000000800 */
[----:B------:R-:W1:Y:S01]  /*c250*/  LDC R124, c[0x0][0x248] ;  /* 0x00009200ff7c7b82 */ /* 0x000e620000000800 */
[----:B------:R-:W-:Y:S02]  /*c260*/  IMAD R130, R130, 0x3be, RZ ;  /* 0x000003be82827824 */ /* 0x000fe400078e02ff */
[----:B---3--:R-:W-:-:S03]  /*c270*/  IMAD R131, R131, 0x1df, RZ ;  /* 0x000001df83837824 */ /* 0x008fc600078e02ff */
[----:B------:R-:W-:Y:S01]  /*c280*/  IADD3 R130, P0, R130, R122, RZ ;  /* 0x0000007a82827210 */ /* 0x000fe20007f1e0ff */
[----:B0-----:R-:W-:-:S03]  /*c290*/  IMAD R125, R125, 0x3fe, RZ ;  /* 0x000003fe7d7d7824 */ /* 0x001fc600078e02ff */
[----:B------:R-:W-:Y:S02]  /*c2a0*/  LEA.HI.X.SX32 R131, R131, R123, 0x1, P0 ;  /* 0x0000007b83837211 */ /* 0x000fe400000f0eff */
[----:B------:R-:W-:-:S03]  /*c2b0*/  IADD3 R128, P0, R128, R122, RZ ;  /* 0x0000007a80807210 */ /* 0x000fc60007f1e0ff */
[----:B------:R0:W3:Y:S01]  /*c2c0*/  LDG.E.U16 R130, desc[UR60][R130.64] ;  /* 0x0000003c82827981 */ /* 0x0000e2000c1e1500 */
[----:B-1----:R-:W-:Y:S01]  /*c2d0*/  IMAD R126, R126, 0x3de, RZ ;  /* 0x000003de7e7e7824 */ /* 0x002fe200078e02ff */
[----:B------:R-:W-:Y:S02]  /*c2e0*/  LEA.HI.X.SX32 R129, R127, R123, 0x1, P0 ;  /* 0x0000007b7f817211 */ /* 0x000fe400000f0eff */
[----:B------:R-:W1:Y:S01]  /*c2f0*/  LDC R127, c[0x0][0x248] ;  /* 0x00009200ff7f7b82 */ /* 0x000e620000000800 */
[----:B------:R-:W-:Y:S01]  /*c300*/  IMAD R124, R124, 0x3ee, RZ ;  /* 0x000003ee7c7c7824 */ /* 0x000fe200078e02ff */
[-C--:B------:R-:W-:Y:S01]  /*c310*/  IADD3 R126, P1, R126, R122.reuse, RZ ;  /* 0x0000007a7e7e7210 */ /* 0x080fe20007f3e0ff */
[----:B------:R-:W3:Y:S05]  /*c320*/  LDG.E.U16 R128, desc[UR60][R128.64] ;  /* 0x0000003c80807981 */ /* 0x000eea000c1e1500 */
[----:B0-----:R-:W0:Y:S01]  /*c330*/  LDC R131, c[0x0][0x248] ;  /* 0x00009200ff837b82 */ /* 0x001e220000000800 */
[----:B------:R-:W-:-:S02]  /*c340*/  IADD3 R124, P2, R124, R122, RZ ;  /* 0x0000007a7c7c7210 */ /* 0x000fc40007f5e0ff */
[----:B------:R-:W-:-:S05]  /*c350*/  IADD3 R122, P0, R125, R122, RZ ;  /* 0x0000007a7d7a7210 */ /* 0x000fca0007f1e0ff */
[----:B------:R-:W0:Y:S01]  /*c360*/  LDC R125, c[0x0][0x248] ;  /* 0x00009200ff7d7b82 */ /* 0x000e220000000800 */
[----:B------:R-:W5:Y:S01]  /*c370*/  LDL.LU R129, [R1] ;  /* 0x0000000001817983 */ /* 0x000f620000300800 */
[----:B-1----:R-:W-:-:S05]  /*c380*/  IMAD R127, R127, 0x1ef, RZ ;  /* 0x000001ef7f7f7824 */ /* 0x002fca00078e02ff */
[----:B------:R-:W-:Y:S02]  /*c390*/  LEA.HI.X.SX32 R127, R127, R123, 0x1, P1 ;  /* 0x0000007b7f7f7211 */ /* 0x000fe400008f0eff */
[----:B0-----:R-:W-:-:S03]  /*c3a0*/  LEA R131, R131, -R131, 0x9 ;  /* 0x8000008383837211 */ /* 0x001fc600078e48ff */
[----:B------:R-:W3:Y:S01]  /*c3b0*/  LDG.E.U16 R126, desc[UR60][R126.64] ;  /* 0x0000003c7e7e7981 */ /* 0x000ee2000c1e1500 */
[----:B------:R-:W-:-:S05]  /*c3c0*/  IMAD R125, R125, 0x1f7, RZ ;  /* 0x000001f77d7d7824 */ /* 0x000fca00078e02ff */
[-C--:B------:R-:W-:Y:S02]  /*c3d0*/  LEA.HI.X.SX32 R125, R125, R123.reuse, 0x1, P2 ;  /* 0x0000007b7d7d7211 */ /* 0x080fe400010f0eff */
[----:B------:R-:W-:Y:S02]  /*c3e0*/  LEA.HI.X.SX32 R123, R131, R123, 0x1, P0 ;  /* 0x0000007b837b7211 */ /* 0x000fe400000f0eff */
[----:B------:R-:W2:Y:S04]  /*c3f0*/  LDL.LU R131, [R1+0x4] ;  /* 0x0000040001837983 */ /* 0x000ea80000300800 */
[----:B------:R-:W4:Y:S04]  /*c400*/  LDL.LU R127, [R1+0x8] ;  /* 0x00000800017f7983 */ /* 0x000f280000300800 */
[----:B------:R-:W3:Y:S04]  /*c410*/  LDG.E.U16 R124, desc[UR60][R124.64] ;  /* 0x0000003c7c7c7981 */ /* 0x000ee8000c1e1500 */
[----:B------:R-:W3:Y:S04]  /*c420*/  LDG.E.U16 R122, desc[UR60][R122.64] ;  /* 0x0000003c7a7a7981 */ /* 0x000ee8000c1e1500 */
[----:B------:R0:W-:Y:S04]  /*c430*/  STS.U16 [R4+0x2180], R220 ;  /* 0x002180dc04007388 */ /* 0x0001e80000000400 */
[----:B------:R-:W5:Y:S04]  /*c440*/  LDL.LU R125, [R1+0xc] ;  /* 0x00000c00017d7983 */ /* 0x000f680000300800 */
[----:B------:R-:W2:Y:S04]  /*c450*/  LDL.LU R123, [R1+0x10] ;  /* 0x00001000017b7983 */ /* 0x000ea80000300800 */
[----:B0-----:R-:W4:Y:S04]  /*c460*/  LDL.LU R220, [R1+0x14] ;  /* 0x0000140001dc7983 */ /* 0x001f280000300800 */
[----:B------:R0:W-:Y:S04]  /*c470*/  STS.U16 [R4+0x2580], R216 ;  /* 0x002580d804007388 */ /* 0x0001e80000000400 */
[----:B------:R1:W-:Y:S04]  /*c480*/  STS.U16 [R4+0x2980], R212 ;  /* 0x002980d404007388 */ /* 0x0003e80000000400 */
[----:B------:R1:W-:Y:S04]  /*c490*/  STS.U16 [R4+0x2d80], R208 ;  /* 0x002d80d004007388 */ /* 0x0003e80000000400 */
[----:B0-----:R-:W3:Y:S04]  /*c4a0*/  LDL.LU R216, [R1+0x18] ;  /* 0x0000180001d87983 */ /* 0x001ee80000300800 */
[----:B-1----:R-:W5:Y:S04]  /*c4b0*/  LDL R212, [R1+0x1968] ;  /* 0x0019680001d47983 */ /* 0x002f680000100800 */
[----:B------:R-:W2:Y:S04]  /*c4c0*/  LDL.LU R208, [R1+0x1c] ;  /* 0x00001c0001d07983 */ /* 0x000ea80000300800 */
[----:B------:R0:W-:Y:S04]  /*c4d0*/  STS.U16 [R4+0x3180], R204 ;  /* 0x003180cc04007388 */ /* 0x0001e80000000400 */
[----:B------:R1:W-:Y:S04]  /*c4e0*/  STS.U16 [R4+0x3580], R200 ;  /* 0x003580c804007388 */ /* 0x0003e80000000400 */
[----:B------:R1:W-:Y:S04]  /*c4f0*/  STS.U16 [R4+0x3980], R196 ;  /* 0x003980c404007388 */ /* 0x0003e80000000400 */
[----:B0-----:R-:W4:Y:S04]  /*c500*/  LDL.LU R204, [R1+0x20] ;  /* 0x0000200001cc7983 */ /* 0x001f280000300800 */
[----:B-1----:R-:W4:Y:S04]  /*c510*/  LDL.LU R200, [R1+0x24] ;  /* 0x0000240001c87983 */ /* 0x002f280000300800 */
[----:B------:R-:W4:Y:S04]  /*c520*/  LDL.LU R196, [R1+0x28] ;  /* 0x0000280001c47983 */ /* 0x000f280000300800 */
        /* <DEDUP_REMOVED lines=17> */
[----:B------:R0:W-:Y:S04]  /*c640*/  STS.U16 [R4+0x6580], R6 ;  /* 0x0065800604007388 */ /* 0x0001e80000000400 */
[----:B------:R-:W4:Y:S04]  /*c650*/  LDL.LU R141, [R1+0x78] ;  /* 0x00007800018d7983 */ /* 0x000f280000300800 */
[----:B------:R1:W-:Y:S01]  /*c660*/  STS.U16 [R4+0x6180], R135 ;  /* 0x0061808704007388 */ /* 0x0003e20000000400 */
[----:B0-----:R-:W-:-:S03]  /*c670*/  LOP3.LUT R6, R3, 0x40, RZ, 0x3c, !PT ;  /* 0x0000004003067812 */ /* 0x001fc600078e3cff */
[----:B------:R0:W-:Y:S04]  /*c680*/  STS.U16 [R4+0x6980], R9 ;  /* 0x0069800904007388 */ /* 0x0001e80000000400 */
[----:B------:R0:W-:Y:S04]  /*c690*/  STS.U16 [R4+0x6d80], R12 ;  /* 0x006d800c04007388 */ /* 0x0001e80000000400 */
[----:B-1----:R-:W4:Y:S04]  /*c6a0*/  LDL.LU R135, [R1+0x84] ;  /* 0x0000840001877983 */ /* 0x002f280000300800 */
[----:B0-----:R-:W4:Y:S04]  /*c6b0*/  LDL.LU R9, [R1+0x90] ;  /* 0x0000900001097983 */ /* 0x001f280000300800 */
        /* <DEDUP_REMOVED lines=42> */
[----:B---3--:R-:W3:Y:S01]  /*c960*/  LDL.LU R31, [R1+0xfc] ;  /* 0x0000fc00011f7983 */ /* 0x008ee20000300800 */
[----:B-----5:R-:W-:-:S05]  /*c970*/  IADD3 R6, R212, R6, RZ ;  /* 0x00000006d4067210 */ /* 0x020fca0007ffe0ff */
[----:B--2---:R-:W-:Y:S04]  /*c980*/  STS.U16 [R6+0x5a00], R208 ;  /* 0x005a00d006007388 */ /* 0x004fe80000000400 */
[----:B------:R-:W-:Y:S04]  /*c990*/  STS.U16 [R6+0x5e00], R216 ;  /* 0x005e00d806007388 */ /* 0x000fe80000000400 */
[----:B----4-:R-:W-:Y:S04]  /*c9a0*/  STS.U16 [R6+0x6200], R220 ;  /* 0x006200dc06007388 */ /* 0x010fe80000000400 */
        /* <DEDUP_REMOVED lines=12> */
[----:B0-----:R-:W2:Y:S04]  /*ca70*/  LDL.LU R159, [R1+0x108] ;  /* 0x00010800019f7983 */ /* 0x001ea80000300800 */
[----:B------:R-:W4:Y:S04]  /*ca80*/  LDL.LU R165, [R1+0xf8] ;  /* 0x0000f80001a57983 */ /* 0x000f280000300800 */
[----:B------:R-:W5:Y:S04]  /*ca90*/  LDL.LU R171, [R1+0xe8] ;  /* 0x0000e80001ab7983 */ /* 0x000f680000300800 */
[----:B------:R-:W2:Y:S04]  /*caa0*/  LDL.LU R177, [R1+0xd8] ;  /* 0x0000d80001b17983 */ /* 0x000ea80000300800 */
[----:B------:R-:W4:Y:S04]  /*cab0*/  LDL.LU R184, [R1+0xc8] ;  /* 0x0000c80001b87983 */ /* 0x000f280000300800 */
[----:B------:R-:W5:Y:S04]  /*cac0*/  LDL.LU R190, [R1+0xb8] ;  /* 0x0000b80001be7983 */ /* 0x000f680000300800 */
        /* <DEDUP_REMOVED lines=8> */
[----:B------:R0:W-:Y:S04]  /*cb50*/  STS.U16 [R6+0x7200], R131 ;  /* 0x0072008306007388 */ /* 0x0001e80000000400 */
[----:B------:R-:W5:Y:S04]  /*cb60*/  LDL.LU R127, [R1+0x44] ;  /* 0x00004400017f7983 */ /* 0x000f680000300800 */
[----:B------:R1:W-:Y:S04]  /*cb70*/  STS.U16 [R6+0x7a00], R129 ;  /* 0x007a008106007388 */ /* 0x0003e80000000400 */
[----:B0-----:R-:W5:Y:S04]  /*cb80*/  LDL.LU R131, [R1+0x3c] ;  /* 0x00003c0001837983 */ /* 0x001f680000300800 */
[----:B-1----:R-:W5:Y:S04]  /*cb90*/  LDL.LU R129, [R1+0x34] ;  /* 0x0000340001817983 */ /* 0x002f680000300800 */
[----:B------:R0:W-:Y:S04]  /*cba0*/  STS.U16 [R6+0x7e00], R0 ;  /* 0x007e000006007388 */ /* 0x0001e80000000400 */
[----:B------:R1:W-:Y:S01]  /*cbb0*/  STS.U16 [R6+0x2200], R9 ;  /* 0x0022000906007388 */ /* 0x0003e20000000400 */
[----:B0-----:R-:W-:-:S04]  /*cbc0*/  LOP3.LUT R0, R3, 0x50, RZ, 0x3c, !PT ;  /* 0x0000005003007812 */ /* 0x001fc800078e3cff */
[----:B-1----:R-:W-:Y:S01]  /*cbd0*/  IADD3 R9, R212, R0, RZ ;  /* 0x00000000d4097210 */ /* 0x002fe20007ffe0ff */
        /* <DEDUP_REMOVED lines=30> */
[----:B---3--:R-:W-:Y:S04]  /*cdc0*/  STS.U16 [R6+0x600], R31 ;  /* 0x0006001f06007388 */ /* 0x008fe80000000400 */
        /* <DEDUP_REMOVED lines=14> */
[----:B--2---:R0:W-:Y:S04]  /*ceb0*/  STS.U16 [R9+0xe80], R177 ;  /* 0x000e80b109007388 */ /* 0x0041e80000000400 */
[----:B----4-:R1:W-:Y:S04]  /*cec0*/  STS.U16 [R9+0x1280], R184 ;  /* 0x001280b809007388 */ /* 0x0103e80000000400 */
[----:B-----5:R2:W-:Y:S04]  /*ced0*/  STS.U16 [R9+0x1680], R190 ;  /* 0x001680be09007388 */ /* 0x0205e80000000400 */
[----:B0-----:R-:W3:Y:S04]  /*cee0*/  LDL.LU R177, [R1+0x104] ;  /* 0x0001040001b17983 */ /* 0x001ee80000300800 */
[----:B-1----:R-:W4:Y:S04]  /*cef0*/  LDL.LU R184, [R1+0xf4] ;  /* 0x0000f40001b87983 */ /* 0x002f280000300800 */
[----:B------:R0:W-:Y:S04]  /*cf00*/  STS.U16 [R9+0x1a80], R196 ;  /* 0x001a80c409007388 */ /* 0x0001e80000000400 */
[----:B--2---:R-:W2:Y:S04]  /*cf10*/  LDL.LU R190, [R1+0xe4] ;  /* 0x0000e40001be7983 */ /* 0x004ea80000300800 */
[----:B------:R1:W-:Y:S04]  /*cf20*/  STS.U16 [R9+0x1e80], R200 ;  /* 0x001e80c809007388 */ /* 0x0003e80000000400 */
[----:B0-----:R-:W5:Y:S04]  /*cf30*/  LDL.LU R196, [R1+0xd4] ;  /* 0x0000d40001c47983 */ /* 0x001f680000300800 */
[----:B------:R0:W-:Y:S04]  /*cf40*/  STS.U16 [R9+0x2280], R204 ;  /* 0x002280cc09007388 */ /* 0x0001e80000000400 */
[----:B-1----:R-:W5:Y:S04]  /*cf50*/  LDL.LU R200, [R1+0xc4] ;  /* 0x0000c40001c87983 */ /* 0x002f680000300800 */
[----:B------:R1:W-:Y:S04]  /*cf60*/  STS.U16 [R9+0x2680], R208 ;  /* 0x002680d009007388 */ /* 0x0003e80000000400 */
[----:B0-----:R-:W5:Y:S04]  /*cf70*/  LDL.LU R204, [R1+0xb4] ;  /* 0x0000b40001cc7983 */ /* 0x001f680000300800 */
[----:B------:R0:W-:Y:S04]  /*cf80*/  STS.U16 [R9+0x2a80], R216 ;  /* 0x002a80d809007388 */ /* 0x0001e80000000400 */
[----:B-1----:R-:W5:Y:S04]  /*cf90*/  LDL.LU R208, [R1+0xa4] ;  /* 0x0000a40001d07983 */ /* 0x002f680000300800 */
[----:B------:R1:W-:Y:S04]  /*cfa0*/  STS.U16 [R9+0x2e80], R220 ;  /* 0x002e80dc09007388 */ /* 0x0003e80000000400 */
[----:B0-----:R-:W3:Y:S04]  /*cfb0*/  LDL.LU R216, [R1+0x94] ;  /* 0x0000940001d87983 */ /* 0x001ee80000300800 */
[----:B------:R0:W-:Y:S04]  /*cfc0*/  STS.U16 [R9+0x3280], R123 ;  /* 0x0032807b09007388 */ /* 0x0001e80000000400 */
[----:B-1----:R-:W4:Y:S04]  /*cfd0*/  LDL.LU R220, [R1+0x88] ;  /* 0x0000880001dc7983 */ /* 0x002f280000300800 */
[----:B------:R1:W-:Y:S04]  /*cfe0*/  STS.U16 [R9+0x3680], R125 ;  /* 0x0036807d09007388 */ /* 0x0003e80000000400 */
[----:B0-----:R-:W2:Y:S04]  /*cff0*/  LDL.LU R123, [R1+0x7c] ;  /* 0x00007c00017b7983 */ /* 0x001ea80000300800 */
[----:B------:R0:W-:Y:S04]  /*d000*/  STS.U16 [R9+0x3a80], R127 ;  /* 0x003a807f09007388 */ /* 0x0001e80000000400 */
[----:B-1----:R-:W5:Y:S04]  /*d010*/  LDL.LU R125, [R1+0x70] ;  /* 0x00007000017d7983 */ /* 0x002f680000300800 */
[----:B------:R1:W-:Y:S04]  /*d020*/  STS.U16 [R9+0x3e80], R131 ;  /* 0x003e808309007388 */ /* 0x0003e80000000400 */
[----:B0-----:R-:W5:Y:S04]  /*d030*/  LDL.LU R127, [R1+0x64] ;  /* 0x00006400017f7983 */ /* 0x001f680000300800 */
[----:B------:R0:W-:Y:S04]  /*d040*/  STS.U16 [R9+0x4280], R129 ;  /* 0x0042808109007388 */ /* 0x0001e80000000400 */
[----:B-1----:R-:W5:Y:S04]  /*d050*/  LDL.LU R131, [R1+0x58] ;  /* 0x0000580001837983 */ /* 0x002f680000300800 */
[----:B0-----:R-:W5:Y:S01]  /*d060*/  LDL.LU R129, [R1+0x4c] ;  /* 0x00004c0001817983 */ /* 0x001f620000300800 */
[----:B------:R-:W-:-:S04]  /*d070*/  LOP3.LUT R0, R3, 0x60, RZ, 0x3c, !PT ;  /* 0x0000006003007812 */ /* 0x000fc800078e3cff */
[----:B------:R-:W-:Y:S01]  /*d080*/  IADD3 R0, R212, R0, RZ ;  /* 0x00000000d4007210 */ /* 0x000fe20007ffe0ff */
        /* <DEDUP_REMOVED lines=50> */
[----:B---3--:R0:W-:Y:S04]  /*d3b0*/  STS.U16 [R0+0x1f00], R216 ;  /* 0x001f00d800007388 */ /* 0x0081e80000000400 */
[----:B----4-:R1:W-:Y:S04]  /*d3c0*/  STS.U16 [R0+0x2300], R220 ;  /* 0x002300dc00007388 */ /* 0x0103e80000000400 */
[----:B0-----:R-:W3:Y:S04]  /*d3d0*/  LDL.LU R216, [R1+0x100] ;  /* 0x0001000001d87983 */ /* 0x001ee80000300800 */
[----:B--2---:R0:W-:Y:S04]  /*d3e0*/  STS.U16 [R0+0x2700], R123 ;  /* 0x0027007b00007388 */ /* 0x0041e80000000400 */
[----:B-1----:R-:W2:Y:S04]  /*d3f0*/  LDL.LU R220, [R1+0xf0] ;  /* 0x0000f00001dc7983 */ /* 0x002ea80000300800 */
[----:B-----5:R1:W-:Y:S04]  /*d400*/  STS.U16 [R0+0x2b00], R125 ;  /* 0x002b007d00007388 */ /* 0x0203e80000000400 */
[----:B0-----:R-:W4:Y:S04]  /*d410*/  LDL.LU R123, [R1+0xe0] ;  /* 0x0000e000017b7983 */ /* 0x001f280000300800 */
        /* <DEDUP_REMOVED lines=66> */
[----:B------:R-:W-:Y:S04]  /*d840*/  STS.U16 [R3+0x1f80], R222 ;  /* 0x001f80de03007388 */ /* 0x000fe80000000400 */
[----:B------:R-:W-:Y:S01]  /*d850*/  STS.U16 [R3+0x2380], R218 ;  /* 0x002380da03007388 */ /* 0x000fe20000000400 */
[----:B------:R-:W-:Y:S01]  /*d860*/  MOV R2, 0xff800000 ;  /* 0xff80000000027802 */ /* 0x000fe20000000f00 */
[----:B0-----:R-:W0:Y:S02]  /*d870*/  LDC R0, c[0x0][0x280] ;  /* 0x0000a000ff007b82 */ /* 0x001e240000000800 */
[----:B------:R-:W-:Y:S04]  /*d880*/  STS.U16 [R3+0x2780], R214 ;  /* 0x002780d603007388 */ /* 0x000fe80000000400 */
[----:B------:R-:W-:Y:S04]  /*d890*/  STS.U16 [R3+0x2b80], R210 ;  /* 0x002b80d203007388 */ /* 0x000fe80000000400 */
[----:B------:R-:W-:Y:S04]  /*d8a0*/  STS.U16 [R3+0x2f80], R206 ;  /* 0x002f80ce03007388 */ /* 0x000fe80000000400 */
[----:B---3--:R-:W-:Y:S04]  /*d8b0*/  STS.U16 [R3+0x380], R216 ;  /* 0x000380d803007388 */ /* 0x008fe80000000400 */
[----:B------:R-:W-:Y:S04]  /*d8c0*/  STS.U16 [R3+0x3380], R202 ;  /* 0x003380ca03007388 */ /* 0x000fe80000000400 */
[----:B--2---:R-:W-:Y:S04]  /*d8d0*/  STS.U16 [R3+0x780], R220 ;  /* 0x000780dc03007388 */ /* 0x004fe80000000400 */
[----:B------:R-:W-:Y:S04]  /*d8e0*/  STS.U16 [R3+0x3780], R198 ;  /* 0x003780c603007388 */ /* 0x000fe80000000400 */
[----:B----4-:R-:W-:Y:S04]  /*d8f0*/  STS.U16 [R3+0xb80], R123 ;  /* 0x000b807b03007388 */ /* 0x010fe80000000400 */
[----:B------:R-:W-:Y:S04]  /*d900*/  STS.U16 [R3+0x3b80], R192 ;  /* 0x003b80c003007388 */ /* 0x000fe80000000400 */
[----:B-----5:R-:W-:Y:S04]  /*d910*/  STS.U16 [R3+0xf80], R125 ;  /* 0x000f807d03007388 */ /* 0x020fe80000000400 */
        /* <DEDUP_REMOVED lines=51> */
[----:B------:R1:W-:Y:S01]  /*dc50*/  STS.U16 [R3+0x17f80], R122 ;  /* 0x017f807a03007388 */ /* 0x0003e20000000400 */
[----:B------:R-:W-:-:S02]  /*dc60*/  MOV R4, 0xff800000 ;  /* 0xff80000000047802 */ /* 0x000fc40000000f00 */
[----:B-1----:R-:W-:-:S05]  /*dc70*/  MOV R3, 0x3f800000 ;  /* 0x3f80000000037802 */ /* 0x002fca0000000f00 */
[----:B------:R1:W-:Y:S04]  /*dc80*/  STL [R1+0x978], R3 ;  /* 0x0009780301007387 */ /* 0x0003e80000100800 */
[----:B------:R-:W-:Y:S01]  /*dc90*/  STL [R1+0x60c], R2 ;  /* 0x00060c0201007387 */ /* 0x000fe20000100800 */
[----:B-1----:R-:W-:-:S03]  /*dca0*/  MOV R3, 0xff800000 ;  /* 0xff80000000037802 */ /* 0x002fc60000000f00 */
[----:B------:R1:W-:Y:S04]  /*dcb0*/  STL [R1+0x608], R4 ;  /* 0x0006080401007387 */ /* 0x0003e80000100800 */
[----:B------:R2:W-:Y:S04]  /*dcc0*/  STL [R1+0x604], R3 ;  /* 0x0006040301007387 */ /* 0x0005e80000100800 */
[----:B------:R3:W-:Y:S01]  /*dcd0*/  STL [R1+0x600], R2 ;  /* 0x0006000201007387 */ /* 0x0007e20000100800 */
[----:B-1----:R-:W-:Y:S02]  /*dce0*/  MOV R4, 0x3f800000 ;  /* 0x3f80000000047802 */ /* 0x002fe40000000f00 */
[----:B--2---:R-:W-:-:S03]  /*dcf0*/  MOV R3, 0x3f800000 ;  /* 0x3f80000000037802 */ /* 0x004fc60000000f00 */
[----:B------:R1:W-:Y:S01]  /*dd00*/  STL [R1+0x97c], R4 ;  /* 0x00097c0401007387 */ /* 0x0003e20000100800 */
[----:B---3--:R-:W-:-:S03]  /*dd10*/  MOV R2, 0x3f800000 ;  /* 0x3f80000000027802 */ /* 0x008fc60000000f00 */
[----:B------:R1:W-:Y:S04]  /*dd20*/  STL [R1+0x980], R3 ;  /* 0x0009800301007387 */ /* 0x0003e80000100800 */
[----:B------:R1:W-:Y:S04]  /*dd30*/  STL [R1+0x400], RZ ;  /* 0x000400ff01007387 */ /* 0x0003e80000100800 */
[----:B------:R1:W-:Y:S04]  /*dd40*/  STL [R1+0x974], R2 ;  /* 0x0009740201007387 */ /* 0x0003e80000100800 */
[----:B------:R1:W-:Y:S04]  /*dd50*/  STL [R1+0x404], RZ ;  /* 0x000404ff01007387 */ /* 0x0003e80000100800 */
        /* <DEDUP_REMOVED lines=254> */
[----:B------:R1:W-:Y:S04]  /*ed40*/  STL [R1], RZ ;  /* 0x000000ff01007387 */ /* 0x0003e80000100800 */
        /* <DEDUP_REMOVED lines=126> */
[----:B------:R1:W-:Y:S01]  /*f530*/  STL [R1+0x1fc], RZ ;  /* 0x0001fcff01007387 */ /* 0x0003e20000100800 */
[----:B0-----:R-:W-:-:S02]  /*f540*/  ISETP.GE.AND P0, PT, R0, 0x1, PT ;  /* 0x000000010000780c */ /* 0x001fc40003f06270 */
[----:B------:R-:W-:Y:S02]  /*f550*/  CS2R R24, SRZ ;  /* 0x0000000000187805 */ /* 0x000fe4000001ff00 */
[----:B------:R-:W-:Y:S02]  /*f560*/  CS2R R26, SRZ ;  /* 0x00000000001a7805 */ /* 0x000fe4000001ff00 */
[----:B------:R-:W-:Y:S02]  /*f570*/  CS2R R28, SRZ ;  /* 0x00000000001c7805 */ /* 0x000fe4000001ff00 */
[----:B------:R-:W-:Y:S02]  /*f580*/  CS2R R30, SRZ ;  /* 0x00000000001e7805 */ /* 0x000fe4000001ff00 */
[----:B------:R-:W-:Y:S02]  /*f590*/  CS2R R32, SRZ ;  /* 0x0000000000207805 */ /* 0x000fe4000001ff00 */
[----:B------:R-:W-:-:S02]  /*f5a0*/  CS2R R34, SRZ ;  /* 0x0000000000227805 */ /* 0x000fc4000001ff00 */
        /* <DEDUP_REMOVED lines=57> */
[----:B------:R-:W-:Y:S01]  /*f940*/  CS2R R150, SRZ ;  /* 0x0000000000967805 */ /* 0x000fe2000001ff00 */
[----:B-1----:R-:W-:Y:S06]  /*f950*/  @!P0 BRA `(.L_x_0) ;  /* 0x000001b000288947 */ /* 0x002fec0003800000 */
[----:B------:R-:W0:Y:S01]  /*f960*/  S2R R220, SR_TID.X ;  /* 0x0000000000dc7919 */ /* 0x000e220000002100 */
[----:B------:R-:W1:Y:S01]  /*f970*/  LDC.64 R2, c[0x0][0x260] ;  /* 0x00009800ff027b82 */ /* 0x000e620000000a00 */
[----:B------:R-:W-:-:S04]  /*f980*/  IADD3 R0, R212, 0x20000, RZ ;  /* 0x00020000d4007810 */ /* 0x000fc80007ffe0ff */
[----:B------:R-:W-:-:S03]  /*f990*/  SHF.R.U32.HI R0, RZ, 0x4, R0 ;  /* 0x00000004ff007819 */ /* 0x000fc60000011600 */
[----:B------:R-:W2:Y:S01]  /*f9a0*/  LDC R12, c[0x0][0x258] ;  /* 0x00009600ff0c7b82 */ /* 0x000ea20000000800 */
[----:B------:R-:W-:-:S04]  /*f9b0*/  SGXT.U32 R0, R0, 0xe ;  /* 0x0000000e0000781a */ /* 0x000fc80000000000 */
[----:B------:R-:W-:-:S03]  /*f9c0*/  R2UR UR54, R0 ;  /* 0x00000000003672ca */ /* 0x000fc600000e0000 */
[----:B------:R-:W3:Y:S01]  /*f9d0*/  LDC.64 R76, c[0x0][0x250] ;  /* 0x00009400ff4c7b82 */ /* 0x000ee20000000a00 */
[----:B-1----:R1:W-:Y:S01]  /*f9e0*/  STL [R1+0x984], R3 ;  /* 0x0009840301007387 */ /* 0x0023e20000100800 */
[----:B------:R-:W-:-:S06]  /*f9f0*/  MOV R5, R3 ;  /* 0x0000000300057202 */ /* 0x000fcc0000000f00 */
[----:B------:R-:W4:Y:S01]  /*fa00*/  LDC.64 R14, c[0x0][0x220] ;  /* 0x00008800ff0e7b82 */ /* 0x000f220000000a00 */
[----:B------:R-:W-:Y:S02]  /*fa10*/  MOV R6, R2 ;  /* 0x0000000200067202 */ /* 0x000fe40000000f00 */
[----:B------:R-:W-:Y:S02]  /*fa20*/  MOV R2, RZ ;  /* 0x000000ff00027202 */ /* 0x000fe40000000f00 */
[C---:B0-----:R-:W-:Y:S02]  /*fa30*/  LOP3.LUT R216, R220.reuse, 0x40, RZ, 0xc0, !PT ;  /* 0x00000040dcd87812 */ /* 0x041fe400078ec0ff */
[----:B------:R-:W-:Y:S01]  /*fa40*/  LOP3.LUT R220, R220, 0x3f, RZ, 0xc0, !PT ;  /* 0x0000003fdcdc7812 */ /* 0x000fe200078ec0ff */
[----:B------:R-:W0:Y:S01]  /*fa50*/  LDC.64 R10, c[0x0][0x218] ;  /* 0x00008600ff0a7b82 */ /* 0x000e220000000a00 */
[----:B------:R-:W-:Y:S02]  /*fa60*/  ISETP.NE.U32.AND P0, PT, R216, RZ, PT ;  /* 0x000000ffd800720c */ /* 0x000fe40003f05070 */
[----:B------:R-:W-:-:S02]  /*fa70*/  SHF.L.U32 R220, R220, 0x1, RZ ;  /* 0x00000001dcdc7819 */ /* 0x000fc400000006ff */
[----:B------:R-:W-:Y:S01]  /*fa80*/  SEL R92, RZ, 0x90, !P0 ;  /* 0x00000090ff5c7807 */ /* 0x000fe20004000000 */
[C---:B---3--:R-:W-:Y:S01]  /*fa90*/  IMAD R65, R77.reuse, 0x6, RZ ;  /* 0x000000064d417824 */ /* 0x048fe200078e02ff */
[-C--:B------:R-:W-:Y:S01]  /*faa0*/  LEA R93, R216, R220.reuse, 0x7 ;  /* 0x000000dcd85d7211 */ /* 0x080fe200078e38ff */
[----:B------:R-:W3:Y:S01]  /*fab0*/  LDC R75, c[0x0][0x268] ;  /* 0x00009a00ff4b7b82 */ /* 0x000ee20000000800 */
[----:B------:R-:W-:Y:S01]  /*fac0*/  LOP3.LUT R92, R92, R220, RZ, 0x3c, !PT ;  /* 0x000000dc5c5c7212 */ /* 0x000fe200078e3cff */
[----:B------:R-:W5:Y:S01]  /*fad0*/  S2R R216, SR_CTAID.Y ;  /* 0x0000000000d87919 */ /* 0x000f620000002600 */
[----:B-1----:R-:W-:Y:S01]  /*fae0*/  SHF.R.U32.HI R3, RZ, 0x4, R212 ;  /* 0x00000004ff037819 */ /* 0x002fe200000116d4 */
[C---:B------:R-:W-:Y:S01]  /*faf0*/  IMAD R61, R77.reuse, 0xa, RZ ;  /* 0x0000000a4d3d7824 */ /* 0x040fe200078e02ff */
[----:B------:R-:W-:Y:S01]  /*fb00*/  SHF.L.U32 R69, R77, 0x1, RZ ;  /* 0x000000014d457819 */ /* 0x000fe200000006ff */
[----:B------:R-:W1:Y:S01]  /*fb10*/  S2R R220, SR_TID.X ;  /* 0x0000000000dc7919 */ /* 0x000e620000002100 */
[----:B------:R-:W-:Y:S01]  /*fb20*/  SGXT.U32 R3, R3, 0xe ;  /* 0x0000000e0303781a */ /* 0x000fe20000000000 */
[C---:B------:R-:W-:Y:S01]  /*fb30*/  IMAD R60, R77.reuse, 0xb, RZ ;  /* 0x0000000b4d3c7824 */ /* 0x040fe200078e02ff */
[CC--:B------:R-:W-:Y:S01]  /*fb40*/  LEA R68, R77.reuse, R77.reuse, 0x1 ;  /* 0x0000004d4d447211 */ /* 0x0c0fe200078e08ff */
[----:B------:R-:W-:Y:S01]  /*fb50*/  IMAD R59, R77, 0xc, RZ ;  /* 0x0000000c4d3b7824 */ /* 0x000fe200078e02ff */
[----:B------:R-:W-:Y:S01]  /*fb60*/  IADD3 R3, P0, R3, 0x80, RZ ;  /* 0x0000008003037810 */ /* 0x000fe20007f1e0ff */
[C---:B------:R-:W-:Y:S01]  /*fb70*/  IMAD R58, R77.reuse, 0xd, RZ ;  /* 0x0000000d4d3a7824 */ /* 0x040fe200078e02ff */
[C---:B------:R-:W-:Y:S01]  /*fb80*/  SHF.L.U32 R67, R77.reuse, 0x2, RZ ;  /* 0x000000024d437819 */ /* 0x040fe200000006ff */
[C---:B------:R-:W-:Y:S01]  /*fb90*/  IMAD R57, R77.reuse, 0xe, RZ ;  /* 0x0000000e4d397824 */ /* 0x040fe200078e02ff */
[----:B------:R-:W-:Y:S01]  /*fba0*/  IADD3.X R2, R2, 0x40000040, RZ, P0, !PT ;  /* 0x4000004002027810 */ /* 0x000fe200007fe4ff */
[C---:B------:R-:W-:Y:S01]  /*fbb0*/  IMAD R53, R77.reuse, 0x12, RZ ;  /* 0x000000124d357824 */ /* 0x040fe200078e02ff */
[----:B------:R-:W-:Y:S01]  /*fbc0*/  IADD3 R4, P0, R0, 0x2, RZ ;  /* 0x0000000200047810 */ /* 0x000fe20007f1e0ff */
[C---:B------:R-:W-:Y:S01]  /*fbd0*/  IMAD R52, R77.reuse, 0x13, RZ ;  /* 0x000000134d347824 */ /* 0x040fe200078e02ff */
[----:B------:R-:W-:Y:S01]  /*fbe0*/  R2UR UR5, R2 ;  /* 0x00000000020572ca */ /* 0x000fe200000e0000 */
[----:B------:R-:W-:Y:S01]  /*fbf0*/  IMAD R51, R77, 0x14, RZ ;  /* 0x000000144d337824 */ /* 0x000fe200078e02ff */
[----:B------:R-:W-:Y:S01]  /*fc00*/  R2UR UR4, R3 ;  /* 0x00000000030472ca */ /* 0x000fe200000e0000 */
[C---:B------:R-:W-:Y:S01]  /*fc10*/  IMAD R50, R77.reuse, 0x15, RZ ;  /* 0x000000154d327824 */ /* 0x040fe200078e02ff */
[----:B------:R-:W-:Y:S01]  /*fc20*/  R2UR UR6, R4 ;  /* 0x00000000040672ca */ /* 0x000fe200000e0000 */
[C---:B------:R-:W-:Y:S01]  /*fc30*/  IMAD R49, R77.reuse, 0x16, RZ ;  /* 0x000000164d317824 */ /* 0x040fe200078e02ff */
[CC--:B------:R-:W-:Y:S01]  /*fc40*/  LEA R66, R77.reuse, R77.reuse, 0x2 ;  /* 0x0000004d4d427211 */ /* 0x0c0fe200078e10ff */
[C---:B------:R-:W-:Y:S01]  /*fc50*/  IMAD R48, R77.reuse, 0x17, RZ ;  /* 0x000000174d307824 */ /* 0x040fe200078e02ff */
[CC--:B------:R-:W-:Y:S01]  /*fc60*/  LEA R64, R77.reuse, -R77.reuse, 0x3 ;  /* 0x8000004d4d407211 */ /* 0x0c0fe200078e18ff */
[C---:B------:R-:W-:Y:S01]  /*fc70*/  IMAD R45, R77.reuse, 0x18, RZ ;  /* 0x000000184d2d7824 */ /* 0x040fe200078e02ff */
[C---:B------:R-:W-:Y:S01]  /*fc80*/  SHF.L.U32 R63, R77.reuse, 0x3, RZ ;  /* 0x000000034d3f7819 */ /* 0x040fe200000006ff */
[C---:B------:R-:W-:Y:S01]  /*fc90*/  IMAD R44, R77.reuse, 0x19, RZ ;  /* 0x000000194d2c7824 */ /* 0x040fe200078e02ff */
[CC--:B------:R-:W-:Y:S01]  /*fca0*/  LEA R62, R77.reuse, R77.reuse, 0x3 ;  /* 0x0000004d4d3e7211 */ /* 0x0c0fe200078e18ff */
[C---:B------:R-:W-:Y:S01]  /*fcb0*/  IMAD R43, R77.reuse, 0x1a, RZ ;  /* 0x0000001a4d2b7824 */ /* 0x040fe200078e02ff */
[C---:B------:R-:W-:Y:S01]  /*fcc0*/  LEA R56, R77.reuse, -R77, 0x4 ;  /* 0x8000004d4d387211 */ /* 0x040fe200078e20ff */
[C---:B-----5:R-:W-:Y:S01]  /*fcd0*/  IMAD R0, R216.reuse, R6, RZ ;  /* 0x00000006d8007224 */ /* 0x060fe200078e02ff */
[----:B------:R-:W-:Y:S01]  /*fce0*/  MOV R6, RZ ;  /* 0x000000ff00067202 */ /* 0x000fe20000000f00 */
[----:B------:R-:W-:Y:S01]  /*fcf0*/  IMAD R3, R216, R76, RZ ;  /* 0x0000004cd8037224 */ /* 0x000fe200078e02ff */
[C---:B------:R-:W-:Y:S01]  /*fd00*/  SHF.L.U32 R55, R77.reuse, 0x4, RZ ;  /* 0x000000044d377819 */ /* 0x040fe200000006ff */
[C---:B------:R-:W-:Y:S01]  /*fd10*/  IMAD R42, R77.reuse, 0x1b, RZ ;  /* 0x0000001b4d2a7824 */ /* 0x040fe200078e02ff */
[C---:B-1----:R-:W-:Y:S01]  /*fd20*/  LOP3.LUT R212, R220.reuse, 0x3f, RZ, 0xc0, !PT ;  /* 0x0000003fdcd47812 */ /* 0x042fe200078ec0ff */
[C---:B------:R-:W-:Y:S01]  /*fd30*/  IMAD R41, R77.reuse, 0x1c, RZ ;  /* 0x0000001c4d297824 */ /* 0x040fe200078e02ff */
[----:B------:R-:W-:Y:S01]  /*fd40*/  LOP3.LUT R220, R220, 0x7f, RZ, 0xc0, !PT ;  /* 0x0000007fdcdc7812 */ /* 0x000fe200078ec0ff */
[C---:B------:R-:W-:Y:S01]  /*fd50*/  IMAD R40, R77.reuse, 0x1d, RZ ;  /* 0x0000001d4d287824 */ /* 0x040fe200078e02ff */
[----:B------:R-:W-:Y:S01]  /*fd60*/  SHF.L.U32 R7, R0, 0x1, RZ ;  /* 0x0000000100077819 */ /* 0x000fe200000006ff */
[----:B------:R-:W-:Y:S01]  /*fd70*/  IMAD R2, R212, R5, RZ ;  /* 0x00000005d4027224 */ /* 0x000fe200078e02ff */
[----:B------:R-:W-:Y:S01]  /*fd80*/  IADD3.X R9, R6, 0x40000040, RZ, P0, !PT ;  /* 0x4000004006097810 */ /* 0x000fe200007fe4ff */
[----:B--2---:R-:W-:Y:S01]  /*fd90*/  IMAD R5, R220, R12, RZ ;  /* 0x0000000cdc057224 */ /* 0x004fe200078e02ff */
[----:B------:R-:W-:Y:S01]  /*fda0*/  LEA R54, R77, R77, 0x4 ;  /* 0x0000004d4d367211 */ /* 0x000fe200078e20ff */
[----:B------:R-:W1:Y:S01]  /*fdb0*/  S2R R220, SR_TID.X ;  /* 0x0000000000dc7919 */ /* 0x000e620000002100 */
[----:B------:R-:W-:Y:S01]  /*fdc0*/  SHF.L.U32 R4, R2, 0x1, RZ ;  /* 0x0000000102047819 */ /* 0x000fe200000006ff */
[----:B------:R-:W-:Y:S01]  /*fdd0*/  IMAD.HI R0, R0, 0x2, RZ ;  /* 0x0000000200007827 */ /* 0x000fe200078e02ff */
[----:B------:R-:W-:Y:S01]  /*fde0*/  LEA R6, R12, R5, 0x7 ;  /* 0x000000050c067211 */ /* 0x000fe200078e38ff */
[----:B------:R2:W-:Y:S01]  /*fdf0*/  STL.64 [R1+0x1980], R92 ;  /* 0x0019805c01007387 */ /* 0x0005e20000100a00 */
[----:B------:R-:W-:Y:S01]  /*fe00*/  R2UR UR7, R9 ;  /* 0x00000000090772ca */ /* 0x000fe200000e0000 */
[----:B------:R-:W-:Y:S01]  /*fe10*/  IMAD.HI R8, R2, 0x2, RZ ;  /* 0x0000000202087827 */ /* 0x000fe200078e02ff */
[----:B----4-:R-:W-:Y:S01]  /*fe20*/  IADD3 R2, P1, P2, R4, R14, R7 ;  /* 0x0000000e04027210 */ /* 0x010fe20007a3e007 */
[----:B------:R-:W4:Y:S01]  /*fe30*/  LDC R86, c[0x0][0x268] ;  /* 0x00009a00ff567b82 */ /* 0x000f220000000800 */
[----:B0-----:R-:W-:Y:S01]  /*fe40*/  LEA R4, P0, R3, R10, 0x1 ;  /* 0x0000000a03047211 */ /* 0x001fe200078008ff */
[C---:B------:R-:W-:Y:S01]  /*fe50*/  IMAD R39, R77.reuse, 0x1e, RZ ;  /* 0x0000001e4d277824 */ /* 0x040fe200078e02ff */
[----:B------:R-:W-:Y:S01]  /*fe60*/  LEA R7, R12, R6, 0x7 ;  /* 0x000000060c077211 */ /* 0x000fe200078e38ff */
[C---:B------:R-:W-:Y:S01]  /*fe70*/  IMAD R35, R77.reuse, 0x22, RZ ;  /* 0x000000224d237824 */ /* 0x040fe200078e02ff */
[----:B------:R-:W-:Y:S01]  /*fe80*/  IADD3.X R0, R8, R15, R0, P1, P2 ;  /* 0x0000000f08007210 */ /* 0x000fe20000fe4400 */
[----:B------:R-:W-:Y:S01]  /*fe90*/  IMAD R34, R77, 0x23, RZ ;  /* 0x000000234d227824 */ /* 0x000fe200078e02ff */
[----:B------:R-:W-:Y:S01]  /*fea0*/  LEA.HI.X.SX32 R8, R3, R11, 0x1, P0 ;  /* 0x0000000b03087211 */ /* 0x000fe200000f0eff */
[C---:B------:R-:W-:Y:S01]  /*feb0*/  IMAD R33, R77.reuse, 0x24, RZ ;  /* 0x000000244d217824 */ /* 0x040fe200078e02ff */
[----:B------:R-:W-:Y:S01]  /*fec0*/  LEA R3, R12, R7, 0x7 ;  /* 0x000000070c037211 */ /* 0x000fe200078e38ff */
[----:B------:R-:W-:Y:S01]  /*fed0*/  IMAD R32, R77, 0x25, RZ ;  /* 0x000000254d207824 */ /* 0x000fe200078e02ff */
[-C--:B------:R-:W-:Y:S01]  /*fee0*/  LEA R72, P0, R5, R4.reuse, 0x1 ;  /* 0x0000000405487211 */ /* 0x080fe200078008ff */
[C---:B------:R-:W-:Y:S01]  /*fef0*/  IMAD R31, R77.reuse, 0x26, RZ ;  /* 0x000000264d1f7824 */ /* 0x040fe200078e02ff */
[CC--:B------:R-:W-:Y:S01]  /*ff00*/  LEA R70, P1, R6.reuse, R4.reuse, 0x1 ;  /* 0x0000000406467211 */ /* 0x0c0fe200078208ff */
[----:B------:R-:W-:Y:S01]  /*ff10*/  IMAD R30, R77, 0x27, RZ ;  /* 0x000000274d1e7824 */ /* 0x000fe200078e02ff */
[-C--:B------:R-:W-:Y:S01]  /*ff20*/  LEA R46, P2, R7, R4.reuse, 0x1 ;  /* 0x00000004072e7211 */ /* 0x080fe200078408ff */
[----:B------:R-:W-:Y:S01]  /*ff30*/  IMAD R29, R77, 0x28, RZ ;  /* 0x000000284d1d7824 */ /* 0x000fe200078e02ff */
[----:B------:R-:W-:Y:S01]  /*ff40*/  LEA R4, P3, R3, R4, 0x1 ;  /* 0x0000000403047211 */ /* 0x000fe200078608ff */
[----:B------:R-:W-:Y:S01]  /*ff50*/  IMAD R28, R77, 0x29, RZ ;  /* 0x000000294d1c7824 */ /* 0x000fe200078e02ff */
[-C--:B------:R-:W-:Y:S01]  /*ff60*/  LEA.HI.X.SX32 R73, R5, R8.reuse, 0x1, P0 ;  /* 0x0000000805497211 */ /* 0x080fe200000f0eff */
[C---:B------:R-:W-:Y:S01]  /*ff70*/  IMAD R27, R77.reuse, 0x2a, RZ ;  /* 0x0000002a4d1b7824 */ /* 0x040fe200078e02ff */
[-C--:B------:R-:W-:Y:S01]  /*ff80*/  LEA.HI.X.SX32 R71, R6, R8.reuse, 0x1, P1 ;  /* 0x0000000806477211 */ /* 0x080fe200008f0eff */
[----:B------:R-:W-:Y:S01]  /*ff90*/  IMAD R26, R77, 0x2b, RZ ;  /* 0x0000002b4d1a7824 */ /* 0x000fe200078e02ff */
[-C--:B------:R-:W-:Y:S01]  /*ffa0*/  LEA.HI.X.SX32 R47, R7, R8.reuse, 0x1, P2 ;  /* 0x00000008072f7211 */ /* 0x080fe200010f0eff */
[----:B------:R-:W-:Y:S01]  /*ffb0*/  IMAD.WIDE R82, R77, 0x2, R72 ;  /* 0x000000024d527825 */ /* 0x000fe200078e0248 */
[----:B-1----:R-:W-:Y:S01]  /*ffc0*/  SHF.R.U32.HI R9, RZ, 0x6, R220 ;  /* 0x00000006ff097819 */ /* 0x002fe200000116dc */
[----:B------:R-:W0:Y:S01]  /*ffd0*/  LDC R85, c[0x0][0x268] ;  /* 0x00009a00ff557b82 */ /* 0x000e220000000800 */
[----:B------:R-:W-:Y:S01]  /*ffe0*/  LEA.HI.X.SX32 R5, R3, R8, 0x1, P3 ;  /* 0x0000000803057211 */ /* 0x000fe200018f0eff */
[----:B------:R-:W-:Y:S01]  /*fff0*/  IMAD.WIDE R80, R77, 0x2, R70 ;  /* 0x000000024d507825 */ /* 0x000fe200078e0246 */
[----:B------:R-:W-:Y:S01]  /*10000*/  SGXT.U32 R6, R9, 0x1 ;  /* 0x000000010906781a */ /* 0x000fe20000000000 */
[----:B------:R1:W-:Y:S01]  /*10010*/  STL.64 [R1+0x1960], R82 ;  /* 0x0019605201007387 */ /* 0x0003e20000100a00 */
[C---:B------:R-:W-:Y:S01]  /*10020*/  LEA R38, R77.reuse, -R77, 0x5 ;  /* 0x8000004d4d267211 */ /* 0x040fe200078e28ff */
[C---:B------:R-:W-:Y:S01]  /*10030*/  IMAD R25, R77.reuse, 0x2c, RZ ;  /* 0x0000002c4d197824 */ /* 0x040fe200078e02ff */
[C---:B------:R-:W-:Y:S01]  /*10040*/  SHF.L.U32 R37, R77.reuse, 0x5, RZ ;  /* 0x000000054d257819 */ /* 0x040fe200000006ff */
[----:B---3--:R-:W-:Y:S01]  /*10050*/  IMAD R21, R6, R75, RZ ;  /* 0x0000004b06157224 */ /* 0x008fe200078e02ff */
[CC--:B------:R-:W-:Y:S01]  /*10060*/  LEA R36, R77.reuse, R77.reuse, 0x5 ;  /* 0x0000004d4d247211 */ /* 0x0c0fe200078e28ff */
[C---:B------:R-:W-:Y:S01]  /*10070*/  IMAD R24, R77.reuse, 0x2d, RZ ;  /* 0x0000002d4d187824 */ /* 0x040fe200078e02ff */
[C---:B------:R-:W-:Y:S01]  /*10080*/  LEA R3, R77.reuse, -R77, 0x6 ;  /* 0x8000004d4d037211 */ /* 0x040fe200078e30ff */
[C---:B------:R-:W-:Y:S01]  /*10090*/  IMAD R23, R77.reuse, 0x2e, RZ ;  /* 0x0000002e4d177824 */ /* 0x040fe200078e02ff */
[----:B------:R3:W-:Y:S01]  /*100a0*/  STL.64 [R1+0x1958], R80 ;  /* 0x0019585001007387 */ /* 0x0007e20000100a00 */
[----:B------:R-:W-:Y:S01]  /*100b0*/  IMAD R22, R77, 0x2f, RZ ;  /* 0x0000002f4d167824 */ /* 0x000fe200078e02ff */
[----:B------:R-:W-:Y:S01]  /*100c0*/  LEA R89, R75, R21, 0x1 ;  /* 0x000000154b597211 */ /* 0x000fe200078e08ff */
[----:B------:R-:W-:Y:S01]  /*100d0*/  IMAD R20, R77, 0x30, RZ ;  /* 0x000000304d147824 */ /* 0x000fe200078e02ff */
[----:B--2---:R-:W-:Y:S01]  /*100e0*/  LEA R92, P0, R21, R2, 0x1 ;  /* 0x00000002155c7211 */ /* 0x004fe200078008ff */
[----:B------:R-:W-:Y:S01]  /*100f0*/  IMAD R19, R77, 0x31, RZ ;  /* 0x000000314d137824 */ /* 0x000fe200078e02ff */
[----:B------:R-:W-:Y:S01]  /*10100*/  LEA R90, R75, R89, 0x1 ;  /* 0x000000594b5a7211 */ /* 0x000fe200078e08ff */
[----:B------:R-:W-:Y:S01]  /*10110*/  IMAD R18, R77, 0x32, RZ ;  /* 0x000000324d127824 */ /* 0x000fe200078e02ff */
[----:B------:R-:W-:Y:S01]  /*10120*/  LEA.HI.X.SX32 R93, R21, R0, 0x1, P0 ;  /* 0x00000000155d7211 */ /* 0x000fe200000f0eff */
[----:B------:R-:W-:Y:S01]  /*10130*/  IMAD R17, R77, 0x33, RZ ;  /* 0x000000334d117824 */ /* 0x000fe200078e02ff */
[----:B------:R-:W-:Y:S01]  /*10140*/  LEA R74, R75, R90, 0x1 ;  /* 0x0000005a4b4a7211 */ /* 0x000fe200078e08ff */
[C---:B------:R-:W-:Y:S01]  /*10150*/  IMAD R16, R77.reuse, 0x34, RZ ;  /* 0x000000344d107824 */ /* 0x040fe200078e02ff */
[----:B-1----:R-:W1:Y:S01]  /*10160*/  LDC R83, c[0x0][0x268] ;  /* 0x00009a00ff537b82 */ /* 0x002e620000000800 */
[----:B------:R-:W-:Y:S01]  /*10170*/  IMAD R15, R77, 0x35, RZ ;  /* 0x000000354d0f7824 */ /* 0x000fe200078e02ff */
[----:B------:R-:W-:Y:S01]  /*10180*/  LEA R91, R75, R74, 0x1 ;  /* 0x0000004a4b5b7211 */ /* 0x000fe200078e08ff */
[----:B------:R-:W-:-:S02]  /*10190*/  IMAD R14, R77, 0x36, RZ ;  /* 0x000000364d0e7824 */ /* 0x000fc400078e02ff */
[C---:B------:R-:W-:Y:S02]  /*101a0*/  IMAD R13, R77.reuse, 0x37, RZ ;  /* 0x000000374d0d7824 */ /* 0x040fe400078e02ff */
[C---:B------:R-:W-:Y:S01]  /*101b0*/  IMAD R12, R77.reuse, 0x38, RZ ;  /* 0x000000384d0c7824 */ /* 0x040fe200078e02ff */
[----:B------:R-:W2:Y:S01]  /*101c0*/  LDC R82, c[0x0][0x268] ;  /* 0x00009a00ff527b82 */ /* 0x000ea20000000800 */
[C---:B------:R-:W-:Y:S02]  /*101d0*/  IMAD R11, R77.reuse, 0x39, RZ ;  /* 0x000000394d0b7824 */ /* 0x040fe400078e02ff */
[C---:B------:R-:W-:Y:S02]  /*101e0*/  IMAD R10, R77.reuse, 0x3a, RZ ;  /* 0x0000003a4d0a7824 */ /* 0x040fe400078e02ff */
[C---:B------:R-:W-:Y:S02]  /*101f0*/  IMAD R9, R77.reuse, 0x3b, RZ ;  /* 0x0000003b4d097824 */ /* 0x040fe400078e02ff */
[C---:B------:R-:W-:Y:S01]  /*10200*/  IMAD R8, R77.reuse, 0x3c, RZ ;  /* 0x0000003c4d087824 */ /* 0x040fe200078e02ff */
[----:B------:R-:W5:Y:S01]  /*10210*/  LDC R84, c[0x0][0x268] ;  /* 0x00009a00ff547b82 */ /* 0x000f620000000800 */
[----:B------:R-:W-:-:S02]  /*10220*/  IMAD R7, R77, 0x3d, RZ ;  /* 0x0000003d4d077824 */ /* 0x000fc400078e02ff */
[C---:B------:R-:W-:Y:S02]  /*10230*/  IMAD R6, R77.reuse, 0x3e, RZ ;  /* 0x0000003e4d067824 */ /* 0x040fe400078e02ff */
[----:B------:R-:W-:-:S03]  /*10240*/  IMAD.WIDE R78, R77, 0x2, R46 ;  /* 0x000000024d4e7825 */ /* 0x000fc600078e022e */
[----:B------:R-:W5:Y:S01]  /*10250*/  LDC R88, c[0x0][0x268] ;  /* 0x00009a00ff587b82 */ /* 0x000f620000000800 */
[----:B------:R-:W-:Y:S01]  /*10260*/  IMAD.WIDE R76, R77, 0x2, R4 ;  /* 0x000000024d4c7825 */ /* 0x000fe200078e0204 */
[----:B------:R4:W-:Y:S03]  /*10270*/  STL.64 [R1+0x1950], R78 ;  /* 0x0019504e01007387 */ /* 0x0009e60000100a00 */
[--C-:B---3--:R-:W-:Y:S01]  /*10280*/  IMAD.WIDE R80, R69, 0x2, R72.reuse ;  /* 0x0000000245507825 */ /* 0x108fe200078e0248 */
[----:B------:R3:W-:Y:S02]  /*10290*/  STL.64 [R1+0x1948], R76 ;  /* 0x0019484c01007387 */ /* 0x0007e40000100a00 */
[----:B------:R-:W5:Y:S02]  /*102a0*/  LDC R87, c[0x0][0x268] ;  /* 0x00009a00ff577b82 */ /* 0x000f640000000800 */
[----:B------:R0:W-:Y:S01]  /*102b0*/  STL.64 [R1+0x1940], R80 ;  /* 0x0019405001007387 */ /* 0x0001e20000100a00 */
[----:B----4-:R-:W-:-:S05]  /*102c0*/  IMAD.WIDE R78, R68, 0x2, R72 ;  /* 0x00000002444e7825 */ /* 0x010fca00078e0248 */
[----:B------:R-:W4:Y:S01]  /*102d0*/  LDC R94, c[0x0][0x268] ;  /* 0x00009a00ff5e7b82 */ /* 0x000f220000000800 */
[--C-:B---3--:R-:W-:Y:S01]  /*102e0*/  IMAD.WIDE R76, R67, 0x2, R72.reuse ;  /* 0x00000002434c7825 */ /* 0x108fe200078e0248 */
[----:B------:R3:W-:Y:S03]  /*102f0*/  STL.64 [R1+0x1938], R78 ;  /* 0x0019384e01007387 */ /* 0x0007e60000100a00 */
[--C-:B0-----:R-:W-:Y:S01]  /*10300*/  IMAD.WIDE R80, R66, 0x2, R72.reuse ;  /* 0x0000000242507825 */ /* 0x101fe200078e0248 */
[----:B------:R0:W-:Y:S02]  /*10310*/  STL.64 [R1+0x1930], R76 ;  /* 0x0019304c01007387 */ /* 0x0001e40000100a00 */
[----:B------:R-:W4:Y:S02]  /*10320*/  LDC R96, c[0x0][0x268] ;  /* 0x00009a00ff607b82 */ /* 0x000f240000000800 */
[----:B------:R1:W-:Y:S01]  /*10330*/  STL.64 [R1+0x1928], R80 ;  /* 0x0019285001007387 */ /* 0x0003e20000100a00 */
[----:B---3--:R-:W-:-:S05]  /*10340*/  IMAD.WIDE R78, R65, 0x2, R72 ;  /* 0x00000002414e7825 */ /* 0x008fca00078e0248 */
[----:B------:R-:W3:Y:S01]  /*10350*/  LDC R95, c[0x0][0x268] ;  /* 0x00009a00ff5f7b82 */ /* 0x000ee20000000800 */
[--C-:B0-----:R-:W-:Y:S01]  /*10360*/  IMAD.WIDE R76, R64, 0x2, R72.reuse ;  /* 0x00000002404c7825 */ /* 0x101fe200078e0248 */
[----:B------:R0:W-:Y:S03]  /*10370*/  STL.64 [R1+0x1920], R78 ;  /* 0x0019204e01007387 */ /* 0x0001e60000100a00 */
[--C-:B-1----:R-:W-:Y:S01]  /*10380*/  IMAD.WIDE R80, R63, 0x2, R72.reuse ;  /* 0x000000023f507825 */ /* 0x102fe200078e0248 */
[----:B------:R1:W-:Y:S02]  /*10390*/  STL.64 [R1+0x18f0], R76 ;  /* 0x0018f04c01007387 */ /* 0x0003e40000100a00 */
[----:B------:R-:W3:Y:S02]  /*103a0*/  LDC R97, c[0x0][0x268] ;  /* 0x00009a00ff617b82 */ /* 0x000ee40000000800 */
[----:B------:R2:W-:Y:S01]  /*103b0*/  STL.64 [R1+0x18e0], R80 ;  /* 0x0018e05001007387 */ /* 0x0005e20000100a00 */
[----:B0-----:R-:W-:-:S05]  /*103c0*/  IMAD.WIDE R78, R62, 0x2, R72 ;  /* 0x000000023e4e7825 */ /* 0x001fca00078e0248 */
[----:B------:R-:W0:Y:S01]  /*103d0*/  LDC R98, c[0x0][0x268] ;  /* 0x00009a00ff627b82 */ /* 0x000e220000000800 */
[--C-:B-1----:R-:W-:Y:S01]  /*103e0*/  IMAD.WIDE R76, R61, 0x2, R72.reuse ;  /* 0x000000023d4c7825 */ /* 0x102fe200078e0248 */
[----:B------:R1:W-:Y:S03]  /*103f0*/  STL.64 [R1+0x18d0], R78 ;  /* 0x0018d04e01007387 */ /* 0x0003e60000100a00 */
[--C-:B--2---:R-:W-:Y:S01]  /*10400*/  IMAD.WIDE R80, R60, 0x2, R72.reuse ;  /* 0x000000023c507825 */ /* 0x104fe200078e0248 */
[----:B------:R2:W-:Y:S02]  /*10410*/  STL.64 [R1+0x18c0], R76 ;  /* 0x0018c04c01007387 */ /* 0x0005e40000100a00 */
[----:B------:R-:W0:Y:S02]  /*10420*/  LDC R99, c[0x0][0x268] ;  /* 0x00009a00ff637b82 */ /* 0x000e240000000800 */
[----:B------:R5:W-:Y:S01]  /*10430*/  STL.64 [R1+0x18b0], R80 ;  /* 0x0018b05001007387 */ /* 0x000be20000100a00 */
[----:B-1----:R-:W-:-:S05]  /*10440*/  IMAD.WIDE R78, R59, 0x2, R72 ;  /* 0x000000023b4e7825 */ /* 0x002fca00078e0248 */
[----:B------:R-:W1:Y:S01]  /*10450*/  LDC R100, c[0x0][0x268] ;  /* 0x00009a00ff647b82 */ /* 0x000e620000000800 */
[--C-:B--2---:R-:W-:Y:S01]  /*10460*/  IMAD.WIDE R76, R58, 0x2, R72.reuse ;  /* 0x000000023a4c7825 */ /* 0x104fe200078e0248 */
[----:B------:R2:W-:Y:S03]  /*10470*/  STL.64 [R1+0x18a0], R78 ;  /* 0x0018a04e01007387 */ /* 0x0005e60000100a00 */
[--C-:B-----5:R-:W-:Y:S01]  /*10480*/  IMAD.WIDE R80, R57, 0x2, R72.reuse ;  /* 0x0000000239507825 */ /* 0x120fe200078e0248 */
[----:B------:R5:W-:Y:S02]  /*10490*/  STL.64 [R1+0x1890], R76 ;  /* 0x0018904c01007387 */ /* 0x000be40000100a00 */
[----:B------:R-:W1:Y:S02]  /*104a0*/  LDC R102, c[0x0][0x268] ;  /* 0x00009a00ff667b82 */ /* 0x000e640000000800 */
[----:B------:R4:W-:Y:S01]  /*104b0*/  STL.64 [R1+0x1880], R80 ;  /* 0x0018805001007387 */ /* 0x0009e20000100a00 */
[----:B--2---:R-:W-:-:S05]  /*104c0*/  IMAD.WIDE R78, R56, 0x2, R72 ;  /* 0x00000002384e7825 */ /* 0x004fca00078e0248 */
[----:B------:R-:W2:Y:S01]  /*104d0*/  LDC R101, c[0x0][0x268] ;  /* 0x00009a00ff657b82 */ /* 0x000ea20000000800 */
[--C-:B-----5:R-:W-:Y:S01]  /*104e0*/  IMAD.WIDE R76, R55, 0x2, R72.reuse ;  /* 0x00000002374c7825 */ /* 0x120fe200078e0248 */
[----:B------:R5:W-:Y:S03]  /*104f0*/  STL.64 [R1+0x1870], R78 ;  /* 0x0018704e01007387 */ /* 0x000be60000100a00 */
[--C-:B----4-:R-:W-:Y:S01]  /*10500*/  IMAD.WIDE R80, R54, 0x2, R72.reuse ;  /* 0x0000000236507825 */ /* 0x110fe200078e0248 */
[----:B------:R4:W-:Y:S02]  /*10510*/  STL.64 [R1+0x1860], R76 ;  /* 0x0018604c01007387 */ /* 0x0009e40000100a00 */
[----:B------:R-:W2:Y:S02]  /*10520*/  LDC R103, c[0x0][0x268] ;  /* 0x00009a00ff677b82 */ /* 0x000ea40000000800 */
[----:B------:R3:W-:Y:S01]  /*10530*/  STL.64 [R1+0x1850], R80 ;  /* 0x0018505001007387 */ /* 0x0007e20000100a00 */
[----:B-----5:R-:W-:-:S05]  /*10540*/  IMAD.WIDE R78, R53, 0x2, R72 ;  /* 0x00000002354e7825 */ /* 0x020fca00078e0248 */
[----:B------:R-:W5:Y:S01]  /*10550*/  LDC R104, c[0x0][0x268] ;  /* 0x00009a00ff687b82 */ /* 0x000f620000000800 */
[--C-:B----4-:R-:W-:Y:S01]  /*10560*/  IMAD.WIDE R76, R52, 0x2, R72.reuse ;  /* 0x00000002344c7825 */ /* 0x110fe200078e0248 */
        /* <DEDUP_REMOVED lines=121> */
[--C-:B------:R-:W-:Y:S01]  /*10d00*/  IMAD.WIDE R72, R68, 0x2, R70.reuse ;  /* 0x0000000244487825 */ /* 0x100fe200078e0246 */
[----:B------:R5:W-:Y:S02]  /*10d10*/  STL.64 [R1+0x1918], R76 ;  /* 0x0019184c01007387 */ /* 0x000be40000100a00 */
[----:B--2---:R-:W2:Y:S02]  /*10d20*/  LDC R80, c[0x0][0x268] ;  /* 0x00009a00ff507b82 */ /* 0x004ea40000000800 */
[----:B------:R4:W-:Y:S01]  /*10d30*/  STL.64 [R1+0x1910], R72 ;  /* 0x0019104801007387 */ /* 0x0009e20000100a00 */
[----:B-1----:R-:W-:-:S05]  /*10d40*/  IMAD.WIDE R78, R67, 0x2, R70 ;  /* 0x00000002434e7825 */ /* 0x002fca00078e0246 */
[----:B------:R-:W1:Y:S01]  /*10d50*/  LDC R81, c[0x0][0x268] ;  /* 0x00009a00ff517b82 */ /* 0x000e620000000800 */
[--C-:B-----5:R-:W-:Y:S01]  /*10d60*/  IMAD.WIDE R76, R66, 0x2, R70.reuse ;  /* 0x00000002424c7825 */ /* 0x120fe200078e0246 */
[----:B------:R5:W-:Y:S03]  /*10d70*/  STL.64 [R1+0x1908], R78 ;  /* 0x0019084e01007387 */ /* 0x000be60000100a00 */
[--C-:B----4-:R-:W-:Y:S01]  /*10d80*/  IMAD.WIDE R72, R65, 0x2, R70.reuse ;  /* 0x0000000241487825 */ /* 0x110fe200078e0246 */
[----:B------:R4:W-:Y:S02]  /*10d90*/  STL.64 [R1+0x1900], R76 ;  /* 0x0019004c01007387 */ /* 0x0009e40000100a00 */
[----:B------:R-:W0:Y:S02]  /*10da0*/  LDC R135, c[0x0][0x268] ;  /* 0x00009a00ff877b82 */ /* 0x000e240000000800 */
        /* <DEDUP_REMOVED lines=13> */
[--C-:B--2---:R-:W-:Y:S01]  /*10e80*/  IMAD.WIDE R72, R59, 0x2, R70.reuse ;  /* 0x000000023b487825 */ /* 0x104fe200078e0246 */
[----:B------:R2:W-:Y:S02]  /*10e90*/  STL.64 [R1+0x18a8], R76 ;  /* 0x0018a84c01007387 */ /* 0x0005e40000100a00 */
[----:B------:R-:W4:Y:S02]  /*10ea0*/  LDC R139, c[0x0][0x268] ;  /* 0x00009a00ff8b7b82 */ /* 0x000f240000000800 */
[----:B------:R1:W-:Y:S01]  /*10eb0*/  STL.64 [R1+0x1898], R72 ;  /* 0x0018984801007387 */ /* 0x0003e20000100a00 */
[----:B---3--:R-:W-:-:S05]  /*10ec0*/  IMAD.WIDE R78, R58, 0x2, R70 ;  /* 0x000000023a4e7825 */ /* 0x008fca00078e0246 */
[----:B------:R-:W3:Y:S01]  /*10ed0*/  LDC R140, c[0x0][0x268] ;  /* 0x00009a00ff8c7b82 */ /* 0x000ee20000000800 */
[--C-:B--2---:R-:W-:Y:S01]  /*10ee0*/  IMAD.WIDE R76, R57, 0x2, R70.reuse ;  /* 0x00000002394c7825 */ /* 0x104fe200078e0246 */
[----:B------:R2:W-:Y:S03]  /*10ef0*/  STL.64 [R1+0x1888], R78 ;  /* 0x0018884e01007387 */ /* 0x0005e60000100a00 */
[--C-:B-1----:R-:W-:Y:S01]  /*10f00*/  IMAD.WIDE R72, R56, 0x2, R70.reuse ;  /* 0x0000000238487825 */ /* 0x102fe200078e0246 */
[----:B------:R1:W-:Y:S02]  /*10f10*/  STL.64 [R1+0x1878], R76 ;  /* 0x0018784c01007387 */ /* 0x0003e40000100a00 */
[----:B------:R-:W3:Y:S02]  /*10f20*/  LDC R141, c[0x0][0x268] ;  /* 0x00009a00ff8d7b82 */ /* 0x000ee40000000800 */
[----:B------:R0:W-:Y:S01]  /*10f30*/  STL.64 [R1+0x1868], R72 ;  /* 0x0018684801007387 */ /* 0x0001e20000100a00 */
[----:B--2---:R-:W-:-:S05]  /*10f40*/  IMAD.WIDE R78, R55, 0x2, R70 ;  /* 0x00000002374e7825 */ /* 0x004fca00078e0246 */
[----:B------:R-:W2:Y:S01]  /*10f50*/  LDC R142, c[0x0][0x268] ;  /* 0x00009a00ff8e7b82 */ /* 0x000ea20000000800 */
[--C-:B-1----:R-:W-:Y:S01]  /*10f60*/  IMAD.WIDE R76, R54, 0x2, R70.reuse ;  /* 0x00000002364c7825 */ /* 0x102fe200078e0246 */
[----:B------:R1:W-:Y:S03]  /*10f70*/  STL.64 [R1+0x1858], R78 ;  /* 0x0018584e01007387 */ /* 0x0003e60000100a00 */
[--C-:B0-----:R-:W-:Y:S01]  /*10f80*/  IMAD.WIDE R72, R53, 0x2, R70.reuse ;  /* 0x0000000235487825 */ /* 0x101fe200078e0246 */
[----:B------:R0:W-:Y:S02]  /*10f90*/  STL.64 [R1+0x1848], R76 ;  /* 0x0018484c01007387 */ /* 0x0001e40000100a00 */
[----:B------:R-:W2:Y:S02]  /*10fa0*/  LDC R144, c[0x0][0x268] ;  /* 0x00009a00ff907b82 */ /* 0x000ea40000000800 */
[----:B------:R5:W-:Y:S01]  /*10fb0*/  STL.64 [R1+0x1838], R72 ;  /* 0x0018384801007387 */ /* 0x000be20000100a00 */
[----:B-1----:R-:W-:-:S05]  /*10fc0*/  IMAD.WIDE R78, R52, 0x2, R70 ;  /* 0x00000002344e7825 */ /* 0x002fca00078e0246 */
[----:B------:R-:W1:Y:S01]  /*10fd0*/  LDC R143, c[0x0][0x268] ;  /* 0x00009a00ff8f7b82 */ /* 0x000e620000000800 */
[--C-:B0-----:R-:W-:Y:S01]  /*10fe0*/  IMAD.WIDE R76, R51, 0x2, R70.reuse ;  /* 0x00000002334c7825 */ /* 0x101fe200078e0246 */
[----:B------:R0:W-:Y:S03]  /*10ff0*/  STL.64 [R1+0x1828], R78 ;  /* 0x0018284e01007387 */ /* 0x0001e60000100a00 */
[--C-:B-----5:R-:W-:Y:S01]  /*11000*/  IMAD.WIDE R72, R50, 0x2, R70.reuse ;  /* 0x0000000232487825 */ /* 0x120fe200078e0246 */
[----:B------:R5:W-:Y:S02]  /*11010*/  STL.64 [R1+0x1818], R76 ;  /* 0x0018184c01007387 */ /* 0x000be40000100a00 */
[----:B------:R-:W1:Y:S02]  /*11020*/  LDC R145, c[0x0][0x268] ;  /* 0x00009a00ff917b82 */ /* 0x000e640000000800 */
[----:B------:R4:W-:Y:S01]  /*11030*/  STL.64 [R1+0x1808], R72 ;  /* 0x0018084801007387 */ /* 0x0009e20000100a00 */
[----:B0-----:R-:W-:-:S05]  /*11040*/  IMAD.WIDE R78, R49, 0x2, R70 ;  /* 0x00000002314e7825 */ /* 0x001fca00078e0246 */
[----:B------:R-:W0:Y:S01]  /*11050*/  LDC R146, c[0x0][0x268] ;  /* 0x00009a00ff927b82 */ /* 0x000e220000000800 */
        /* <DEDUP_REMOVED lines=106> */
[----:B---3--:R-:W-:Y:S01]  /*11700*/  IMAD.WIDE R72, R3, 0x2, R70 ;  /* 0x0000000203487825 */ /* 0x008fe200078e0246 */
[----:B------:R3:W-:Y:S02]  /*11710*/  STL.64 [R1+0x11b8], R76 ;  /* 0x0011b84c01007387 */ /* 0x0007e40000100a00 */
[----:B------:R-:W5:Y:S01]  /*11720*/  LDC R174, c[0x0][0x268] ;  /* 0x00009a00ffae7b82 */ /* 0x000f620000000800 */
[--C-:B------:R-:W-:Y:S01]  /*11730*/  IMAD.WIDE R70, R69, 0x2, R46.reuse ;  /* 0x0000000245467825 */ /* 0x100fe200078e022e */
[----:B------:R2:W-:Y:S04]  /*11740*/  STL.64 [R1+0x1198], R72 ;  /* 0x0011984801007387 */ /* 0x0005e80000100a00 */
[----:B------:R1:W-:Y:S02]  /*11750*/  STL.64 [R1+0x1730], R70 ;  /* 0x0017304601007387 */ /* 0x0003e40000100a00 */
[----:B----4-:R-:W4:Y:S01]  /*11760*/  LDC R79, c[0x0][0x268] ;  /* 0x00009a00ff4f7b82 */ /* 0x010f220000000800 */
[----:B---3--:R-:W-:-:S04]  /*11770*/  IMAD.WIDE R76, R67, 0x2, R46 ;  /* 0x00000002434c7825 */ /* 0x008fc800078e022e */
[----:B--2---:R-:W-:-:S03]  /*11780*/  IMAD.WIDE R72, R68, 0x2, R46 ;  /* 0x0000000244487825 */ /* 0x004fc600078e022e */
[----:B------:R-:W2:Y:S01]  /*11790*/  LDC R78, c[0x0][0x268] ;  /* 0x00009a00ff4e7b82 */ /* 0x000ea20000000800 */
[--C-:B-1----:R-:W-:Y:S01]  /*117a0*/  IMAD.WIDE R70, R66, 0x2, R46.reuse ;  /* 0x0000000242467825 */ /* 0x102fe200078e022e */
[----:B------:R1:W-:Y:S04]  /*117b0*/  STL.64 [R1+0x1728], R72 ;  /* 0x0017284801007387 */ /* 0x0003e80000100a00 */
[----:B------:R3:W-:Y:S02]  /*117c0*/  STL.64 [R1+0x1720], R76 ;  /* 0x0017204c01007387 */ /* 0x0007e40000100a00 */
[----:B------:R-:W5:Y:S02]  /*117d0*/  LDC R173, c[0x0][0x268] ;  /* 0x00009a00ffad7b82 */ /* 0x000f640000000800 */
[----:B------:R0:W-:Y:S01]  /*117e0*/  STL.64 [R1+0x1718], R70 ;  /* 0x0017184601007387 */ /* 0x0001e20000100a00 */
[----:B-1----:R-:W-:-:S05]  /*117f0*/  IMAD.WIDE R72, R65, 0x2, R46 ;  /* 0x0000000241487825 */ /* 0x002fca00078e022e */
[----:B------:R-:W1:Y:S01]  /*11800*/  LDC R175, c[0x0][0x268] ;  /* 0x00009a00ffaf7b82 */ /* 0x000e620000000800 */
[--C-:B---3--:R-:W-:Y:S01]  /*11810*/  IMAD.WIDE R76, R64, 0x2, R46.reuse ;  /* 0x00000002404c7825 */ /* 0x108fe200078e022e */
[----:B------:R3:W-:Y:S03]  /*11820*/  STL.64 [R1+0x1710], R72 ;  /* 0x0017104801007387 */ /* 0x0007e60000100a00 */
[--C-:B0-----:R-:W-:Y:S01]  /*11830*/  IMAD.WIDE R70, R63, 0x2, R46.reuse ;  /* 0x000000023f467825 */ /* 0x101fe200078e022e */
[----:B------:R0:W-:Y:S02]  /*11840*/  STL.64 [R1+0x1708], R76 ;  /* 0x0017084c01007387 */ /* 0x0001e40000100a00 */
[----:B------:R-:W1:Y:S02]  /*11850*/  LDC R176, c[0x0][0x268] ;  /* 0x00009a00ffb07b82 */ /* 0x000e640000000800 */
[----:B------:R4:W-:Y:S01]  /*11860*/  STL.64 [R1+0x1700], R70 ;  /* 0x0017004601007387 */ /* 0x0009e20000100a00 */
[----:B---3--:R-:W-:-:S05]  /*11870*/  IMAD.WIDE R72, R62, 0x2, R46 ;  /* 0x000000023e487825 */ /* 0x008fca00078e022e */
[----:B------:R-:W3:Y:S01]  /*11880*/  LDC R177, c[0x0][0x268] ;  /* 0x00009a00ffb17b82 */ /* 0x000ee20000000800 */
[--C-:B0-----:R-:W-:Y:S01]  /*11890*/  IMAD.WIDE R76, R61, 0x2, R46.reuse ;  /* 0x000000023d4c7825 */ /* 0x101fe200078e022e */
[----:B------:R0:W-:Y:S03]  /*118a0*/  STL.64 [R1+0x16f8], R72 ;  /* 0x0016f84801007387 */ /* 0x0001e60000100a00 */
[--C-:B----4-:R-:W-:Y:S01]  /*118b0*/  IMAD.WIDE R70, R60, 0x2, R46.reuse ;  /* 0x000000023c467825 */ /* 0x110fe200078e022e */
[----:B------:R4:W-:Y:S02]  /*118c0*/  STL.64 [R1+0x16f0], R76 ;  /* 0x0016f04c01007387 */ /* 0x0009e40000100a00 */
[----:B------:R-:W3:Y:S02]  /*118d0*/  LDC R178, c[0x0][0x268] ;  /* 0x00009a00ffb27b82 */ /* 0x000ee40000000800 */
[----:B------:R2:W-:Y:S01]  /*118e0*/  STL.64 [R1+0x16e8], R70 ;  /* 0x0016e84601007387 */ /* 0x0005e20000100a00 */
[----:B0-----:R-:W-:-:S05]  /*118f0*/  IMAD.WIDE R72, R59, 0x2, R46 ;  /* 0x000000023b487825 */ /* 0x001fca00078e022e */
[----:B------:R-:W0:Y:S01]  /*11900*/  LDC R180, c[0x0][0x268] ;  /* 0x00009a00ffb47b82 */ /* 0x000e220000000800 */
[--C-:B----4-:R-:W-:Y:S01]  /*11910*/  IMAD.WIDE R76, R58, 0x2, R46.reuse ;  /* 0x000000023a4c7825 */ /* 0x110fe200078e022e */
[----:B------:R4:W-:Y:S03]  /*11920*/  STL.64 [R1+0x16e0], R72 ;  /* 0x0016e04801007387 */ /* 0x0009e60000100a00 */
[--C-:B--2---:R-:W-:Y:S01]  /*11930*/  IMAD.WIDE R70, R57, 0x2, R46.reuse ;  /* 0x0000000239467825 */ /* 0x104fe200078e022e */
[----:B------:R2:W-:Y:S02]  /*11940*/  STL.64 [R1+0x16d8], R76 ;  /* 0x0016d84c01007387 */ /* 0x0005e40000100a00 */
[----:B------:R-:W0:Y:S02]  /*11950*/  LDC R179, c[0x0][0x268] ;  /* 0x00009a00ffb37b82 */ /* 0x000e240000000800 */
[----:B------:R5:W-:Y:S01]  /*11960*/  STL.64 [R1+0x16d0], R70 ;  /* 0x0016d04601007387 */ /* 0x000be20000100a00 */
[----:B----4-:R-:W-:-:S05]  /*11970*/  IMAD.WIDE R72, R56, 0x2, R46 ;  /* 0x0000000238487825 */ /* 0x010fca00078e022e */
[----:B------:R-:W4:Y:S01]  /*11980*/  LDC R181, c[0x0][0x268] ;  /* 0x00009a00ffb57b82 */ /* 0x000f220000000800 */
[--C-:B--2---:R-:W-:Y:S01]  /*11990*/  IMAD.WIDE R76, R55, 0x2, R46.reuse ;  /* 0x00000002374c7825 */ /* 0x104fe200078e022e */
[----:B------:R2:W-:Y:S03]  /*119a0*/  STL.64 [R1+0x16c8], R72 ;  /* 0x0016c84801007387 */ /* 0x0005e60000100a00 */
[--C-:B-----5:R-:W-:Y:S01]  /*119b0*/  IMAD.WIDE R70, R54, 0x2, R46.reuse ;  /* 0x0000000236467825 */ /* 0x120fe200078e022e */
[----:B------:R5:W-:Y:S02]  /*119c0*/  STL.64 [R1+0x16c0], R76 ;  /* 0x0016c04c01007387 */ /* 0x000be40000100a00 */
[----:B------:R-:W4:Y:S02]  /*119d0*/  LDC R182, c[0x0][0x268] ;  /* 0x00009a00ffb67b82 */ /* 0x000f240000000800 */
[----:B------:R1:W-:Y:S01]  /*119e0*/  STL.64 [R1+0x16b8], R70 ;  /* 0x0016b84601007387 */ /* 0x0003e20000100a00 */
[----:B--2---:R-:W-:-:S05]  /*119f0*/  IMAD.WIDE R72, R53, 0x2, R46 ;  /* 0x0000000235487825 */ /* 0x004fca00078e022e */
[----:B------:R-:W2:Y:S01]  /*11a00*/  LDC R183, c[0x0][0x268] ;  /* 0x00009a00ffb77b82 */ /* 0x000ea20000000800 */
[--C-:B-----5:R-:W-:Y:S01]  /*11a10*/  IMAD.WIDE R76, R52, 0x2, R46.reuse ;  /* 0x00000002344c7825 */ /* 0x120fe200078e022e */
[----:B------:R5:W-:Y:S03]  /*11a20*/  STL.64 [R1+0x16b0], R72 ;  /* 0x0016b04801007387 */ /* 0x000be60000100a00 */
[--C-:B-1----:R-:W-:Y:S01]  /*11a30*/  IMAD.WIDE R70, R51, 0x2, R46.reuse ;  /* 0x0000000233467825 */ /* 0x102fe200078e022e */
[----:B------:R1:W-:Y:S02]  /*11a40*/  STL.64 [R1+0x16a8], R76 ;  /* 0x0016a84c01007387 */ /* 0x0003e40000100a00 */
[----:B------:R-:W2:Y:S02]  /*11a50*/  LDC R184, c[0x0][0x268] ;  /* 0x00009a00ffb87b82 */ /* 0x000ea40000000800 */
[----:B------:R3:W-:Y:S01]  /*11a60*/  STL.64 [R1+0x16a0], R70 ;  /* 0x0016a04601007387 */ /* 0x0007e20000100a00 */
[----:B-----5:R-:W-:-:S05]  /*11a70*/  IMAD.WIDE R72, R50, 0x2, R46 ;  /* 0x0000000232487825 */ /* 0x020fca00078e022e */
[----:B------:R-:W5:Y:S01]  /*11a80*/  LDC R186, c[0x0][0x268] ;  /* 0x00009a00ffba7b82 */ /* 0x000f620000000800 */
[--C-:B-1----:R-:W-:Y:S01]  /*11a90*/  IMAD.WIDE R76, R49, 0x2, R46.reuse ;  /* 0x00000002314c7825 */ /* 0x102fe200078e022e */
[----:B------:R1:W-:Y:S03]  /*11aa0*/  STL.64 [R1+0x1698], R72 ;  /* 0x0016984801007387 */ /* 0x0003e60000100a00 */
[--C-:B---3--:R-:W-:Y:S01]  /*11ab0*/  IMAD.WIDE R70, R48, 0x2, R46.reuse ;  /* 0x0000000230467825 */ /* 0x108fe200078e022e */
        /* <DEDUP_REMOVED lines=104> */
[----:B------:R-:W-:Y:S02]  /*12140*/  STL.64 [R1+0x11d0], R76 ;  /* 0x0011d04c01007387 */ /* 0x000fe40000100a00 */
[----:B------:R-:W0:Y:S02]  /*12150*/  LDC R212, c[0x0][0x268] ;  /* 0x00009a00ffd47b82 */ /* 0x000e240000000800 */
[----:B------:R4:W-:Y:S01]  /*12160*/  STL.64 [R1+0x11b0], R70 ;  /* 0x0011b04601007387 */ /* 0x0009e20000100a00 */
[----:B---3--:R-:W-:Y:S01]  /*12170*/  IMAD.WIDE R72, R3, 0x2, R46 ;  /* 0x0000000203487825 */ /* 0x008fe200078e022e */
[----:B------:R-:W-:-:S04]  /*12180*/  LEA R46, R75, R91, 0x1 ;  /* 0x0000005b4b2e7211 */ /* 0x000fc800078e08ff */
[----:B------:R-:W3:Y:S01]  /*12190*/  LDC R47, c[0x0][0x268] ;  /* 0x00009a00ff2f7b82 */ /* 0x000ee20000000800 */
[----:B------:R2:W-:Y:S01]  /*121a0*/  STL.64 [R1+0x1190], R72 ;  /* 0x0011904801007387 */ /* 0x0005e20000100a00 */
[----:B----4-:R-:W-:-:S06]  /*121b0*/  IMAD.WIDE R70, R69, 0x2, R4 ;  /* 0x0000000245467825 */ /* 0x010fcc00078e0204 */
[----:B------:R-:W4:Y:S01]  /*121c0*/  LDC R77, c[0x0][0x268] ;  /* 0x00009a00ff4d7b82 */ /* 0x000f220000000800 */
[--C-:B------:R-:W-:Y:S01]  /*121d0*/  IMAD.WIDE R68, R68, 0x2, R4.reuse ;  /* 0x0000000244447825 */ /* 0x100fe200078e0204 */
[----:B------:R5:W-:Y:S03]  /*121e0*/  STL.64 [R1+0x15f8], R70 ;  /* 0x0015f84601007387 */ /* 0x000be60000100a00 */
[--C-:B--2---:R-:W-:Y:S01]  /*121f0*/  IMAD.WIDE R72, R67, 0x2, R4.reuse ;  /* 0x0000000243487825 */ /* 0x104fe200078e0204 */
[----:B------:R2:W-:Y:S02]  /*12200*/  STL.64 [R1+0x15f0], R68 ;  /* 0x0015f04401007387 */ /* 0x0005e40000100a00 */
[----:B------:R-:W1:Y:S02]  /*12210*/  LDC R76, c[0x0][0x268] ;  /* 0x00009a00ff4c7b82 */ /* 0x000e640000000800 */
[----:B------:R2:W-:Y:S01]  /*12220*/  STL.64 [R1+0x15e8], R72 ;  /* 0x0015e84801007387 */ /* 0x0005e20000100a00 */
[----:B-----5:R-:W-:-:S05]  /*12230*/  IMAD.WIDE R70, R66, 0x2, R4 ;  /* 0x0000000242467825 */ /* 0x020fca00078e0204 */
[----:B------:R-:W5:Y:S01]  /*12240*/  LDC R213, c[0x0][0x268] ;  /* 0x00009a00ffd57b82 */ /* 0x000f620000000800 */
[--C-:B------:R-:W-:Y:S01]  /*12250*/  IMAD.WIDE R66, R64, 0x2, R4.reuse ;  /* 0x0000000240427825 */ /* 0x100fe200078e0204 */
[----:B------:R0:W-:Y:S03]  /*12260*/  STL.64 [R1+0x15e0], R70 ;  /* 0x0015e04601007387 */ /* 0x0001e60000100a00 */
[----:B--2---:R-:W-:-:S03]  /*12270*/  IMAD.WIDE R68, R65, 0x2, R4 ;  /* 0x0000000241447825 */ /* 0x004fc600078e0204 */
[----:B------:R-:W2:Y:S01]  /*12280*/  LDC R73, c[0x0][0x268] ;  /* 0x00009a00ff497b82 */ /* 0x000ea20000000800 */
[--C-:B------:R-:W-:Y:S01]  /*12290*/  IMAD.WIDE R64, R63, 0x2, R4.reuse ;  /* 0x000000023f407825 */ /* 0x100fe200078e0204 */
[----:B------:R3:W-:Y:S03]  /*122a0*/  STL.64 [R1+0x15d8], R68 ;  /* 0x0015d84401007387 */ /* 0x0007e60000100a00 */
[--C-:B------:R-:W-:Y:S01]  /*122b0*/  IMAD.WIDE R62, R62, 0x2, R4.reuse ;  /* 0x000000023e3e7825 */ /* 0x100fe200078e0204 */
[----:B------:R3:W-:Y:S02]  /*122c0*/  STL.64 [R1+0x15d0], R66 ;  /* 0x0015d04201007387 */ /* 0x0007e40000100a00 */
[----:B0-----:R-:W0:Y:S02]  /*122d0*/  LDC R70, c[0x0][0x268] ;  /* 0x00009a00ff467b82 */ /* 0x001e240000000800 */
[----:B------:R4:W-:Y:S04]  /*122e0*/  STL.64 [R1+0x15c8], R64 ;  /* 0x0015c84001007387 */ /* 0x0009e80000100a00 */
[----:B------:R1:W-:Y:S02]  /*122f0*/  STL.64 [R1+0x15c0], R62 ;  /* 0x0015c03e01007387 */ /* 0x0003e40000100a00 */
[----:B---3--:R-:W3:Y:S01]  /*12300*/  LDC R69, c[0x0][0x268] ;  /* 0x00009a00ff457b82 */ /* 0x008ee20000000800 */
[----:B------:R-:W-:-:S04]  /*12310*/  IMAD.WIDE R66, R61, 0x2, R4 ;  /* 0x000000023d427825 */ /* 0x000fc800078e0204 */
[--C-:B----4-:R-:W-:Y:S01]  /*12320*/  IMAD.WIDE R64, R60, 0x2, R4.reuse ;  /* 0x000000023c407825 */ /* 0x110fe200078e0204 */
[----:B------:R-:W-:Y:S02]  /*12330*/  STL.64 [R1+0x15b8], R66 ;  /* 0x0015b84201007387 */ /* 0x000fe40000100a00 */
[----:B------:R-:W4:Y:S01]  /*12340*/  LDC R68, c[0x0][0x268] ;  /* 0x00009a00ff447b82 */ /* 0x000f220000000800 */
[--C-:B-1----:R-:W-:Y:S01]  /*12350*/  IMAD.WIDE R62, R59, 0x2, R4.reuse ;  /* 0x000000023b3e7825 */ /* 0x102fe200078e0204 */
[----:B------:R1:W-:Y:S03]  /*12360*/  STL.64 [R1+0x15b0], R64 ;  /* 0x0015b04001007387 */ /* 0x0003e60000100a00 */
[--C-:B------:R-:W-:Y:S01]  /*12370*/  IMAD.WIDE R60, R58, 0x2, R4.reuse ;  /* 0x000000023a3c7825 */ /* 0x100fe200078e0204 */
[----:B------:R-:W-:Y:S02]  /*12380*/  STL.64 [R1+0x15a8], R62 ;  /* 0x0015a83e01007387 */ /* 0x000fe40000100a00 */
[----:B------:R-:W5:Y:S01]  /*12390*/  LDC R72, c[0x0][0x268] ;  /* 0x00009a00ff487b82 */ /* 0x000f620000000800 */
[--C-:B------:R-:W-:Y:S01]  /*123a0*/  IMAD.WIDE R58, R57, 0x2, R4.reuse ;  /* 0x00000002393a7825 */ /* 0x100fe200078e0204 */
[----:B------:R2:W-:Y:S03]  /*123b0*/  STL.64 [R1+0x15a0], R60 ;  /* 0x0015a03c01007387 */ /* 0x0005e60000100a00 */
[--C-:B------:R-:W-:Y:S01]  /*123c0*/  IMAD.WIDE R56, R56, 0x2, R4.reuse ;  /* 0x0000000238387825 */ /* 0x100fe200078e0204 */
[----:B------:R0:W-:Y:S02]  /*123d0*/  STL.64 [R1+0x1598], R58 ;  /* 0x0015983a01007387 */ /* 0x0001e40000100a00 */
[----:B-1----:R-:W1:Y:S02]  /*123e0*/  LDC R64, c[0x0][0x268] ;  /* 0x00009a00ff407b82 */ /* 0x002e640000000800 */
[----:B------:R0:W-:Y:S01]  /*123f0*/  STL.64 [R1+0x1590], R56 ;  /* 0x0015903801007387 */ /* 0x0001e20000100a00 */
[----:B--2---:R-:W-:-:S05]  /*12400*/  IMAD.WIDE R60, R55, 0x2, R4 ;  /* 0x00000002373c7825 */ /* 0x004fca00078e0204 */
[----:B------:R-:W2:Y:S01]  /*12410*/  LDC R63, c[0x0][0x268] ;  /* 0x00009a00ff3f7b82 */ /* 0x000ea20000000800 */
[--C-:B0-----:R-:W-:Y:S01]  /*12420*/  IMAD.WIDE R58, R54, 0x2, R4.reuse ;  /* 0x00000002363a7825 */ /* 0x101fe200078e0204 */
[----:B------:R0:W-:Y:S03]  /*12430*/  STL.64 [R1+0x1588], R60 ;  /* 0x0015883c01007387 */ /* 0x0001e60000100a00 */
[--C-:B------:R-:W-:Y:S01]  /*12440*/  IMAD.WIDE R56, R53, 0x2, R4.reuse ;  /* 0x0000000235387825 */ /* 0x100fe200078e0204 */
[----:B------:R3:W-:Y:S02]  /*12450*/  STL.64 [R1+0x1580], R58 ;  /* 0x0015803a01007387 */ /* 0x0007e40000100a00 */
[----:B------:R-:W4:Y:S01]  /*12460*/  LDC R62, c[0x0][0x268] ;  /* 0x00009a00ff3e7b82 */ /* 0x000f220000000800 */
[--C-:B------:R-:W-:Y:S01]  /*12470*/  IMAD.WIDE R54, R52, 0x2, R4.reuse ;  /* 0x0000000234367825 */ /* 0x100fe200078e0204 */
[----:B------:R-:W-:Y:S03]  /*12480*/  STL.64 [R1+0x1578], R56 ;  /* 0x0015783801007387 */ /* 0x000fe60000100a00 */
[--C-:B------:R-:W-:Y:S01]  /*12490*/  IMAD.WIDE R52, R51, 0x2, R4.reuse ;  /* 0x0000000233347825 */ /* 0x100fe200078e0204 */
[----:B------:R3:W-:Y:S02]  /*124a0*/  STL.64 [R1+0x1570], R54 ;  /* 0x0015703601007387 */ /* 0x0007e40000100a00 */
[----:B0-----:R-:W0:Y:S01]  /*124b0*/  LDC R61, c[0x0][0x268] ;  /* 0x00009a00ff3d7b82 */ /* 0x001e220000000800 */
[--C-:B------:R-:W-:Y:S01]  /*124c0*/  IMAD.WIDE R50, R50, 0x2, R4.reuse ;  /* 0x0000000232327825 */ /* 0x100fe200078e0204 */
[----:B------:R5:W-:Y:S04]  /*124d0*/  STL.64 [R1+0x1568], R52 ;  /* 0x0015683401007387 */ /* 0x000be80000100a00 */
[----:B------:R1:W-:Y:S02]  /*124e0*/  STL.64 [R1+0x1560], R50 ;  /* 0x0015603201007387 */ /* 0x0003e40000100a00 */
[----:B---3--:R-:W3:Y:S01]  /*124f0*/  LDC R58, c[0x0][0x268] ;  /* 0x00009a00ff3a7b82 */ /* 0x008ee20000000800 */
[----:B------:R-:W-:-:S04]  /*12500*/  IMAD.WIDE R54, R49, 0x2, R4 ;  /* 0x0000000231367825 */ /* 0x000fc800078e0204 */
[--C-:B-----5:R-:W-:Y:S01]  /*12510*/  IMAD.WIDE R52, R48, 0x2, R4.reuse ;  /* 0x0000000230347825 */ /* 0x120fe200078e0204 */
[----:B------:R-:W-:Y:S02]  /*12520*/  STL.64 [R1+0x1558], R54 ;  /* 0x0015583601007387 */ /* 0x000fe40000100a00 */
[----:B------:R-:W5:Y:S01]  /*12530*/  LDC R57, c[0x0][0x268] ;  /* 0x00009a00ff397b82 */ /* 0x000f620000000800 */
[--C-:B-1----:R-:W-:Y:S01]  /*12540*/  IMAD.WIDE R50, R45, 0x2, R4.reuse ;  /* 0x000000022d327825 */ /* 0x102fe200078e0204 */
[----:B------:R1:W-:Y:S03]  /*12550*/  STL.64 [R1+0x1550], R52 ;  /* 0x0015503401007387 */ /* 0x0003e60000100a00 */
[--C-:B------:R-:W-:Y:S01]  /*12560*/  IMAD.WIDE R48, R44, 0x2, R4.reuse ;  /* 0x000000022c307825 */ /* 0x100fe200078e0204 */
[----:B------:R-:W-:Y:S02]  /*12570*/  STL.64 [R1+0x1548], R50 ;  /* 0x0015483201007387 */ /* 0x000fe40000100a00 */
[----:B------:R-:W2:Y:S01]  /*12580*/  LDC R56, c[0x0][0x268] ;  /* 0x00009a00ff387b82 */ /* 0x000ea20000000800 */
[--C-:B------:R-:W-:Y:S01]  /*12590*/  IMAD.WIDE R44, R43, 0x2, R4.reuse ;  /* 0x000000022b2c7825 */ /* 0x100fe200078e0204 */
[----:B------:R4:W-:Y:S03]  /*125a0*/  STL.64 [R1+0x1540], R48 ;  /* 0x0015403001007387 */ /* 0x0009e60000100a00 */
[--C-:B------:R-:W-:Y:S01]  /*125b0*/  IMAD.WIDE R42, R42, 0x2, R4.reuse ;  /* 0x000000022a2a7825 */ /* 0x100fe200078e0204 */
[----:B------:R0:W-:Y:S02]  /*125c0*/  STL.64 [R1+0x1538], R44 ;  /* 0x0015382c01007387 */ /* 0x0001e40000100a00 */
[----:B-1----:R-:W1:Y:S02]  /*125d0*/  LDC R52, c[0x0][0x268] ;  /* 0x00009a00ff347b82 */ /* 0x002e640000000800 */
[----:B------:R0:W-:Y:S01]  /*125e0*/  STL.64 [R1+0x1530], R42 ;  /* 0x0015302a01007387 */ /* 0x0001e20000100a00 */
[----:B----4-:R-:W-:-:S05]  /*125f0*/  IMAD.WIDE R48, R41, 0x2, R4 ;  /* 0x0000000229307825 */ /* 0x010fca00078e0204 */
[----:B------:R-:W4:Y:S01]  /*12600*/  LDC R51, c[0x0][0x268] ;  /* 0x00009a00ff337b82 */ /* 0x000f220000000800 */
[--C-:B0-----:R-:W-:Y:S01]  /*12610*/  IMAD.WIDE R44, R40, 0x2, R4.reuse ;  /* 0x00000002282c7825 */ /* 0x101fe200078e0204 */
[----:B------:R0:W-:Y:S03]  /*12620*/  STL.64 [R1+0x1528], R48 ;  /* 0x0015283001007387 */ /* 0x0001e60000100a00 */
[--C-:B------:R-:W-:Y:S01]  /*12630*/  IMAD.WIDE R42, R39, 0x2, R4.reuse ;  /* 0x00000002272a7825 */ /* 0x100fe200078e0204 */
[----:B------:R-:W-:Y:S02]  /*12640*/  STL.64 [R1+0x1520], R44 ;  /* 0x0015202c01007387 */ /* 0x000fe40000100a00 */
[----:B------:R-:W3:Y:S01]  /*12650*/  LDC R50, c[0x0][0x268] ;  /* 0x00009a00ff327b82 */ /* 0x000ee20000000800 */
[--C-:B------:R-:W-:Y:S01]  /*12660*/  IMAD.WIDE R40, R38, 0x2, R4.reuse ;  /* 0x0000000226287825 */ /* 0x100fe200078e0204 */
[----:B------:R5:W-:Y:S03]  /*12670*/  STL.64 [R1+0x1518], R42 ;  /* 0x0015182a01007387 */ /* 0x000be60000100a00 */
[--C-:B------:R-:W-:Y:S01]  /*12680*/  IMAD.WIDE R38, R37, 0x2, R4.reuse ;  /* 0x0000000225267825 */ /* 0x100fe200078e0204 */
[----:B------:R5:W-:Y:S02]  /*12690*/  STL.64 [R1+0x1510], R40 ;  /* 0x0015102801007387 */ /* 0x000be40000100a00 */
[----:B0-----:R-:W0:Y:S01]  /*126a0*/  LDC R49, c[0x0][0x268] ;  /* 0x00009a00ff317b82 */ /* 0x001e220000000800 */
[--C-:B------:R-:W-:Y:S01]  /*126b0*/  IMAD.WIDE R36, R36, 0x2, R4.reuse ;  /* 0x0000000224247825 */ /* 0x100fe200078e0204 */
[----:B------:R2:W-:Y:S04]  /*126c0*/  STL.64 [R1+0x1508], R38 ;  /* 0x0015082601007387 */ /* 0x0005e80000100a00 */
[----:B------:R1:W-:Y:S02]  /*126d0*/  STL.64 [R1+0x1500], R36 ;  /* 0x0015002401007387 */ /* 0x0003e40000100a00 */
[----:B-----5:R-:W5:Y:S01]  /*126e0*/  LDC R42, c[0x0][0x268] ;  /* 0x00009a00ff2a7b82 */ /* 0x020f620000000800 */
[----:B------:R-:W-:-:S04]  /*126f0*/  IMAD.WIDE R40, R35, 0x2, R4 ;  /* 0x0000000223287825 */ /* 0x000fc800078e0204 */
[--C-:B--2---:R-:W-:Y:S01]  /*12700*/  IMAD.WIDE R38, R34, 0x2, R4.reuse ;  /* 0x0000000222267825 */ /* 0x104fe200078e0204 */
[----:B------:R-:W-:Y:S02]  /*12710*/  STL.64 [R1+0x14f8], R40 ;  /* 0x0014f82801007387 */ /* 0x000fe40000100a00 */
[----:B------:R-:W2:Y:S01]  /*12720*/  LDC R45, c[0x0][0x268] ;  /* 0x00009a00ff2d7b82 */ /* 0x000ea20000000800 */
[--C-:B-1----:R-:W-:Y:S01]  /*12730*/  IMAD.WIDE R36, R33, 0x2, R4.reuse ;  /* 0x0000000221247825 */ /* 0x102fe200078e0204 */
[----:B------:R1:W-:Y:S03]  /*12740*/  STL.64 [R1+0x14f0], R38 ;  /* 0x0014f02601007387 */ /* 0x0003e60000100a00 */
[--C-:B------:R-:W-:Y:S01]  /*12750*/  IMAD.WIDE R34, R32, 0x2, R4.reuse ;  /* 0x0000000220227825 */ /* 0x100fe200078e0204 */
[----:B------:R-:W-:Y:S02]  /*12760*/  STL.64 [R1+0x14e8], R36 ;  /* 0x0014e82401007387 */ /* 0x000fe40000100a00 */
[----:B------:R-:W4:Y:S01]  /*12770*/  LDC R44, c[0x0][0x268] ;  /* 0x00009a00ff2c7b82 */ /* 0x000f220000000800 */
[--C-:B------:R-:W-:Y:S01]  /*12780*/  IMAD.WIDE R32, R31, 0x2, R4.reuse ;  /* 0x000000021f207825 */ /* 0x100fe200078e0204 */
[----:B------:R3:W-:Y:S03]  /*12790*/  STL.64 [R1+0x14c8], R34 ;  /* 0x0014c82201007387 */ /* 0x0007e60000100a00 */
[--C-:B------:R-:W-:Y:S01]  /*127a0*/  IMAD.WIDE R30, R30, 0x2, R4.reuse ;  /* 0x000000021e1e7825 */ /* 0x100fe200078e0204 */
[----:B------:R0:W-:Y:S02]  /*127b0*/  STL.64 [R1+0x14a8], R32 ;  /* 0x0014a82001007387 */ /* 0x0001e40000100a00 */
[----:B-1----:R-:W1:Y:S02]  /*127c0*/  LDC R39, c[0x0][0x268] ;  /* 0x00009a00ff277b82 */ /* 0x002e640000000800 */
[----:B------:R0:W-:Y:S01]  /*127d0*/  STL.64 [R1+0x1488], R30 ;  /* 0x0014881e01007387 */ /* 0x0001e20000100a00 */
[----:B---3--:R-:W-:-:S05]  /*127e0*/  IMAD.WIDE R34, R29, 0x2, R4 ;  /* 0x000000021d227825 */ /* 0x008fca00078e0204 */
[----:B------:R-:W3:Y:S01]  /*127f0*/  LDC R36, c[0x0][0x268] ;  /* 0x00009a00ff247b82 */ /* 0x000ee20000000800 */
[--C-:B0-----:R-:W-:Y:S01]  /*12800*/  IMAD.WIDE R32, R28, 0x2, R4.reuse ;  /* 0x000000021c207825 */ /* 0x101fe200078e0204 */
        /* <DEDUP_REMOVED lines=12> */
[----:B--2---:R-:W2:Y:S01]  /*128d0*/  LDC R30, c[0x0][0x268] ;  /* 0x00009a00ff1e7b82 */ /* 0x004ea20000000800 */
[----:B------:R-:W-:-:S04]  /*128e0*/  IMAD.WIDE R28, R23, 0x2, R4 ;  /* 0x00000002171c7825 */ /* 0x000fc800078e0204 */
[--C-:B----4-:R-:W-:Y:S01]  /*128f0*/  IMAD.WIDE R26, R22, 0x2, R4.reuse ;  /* 0x00000002161a7825 */ /* 0x110fe200078e0204 */
[----:B------:R-:W-:Y:S02]  /*12900*/  STL.64 [R1+0x13a8], R28 ;  /* 0x0013a81c01007387 */ /* 0x000fe40000100a00 */
[----:B------:R-:W4:Y:S01]  /*12910*/  LDC R33, c[0x0][0x268] ;  /* 0x00009a00ff217b82 */ /* 0x000f220000000800 */
[--C-:B-1----:R-:W-:Y:S01]  /*12920*/  IMAD.WIDE R24, R20, 0x2, R4.reuse ;  /* 0x0000000214187825 */ /* 0x102fe200078e0204 */
[----:B------:R1:W-:Y:S03]  /*12930*/  STL.64 [R1+0x1388], R26 ;  /* 0x0013881a01007387 */ /* 0x0003e60000100a00 */
[--C-:B------:R-:W-:Y:S01]  /*12940*/  IMAD.WIDE R22, R19, 0x2, R4.reuse ;  /* 0x0000000213167825 */ /* 0x100fe200078e0204 */
[----:B------:R3:W-:Y:S02]  /*12950*/  STL.64 [R1+0x1368], R24 ;  /* 0x0013681801007387 */ /* 0x0007e40000100a00 */
[----:B------:R-:W5:Y:S01]  /*12960*/  LDC R32, c[0x0][0x268] ;  /* 0x00009a00ff207b82 */ /* 0x000f620000000800 */
[--C-:B------:R-:W-:Y:S01]  /*12970*/  IMAD.WIDE R18, R18, 0x2, R4.reuse ;  /* 0x0000000212127825 */ /* 0x100fe200078e0204 */
[----:B------:R3:W-:Y:S04]  /*12980*/  STL.64 [R1+0x1348], R22 ;  /* 0x0013481601007387 */ /* 0x0007e80000100a00 */
[----:B------:R0:W-:Y:S02]  /*12990*/  STL.64 [R1+0x1328], R18 ;  /* 0x0013281201007387 */ /* 0x0001e40000100a00 */
[----:B-1----:R-:W1:Y:S01]  /*129a0*/  LDC R27, c[0x0][0x268] ;  /* 0x00009a00ff1b7b82 */ /* 0x002e620000000800 */
[----:B---3--:R-:W-:-:S04]  /*129b0*/  IMAD.WIDE R24, R17, 0x2, R4 ;  /* 0x0000000211187825 */ /* 0x008fc800078e0204 */
[--C-:B------:R-:W-:Y:S01]  /*129c0*/  IMAD.WIDE R22, R16, 0x2, R4.reuse ;  /* 0x0000000210167825 */ /* 0x100fe200078e0204 */
[----:B------:R3:W-:Y:S02]  /*129d0*/  STL.64 [R1+0x1308], R24 ;  /* 0x0013081801007387 */ /* 0x0007e40000100a00 */
[----:B------:R-:W2:Y:S01]  /*129e0*/  LDC R26, c[0x0][0x268] ;  /* 0x00009a00ff1a7b82 */ /* 0x000ea20000000800 */
[--C-:B0-----:R-:W-:Y:S01]  /*129f0*/  IMAD.WIDE R18, R15, 0x2, R4.reuse ;  /* 0x000000020f127825 */ /* 0x101fe200078e0204 */
[----:B------:R-:W-:Y:S03]  /*12a00*/  STL.64 [R1+0x12e8], R22 ;  /* 0x0012e81601007387 */ /* 0x000fe60000100a00 */
[--C-:B------:R-:W-:Y:S01]  /*12a10*/  IMAD.WIDE R16, R14, 0x2, R4.reuse ;  /* 0x000000020e107825 */ /* 0x100fe200078e0204 */
[----:B------:R0:W-:Y:S02]  /*12a20*/  STL.64 [R1+0x12c8], R18 ;  /* 0x0012c81201007387 */ /* 0x0001e40000100a00 */
[----:B------:R-:W4:Y:S01]  /*12a30*/  LDC R29, c[0x0][0x268] ;  /* 0x00009a00ff1d7b82 */ /* 0x000f220000000800 */
[--C-:B------:R-:W-:Y:S01]  /*12a40*/  IMAD.WIDE R14, R13, 0x2, R4.reuse ;  /* 0x000000020d0e7825 */ /* 0x100fe200078e0204 */
[----:B------:R0:W-:Y:S03]  /*12a50*/  STL.64 [R1+0x12a8], R16 ;  /* 0x0012a81001007387 */ /* 0x0001e60000100a00 */
[--C-:B------:R-:W-:Y:S01]  /*12a60*/  IMAD.WIDE R12, R12, 0x2, R4.reuse ;  /* 0x000000020c0c7825 */ /* 0x100fe200078e0204 */
[----:B------:R5:W-:Y:S02]  /*12a70*/  STL.64 [R1+0x1288], R14 ;  /* 0x0012880e01007387 */ /* 0x000be40000100a00 */
[----:B---3--:R-:W3:Y:S01]  /*12a80*/  LDC R24, c[0x0][0x268] ;  /* 0x00009a00ff187b82 */ /* 0x008ee20000000800 */
[C---:B0-----:R-:W-:Y:S01]  /*12a90*/  LEA R18, R75.reuse, R46, 0x1 ;  /* 0x0000002e4b127211 */ /* 0x041fe200078e08ff */
[----:B------:R0:W-:Y:S03]  /*12aa0*/  STL.64 [R1+0x1268], R12 ;  /* 0x0012680c01007387 */ /* 0x0001e60000100a00 */
[----:B------:R-:W-:Y:S01]  /*12ab0*/  LEA R19, R75, R18, 0x1 ;  /* 0x000000124b137211 */ /* 0x000fe200078e08ff */
[----:B------:R-:W-:-:S02]  /*12ac0*/  IMAD.WIDE R16, R11, 0x2, R4 ;  /* 0x000000020b107825 */ /* 0x000fc400078e0204 */
[----:B------:R-:W1:Y:S01]  /*12ad0*/  LDC R23, c[0x0][0x268] ;  /* 0x00009a00ff177b82 */ /* 0x000e620000000800 */
[----:B------:R-:W-:Y:S01]  /*12ae0*/  LEA R20, R75, R19, 0x1 ;  /* 0x000000134b147211 */ /* 0x000fe200078e08ff */
[--C-:B-----5:R-:W-:Y:S01]  /*12af0*/  IMAD.WIDE R14, R10, 0x2, R4.reuse ;  /* 0x000000020a0e7825 */ /* 0x120fe200078e0204 */
[----:B------:R-:W-:Y:S03]  /*12b00*/  STL.64 [R1+0x1248], R16 ;  /* 0x0012481001007387 */ /* 0x000fe60000100a00 */
[--C-:B0-----:R-:W-:Y:S01]  /*12b10*/  IMAD.WIDE R12, R9, 0x2, R4.reuse ;  /* 0x00000002090c7825 */ /* 0x101fe200078e0204 */
[----:B------:R0:W-:Y:S01]  /*12b20*/  STL.64 [R1+0x1228], R14 ;  /* 0x0012280e01007387 */ /* 0x0001e20000100a00 */
[----:B------:R-:W5:Y:S02]  /*12b30*/  LDC R22, c[0x0][0x268] ;  /* 0x00009a00ff167b82 */ /* 0x000f640000000800 */
[--C-:B------:R-:W-:Y:S01]  /*12b40*/  IMAD.WIDE R10, R8, 0x2, R4.reuse ;  /* 0x00000002080a7825 */ /* 0x100fe200078e0204 */
[----:B------:R2:W-:Y:S03]  /*12b50*/  STL.64 [R1+0x1208], R12 ;  /* 0x0012080c01007387 */ /* 0x0005e60000100a00 */
[--C-:B------:R-:W-:Y:S01]  /*12b60*/  IMAD.WIDE R8, R7, 0x2, R4.reuse ;  /* 0x0000000207087825 */ /* 0x100fe200078e0204 */
[----:B------:R-:W-:Y:S01]  /*12b70*/  STL.64 [R1+0x11e8], R10 ;  /* 0x0011e80a01007387 */ /* 0x000fe20000100a00 */
[----:B------:R-:W4:Y:S02]  /*12b80*/  LDC R25, c[0x0][0x268] ;  /* 0x00009a00ff197b82 */ /* 0x000f240000000800 */
[--C-:B------:R-:W-:Y:S01]  /*12b90*/  IMAD.WIDE R6, R6, 0x2, R4.reuse ;  /* 0x0000000206067825 */ /* 0x100fe200078e0204 */
[----:B0-----:R-:W-:Y:S01]  /*12ba0*/  LEA R15, R75, R20, 0x1 ;  /* 0x000000144b0f7211 */ /* 0x001fe200078e08ff */
[----:B------:R0:W-:Y:S02]  /*12bb0*/  STL.64 [R1+0x11c8], R8 ;  /* 0x0011c80801007387 */ /* 0x0001e40000100a00 */
[----:B------:R-:W-:Y:S01]  /*12bc0*/  IMAD.WIDE R4, R3, 0x2, R4 ;  /* 0x0000000203047825 */ /* 0x000fe200078e0204 */
[C---:B------:R-:W-:Y:S01]  /*12bd0*/  LEA R16, R75.reuse, R15, 0x1 ;  /* 0x0000000f4b107211 */ /* 0x040fe200078e08ff */
[----:B------:R-:W-:Y:S01]  /*12be0*/  STL.64 [R1+0x11a8], R6 ;  /* 0x0011a80601007387 */ /* 0x000fe20000100a00 */
[----:B------:R-:W3:Y:S02]  /*12bf0*/  LDC R3, c[0x0][0x268] ;  /* 0x00009a00ff037b82 */ /* 0x000ee40000000800 */
[C---:B------:R-:W-:Y:S01]  /*12c00*/  LEA R17, R75.reuse, R16, 0x1 ;  /* 0x000000104b117211 */ /* 0x040fe200078e08ff */
[----:B------:R-:W-:Y:S03]  /*12c10*/  STL.64 [R1+0x1188], R4 ;  /* 0x0011880401007387 */ /* 0x000fe60000100a00 */
[C---:B--2---:R-:W-:Y:S01]  /*12c20*/  LEA R12, R75.reuse, R17, 0x1 ;  /* 0x000000114b0c7211 */ /* 0x044fe200078e08ff */
[----:B------:R2:W-:Y:S01]  /*12c30*/  STL.64 [R1+0x1988], R18 ;  /* 0x0019881201007387 */ /* 0x0005e20000100a00 */
[----:B0-----:R-:W0:Y:S02]  /*12c40*/  LDC R9, c[0x0][0x268] ;  /* 0x00009a00ff097b82 */ /* 0x001e240000000800 */
[C---:B------:R-:W-:Y:S01]  /*12c50*/  LEA R13, R75.reuse, R12, 0x1 ;  /* 0x0000000c4b0d7211 */ /* 0x040fe200078e08ff */
[----:B------:R1:W-:Y:S03]  /*12c60*/  STL.64 [R1+0x1990], R16 ;  /* 0x0019901001007387 */ /* 0x0003e60000100a00 */
[----:B------:R-:W-:Y:S01]  /*12c70*/  LEA R14, R75, R13, 0x1 ;  /* 0x0000000d4b0e7211 */ /* 0x000fe200078e08ff */
[----:B------:R5:W-:Y:S01]  /*12c80*/  STL.64 [R1+0x1180], R92 ;  /* 0x0011805c01007387 */ /* 0x000be20000100a00 */
[----:B------:R-:W4:Y:S01]  /*12c90*/  LDC R10, c[0x0][0x268] ;  /* 0x00009a00ff0a7b82 */ /* 0x000f220000000800 */
[----:B--2---:R-:W-:-:S02]  /*12ca0*/  LEA R18, P1, R89, R2, 0x1 ;  /* 0x0000000259127211 */ /* 0x004fc400078208ff */
[----:B-1----:R-:W-:-:S05]  /*12cb0*/  LEA R16, P2, R90, R2, 0x1 ;  /* 0x000000025a107211 */ /* 0x002fca00078408ff */
[----:B------:R-:W1:Y:S01]  /*12cc0*/  LDC R11, c[0x0][0x268] ;  /* 0x00009a00ff0b7b82 */ /* 0x000e620000000800 */
[-C--:B------:R-:W-:Y:S02]  /*12cd0*/  LEA.HI.X.SX32 R19, R89, R0.reuse, 0x1, P1 ;  /* 0x0000000059137211 */ /* 0x080fe400008f0eff */
[----:B------:R-:W-:Y:S02]  /*12ce0*/  LEA.HI.X.SX32 R17, R90, R0, 0x1, P2 ;  /* 0x000000005a117211 */ /* 0x000fe400010f0eff */
[----:B-----5:R-:W-:-:S03]  /*12cf0*/  LEA R92, P2, R46, R2, 0x1 ;  /* 0x000000022e5c7211 */ /* 0x020fc600078408ff */
[----:B------:R2:W-:Y:S01]  /*12d00*/  STL.64 [R1+0x1170], R16 ;  /* 0x0011701001007387 */ /* 0x0005e20000100a00 */
[----:B------:R-:W5:Y:S01]  /*12d10*/  LDC R6, c[0x0][0x268] ;  /* 0x00009a00ff067b82 */ /* 0x000f620000000800 */
[----:B0-----:R-:W-:Y:S02]  /*12d20*/  LEA R9, R9, R14, 0x1 ;  /* 0x0000000e09097211 */ /* 0x001fe400078e08ff */
[----:B------:R0:W-:Y:S02]  /*12d30*/  STL.64 [R1+0x1178], R18 ;  /* 0x0011781201007387 */ /* 0x0001e40000100a00 */
[----:B----4-:R-:W-:-:S03]  /*12d40*/  LEA R10, R10, R9, 0x1 ;  /* 0x000000090a0a7211 */ /* 0x010fc600078e08ff */
[----:B------:R-:W4:Y:S01]  /*12d50*/  LDC R7, c[0x0][0x268] ;  /* 0x00009a00ff077b82 */ /* 0x000f220000000800 */
[-C--:B--2---:R-:W-:Y:S02]  /*12d60*/  LEA R16, P0, R74, R2.reuse, 0x1 ;  /* 0x000000024a107211 */ /* 0x084fe400078008ff */
[----:B0-----:R-:W-:-:S05]  /*12d70*/  LEA R18, P1, R91, R2, 0x1 ;  /* 0x000000025b127211 */ /* 0x001fca00078208ff */
[----:B------:R-:W0:Y:S01]  /*12d80*/  LDC R8, c[0x0][0x268] ;  /* 0x00009a00ff087b82 */ /* 0x000e220000000800 */
[-C--:B------:R-:W-:Y:S02]  /*12d90*/  LEA.HI.X.SX32 R17, R74, R0.reuse, 0x1, P0 ;  /* 0x000000004a117211 */ /* 0x080fe400000f0eff */
[----:B------:R-:W-:Y:S02]  /*12da0*/  LEA.HI.X.SX32 R19, R91, R0, 0x1, P1 ;  /* 0x000000005b137211 */ /* 0x000fe400008f0eff */
[----:B-1----:R-:W-:Y:S01]  /*12db0*/  LEA R11, R11, R10, 0x1 ;  /* 0x0000000a0b0b7211 */ /* 0x002fe200078e08ff */
[----:B------:R1:W-:Y:S02]  /*12dc0*/  STL.64 [R1+0x1168], R16 ;  /* 0x0011681001007387 */ /* 0x0003e40000100a00 */
[----:B------:R-:W2:Y:S01]  /*12dd0*/  LDC R4, c[0x0][0x268] ;  /* 0x00009a00ff047b82 */ /* 0x000ea20000000800 */
[----:B-----5:R-:W-:-:S07]  /*12de0*/  LEA R6, R6, R11, 0x1 ;  /* 0x0000000b06067211 */ /* 0x020fce00078e08ff */
[----:B------:R-:W5:Y:S01]  /*12df0*/  LDC R5, c[0x0][0x268] ;  /* 0x00009a00ff057b82 */ /* 0x000f620000000800 */
[----:B----4-:R-:W-:Y:S01]  /*12e00*/  LEA R7, R7, R6, 0x1 ;  /* 0x0000000607077211 */ /* 0x010fe200078e08ff */
[----:B-1----:R-:W4:Y:S04]  /*12e10*/  LDL.LU.64 R16, [R1+0x1990] ;  /* 0x0019900001107983 */ /* 0x002f280000300a00 */
[----:B------:R1:W-:Y:S01]  /*12e20*/  STL.64 [R1+0x1160], R18 ;  /* 0x0011601201007387 */ /* 0x0003e20000100a00 */
[----:B0-----:R-:W-:Y:S01]  /*12e30*/  LEA R8, R8, R7, 0x1 ;  /* 0x0000000708087211 */ /* 0x001fe200078e08ff */
[----:B------:R-:W0:Y:S03]  /*12e40*/  LDC R28, c[0x0][0x268] ;  /* 0x00009a00ff1c7b82 */ /* 0x000e260000000800 */
[----:B---3--:R-:W-:-:S04]  /*12e50*/  LEA R3, R3, R8, 0x1 ;  /* 0x0000000803037211 */ /* 0x008fc800078e08ff */
[----:B--2---:R-:W-:Y:S01]  /*12e60*/  LEA R4, R4, R3, 0x1 ;  /* 0x0000000304047211 */ /* 0x004fe200078e08ff */
[----:B------:R-:W2:Y:S01]  /*12e70*/  LDC R31, c[0x0][0x268] ;  /* 0x00009a00ff1f7b82 */ /* 0x000ea20000000800 */
[----:B-1----:R-:W3:Y:S02]  /*12e80*/  LDL.LU.64 R18, [R1+0x1988] ;  /* 0x0019880001127983 */ /* 0x002ee40000300a00 */
[----:B-----5:R-:W-:-:S05]  /*12e90*/  LEA R5, R5, R4, 0x1 ;  /* 0x0000000405057211 */ /* 0x020fca00078e08ff */
[----:B------:R-:W1:Y:S01]  /*12ea0*/  LDC R34, c[0x0][0x268] ;  /* 0x00009a00ff227b82 */ /* 0x000e620000000800 */
[----:B------:R-:W-:-:S04]  /*12eb0*/  LEA R24, R24, R5, 0x1 ;  /* 0x0000000518187211 */ /* 0x000fc800078e08ff */
[----:B------:R-:W-:-:S03]  /*12ec0*/  LEA R23, R23, R24, 0x1 ;  /* 0x0000001817177211 */ /* 0x000fc600078e08ff */
[----:B------:R-:W5:Y:S01]  /*12ed0*/  LDC R37, c[0x0][0x268] ;  /* 0x00009a00ff257b82 */ /* 0x000f620000000800 */
        /* <DEDUP_REMOVED lines=9> */
[----:B0-----:R-:W-:-:S04]  /*12f70*/  LEA R28, R28, R29, 0x1 ;  /* 0x0000001d1c1c7211 */ /* 0x001fc800078e08ff */
[----:B------:R-:W-:-:S03]  /*12f80*/  LEA R33, R33, R28, 0x1 ;  /* 0x0000001c21217211 */ /* 0x000fc600078e08ff */
[----:B------:R-:W0:Y:S01]  /*12f90*/  LDC R48, c[0x0][0x268] ;  /* 0x00009a00ff307b82 */ /* 0x000e220000000800 */
[----:B------:R-:W-:-:S04]  /*12fa0*/  LEA R32, R32, R33, 0x1 ;  /* 0x0000002120207211 */ /* 0x000fc800078e08ff */
[----:B--2---:R-:W-:-:S03]  /*12fb0*/  LEA R31, R31, R32, 0x1 ;  /* 0x000000201f1f7211 */ /* 0x004fc600078e08ff */
[----:B------:R-:W2:Y:S01]  /*12fc0*/  LDC R55, c[0x0][0x268] ;  /* 0x00009a00ff377b82 */ /* 0x000ea20000000800 */
[----:B------:R-:W-:-:S04]  /*12fd0*/  LEA R36, R36, R31, 0x1 ;  /* 0x0000001f24247211 */ /* 0x000fc800078e08ff */
[----:B------:R-:W-:-:S03]  /*12fe0*/  LEA R35, R35, R36, 0x1 ;  /* 0x0000002423237211 */ /* 0x000fc600078e08ff */
[----:B------:R-:W2:Y:S01]  /*12ff0*/  LDC R54, c[0x0][0x268] ;  /* 0x00009a00ff367b82 */ /* 0x000ea20000000800 */
[----:B-1----:R-:W-:-:S04]  /*13000*/  LEA R34, R34, R35, 0x1 ;  /* 0x0000002322227211 */ /* 0x002fc800078e08ff */
[----:B------:R-:W-:-:S03]  /*13010*/  LEA R39, R39, R34, 0x1 ;  /* 0x0000002227277211 */ /* 0x000fc600078e08ff */
[----:B------:R-:W1:Y:S01]  /*13020*/  LDC R53, c[0x0][0x268] ;  /* 0x00009a00ff357b82 */ /* 0x000e620000000800 */
[----:B------:R-:W-:-:S04]  /*13030*/  LEA R38, R38, R39, 0x1 ;  /* 0x0000002726267211 */ /* 0x000fc800078e08ff */
[----:B-----5:R-:W-:-:S03]  /*13040*/  LEA R37, R37, R38, 0x1 ;  /* 0x0000002625257211 */ /* 0x020fc600078e08ff */
        /* <DEDUP_REMOVED lines=11> */
[----:B0-----:R-:W-:-:S03]  /*13100*/  LEA R48, R48, R49, 0x1 ;  /* 0x0000003130307211 */ /* 0x001fc600078e08ff */
[----:B------:R-:W0:Y:S01]  /*13110*/  LDC R65, c[0x0][0x268] ;  /* 0x00009a00ff417b82 */ /* 0x000e220000000800 */
[----:B------:R-:W-:-:S04]  /*13120*/  LEA R47, R47, R48, 0x1 ;  /* 0x000000302f2f7211 */ /* 0x000fc800078e08ff */
[----:B------:R-:W-:-:S03]  /*13130*/  LEA R52, R52, R47, 0x1 ;  /* 0x0000002f34347211 */ /* 0x000fc600078e08ff */
[----:B------:R-:W0:Y:S01]  /*13140*/  LDC R71, c[0x0][0x268] ;  /* 0x00009a00ff477b82 */ /* 0x000e220000000800 */
[----:B------:R-:W-:-:S04]  /*13150*/  LEA R51, R51, R52, 0x1 ;  /* 0x0000003433337211 */ /* 0x000fc800078e08ff */
[----:B------:R-:W-:-:S03]  /*13160*/  LEA R50, R50, R51, 0x1 ;  /* 0x0000003332327211 */ /* 0x000fc600078e08ff */
[----:B------:R-:W0:Y:S01]  /*13170*/  LDC R75, c[0x0][0x268] ;  /* 0x00009a00ff4b7b82 */ /* 0x000e220000000800 */
[----:B--2---:R-:W-:-:S04]  /*13180*/  LEA R55, R55, R50, 0x1 ;  /* 0x0000003237377211 */ /* 0x004fc800078e08ff */
[----:B------:R-:W-:-:S03]  /*13190*/  LEA R54, R54, R55, 0x1 ;  /* 0x0000003736367211 */ /* 0x000fc600078e08ff */
[----:B------:R-:W2:Y:S01]  /*131a0*/  LDC R214, c[0x0][0x268] ;  /* 0x00009a00ffd67b82 */ /* 0x000ea20000000800 */
[----:B-1----:R-:W-:-:S04]  /*131b0*/  LEA R53, R53, R54, 0x1 ;  /* 0x0000003635357211 */ /* 0x002fc800078e08ff */
[----:B------:R-:W-:-:S03]  /*131c0*/  LEA R58, R58, R53, 0x1 ;  /* 0x000000353a3a7211 */ /* 0x000fc600078e08ff */
[----:B------:R-:W1:Y:S01]  /*131d0*/  LDC R216, c[0x0][0x268] ;  /* 0x00009a00ffd87b82 */ /* 0x000e620000000800 */
[----:B------:R-:W-:-:S04]  /*131e0*/  LEA R57, R57, R58, 0x1 ;  /* 0x0000003a39397211 */ /* 0x000fc800078e08ff */
        /* <DEDUP_REMOVED lines=44> */
[----:B------:R-:W-:Y:S02]  /*134b0*/  LEA.HI.X.SX32 R93, R46, R0, 0x1, P2 ;  /* 0x000000002e5d7211 */ /* 0x000fe400010f0eff */
[----:B------:R-:W-:-:S04]  /*134c0*/  LEA R87, R87, R88, 0x1 ;  /* 0x0000005857577211 */ /* 0x000fc800078e08ff */
[----:B------:R-:W-:Y:S01]  /*134d0*/  LEA R21, R94, R87, 0x1 ;  /* 0x000000575e157211 */ /* 0x000fe200078e08ff */
[----:B------:R3:W-:Y:S01]  /*134e0*/  STL.64 [R1+0x1158], R92 ;  /* 0x0011585c01007387 */ /* 0x0007e20000100a00 */
[----:B------:R-:W-:Y:S01]  /*134f0*/  LEA R90, P2, R20, R2, 0x1 ;  /* 0x00000002145a7211 */ /* 0x000fe200078408ff */
[----:B------:R-:W0:Y:S01]  /*13500*/  LDC R231, c[0x0][0x268] ;  /* 0x00009a00ffe77b82 */ /* 0x000e220000000800 */
[----:B------:R-:W-:Y:S02]  /*13510*/  LEA R89, R96, R21, 0x1 ;  /* 0x0000001560597211 */ /* 0x000fe400078e08ff */
[----:B------:R-:W-:Y:S02]  /*13520*/  LEA.HI.X.SX32 R91, R20, R0, 0x1, P2 ;  /* 0x00000000145b7211 */ /* 0x000fe400010f0eff */
[----:B------:R-:W-:-:S03]  /*13530*/  LEA R74, R95, R89, 0x1 ;  /* 0x000000595f4a7211 */ /* 0x000fc600078e08ff */
[----:B------:R-:W0:Y:S01]  /*13540*/  LDC R232, c[0x0][0x268] ;  /* 0x00009a00ffe87b82 */ /* 0x000e220000000800 */
[----:B------:R-:W-:-:S07]  /*13550*/  LEA R46, R97, R74, 0x1 ;  /* 0x0000004a612e7211 */ /* 0x000fce00078e08ff */
[----:B------:R-:W0:Y:S08]  /*13560*/  LDC R234, c[0x0][0x268] ;  /* 0x00009a00ffea7b82 */ /* 0x000e300000000800 */
[----:B------:R-:W0:Y:S01]  /*13570*/  LDC R233, c[0x0][0x268] ;  /* 0x00009a00ffe97b82 */ /* 0x000e220000000800 */
[-C--:B---3--:R-:W-:Y:S02]  /*13580*/  LEA R92, P0, R18, R2.reuse, 0x1 ;  /* 0x00000002125c7211 */ /* 0x088fe400078008ff */
[----:B------:R-:W-:-:S02]  /*13590*/  LEA R94, P1, R19, R2, 0x1 ;  /* 0x00000002135e7211 */ /* 0x000fc400078208ff */
[----:B------:R-:W-:-:S03]  /*135a0*/  LEA.HI.X.SX32 R93, R18, R0, 0x1, P0 ;  /* 0x00000000125d7211 */ /* 0x000fc600000f0eff */
[----:B------:R-:W3:Y:S01]  /*135b0*/  LDC R235, c[0x0][0x268] ;  /* 0x00009a00ffeb7b82 */ /* 0x000ee20000000800 */
[----:B------:R-:W-:Y:S01]  /*135c0*/  LEA.HI.X.SX32 R95, R19, R0, 0x1, P1 ;  /* 0x00000000135f7211 */ /* 0x000fe200008f0eff */
[----:B------:R2:W-:Y:S01]  /*135d0*/  STL.64 [R1+0x1150], R92 ;  /* 0x0011505c01007387 */ /* 0x0005e20000100a00 */
[----:B------:R-:W-:-:S05]  /*135e0*/  LEA R96, P0, R15, R2, 0x1 ;  /* 0x000000020f607211 */ /* 0x000fca00078008ff */
[----:B------:R-:W3:Y:S01]  /*135f0*/  LDC R236, c[0x0][0x268] ;  /* 0x00009a00ffec7b82 */ /* 0x000ee20000000800 */
[----:B------:R-:W-:Y:S01]  /*13600*/  LEA.HI.X.SX32 R97, R15, R0, 0x1, P0 ;  /* 0x000000000f617211 */ /* 0x000fe200000f0eff */
[----:B--2---:R-:W2:Y:S06]  /*13610*/  LDL.LU.64 R92, [R1+0x1980] ;  /* 0x00198000015c7983 */ /* 0x004eac0000300a00 */
[----:B------:R-:W3:Y:S01]  /*13620*/  LDC R237, c[0x0][0x268] ;  /* 0x00009a00ffed7b82 */ /* 0x000ee20000000800 */
[----:B------:R4:W-:Y:S04]  /*13630*/  STL.64 [R1+0x1148], R94 ;  /* 0x0011485e01007387 */ /* 0x0009e80000100a00 */
[----:B------:R1:W-:Y:S03]  /*13640*/  STL.64 [R1+0x1140], R90 ;  /* 0x0011405a01007387 */ /* 0x0003e60000100a00 */
[----:B------:R-:W3:Y:S01]  /*13650*/  LDC R238, c[0x0][0x268] ;  /* 0x00009a00ffee7b82 */ /* 0x000ee20000000800 */
[----:B----4-:R-:W-:-:S07]  /*13660*/  LEA R94, P1, R16, R2, 0x1 ;  /* 0x00000002105e7211 */ /* 0x010fce00078208ff */
[----:B------:R-:W4:Y:S01]  /*13670*/  LDC R240, c[0x0][0x268] ;  /* 0x00009a00fff07b82 */ /* 0x000f220000000800 */
[C---:B-1----:R-:W-:Y:S02]  /*13680*/  LEA R90, P2, R17.reuse, R2, 0x1 ;  /* 0x00000002115a7211 */ /* 0x042fe400078408ff */
[-C--:B------:R-:W-:Y:S02]  /*13690*/  LEA.HI.X.SX32 R95, R16, R0.reuse, 0x1, P1 ;  /* 0x00000000105f7211 */ /* 0x080fe400008f0eff */
[----:B------:R-:W-:Y:S01]  /*136a0*/  LEA.HI.X.SX32 R91, R17, R0, 0x1, P2 ;  /* 0x00000000115b7211 */ /* 0x000fe200010f0eff */
[----:B------:R1:W-:Y:S02]  /*136b0*/  STL.64 [R1+0x1138], R96 ;  /* 0x0011386001007387 */ /* 0x0003e40000100a00 */
[----:B------:R-:W4:Y:S02]  /*136c0*/  LDC R239, c[0x0][0x268] ;  /* 0x00009a00ffef7b82 */ /* 0x000f240000000800 */
[----:B------:R5:W-:Y:S04]  /*136d0*/  STL.64 [R1+0x1130], R94 ;  /* 0x0011305e01007387 */ /* 0x000be80000100a00 */
[----:B------:R0:W-:Y:S02]  /*136e0*/  STL.64 [R1+0x1128], R90 ;  /* 0x0011285a01007387 */ /* 0x0001e40000100a00 */
[----:B------:R-:W4:Y:S01]  /*136f0*/  LDC R241, c[0x0][0x268] ;  /* 0x00009a00fff17b82 */ /* 0x000f220000000800 */
[----:B-1----:R-:W-:-:S02]  /*13700*/  LEA R96, P0, R12, R2, 0x1 ;  /* 0x000000020c607211 */ /* 0x002fc400078008ff */
[----:B-----5:R-:W-:-:S05]  /*13710*/  LEA R94, P1, R13, R2, 0x1 ;  /* 0x000000020d5e7211 */ /* 0x020fca00078208ff */
[----:B------:R-:W1:Y:S01]  /*13720*/  LDC R242, c[0x0][0x268] ;  /* 0x00009a00fff27b82 */ /* 0x000e620000000800 */
[----:B------:R-:W-:Y:S02]  /*13730*/  LEA.HI.X.SX32 R97, R12, R0, 0x1, P0 ;  /* 0x000000000c617211 */ /* 0x000fe400000f0eff */
[C---:B0-----:R-:W-:Y:S02]  /*13740*/  LEA R90, P2, R14.reuse, R2, 0x1 ;  /* 0x000000020e5a7211 */ /* 0x041fe400078408ff */
[-C--:B------:R-:W-:Y:S02]  /*13750*/  LEA.HI.X.SX32 R95, R13, R0.reuse, 0x1, P1 ;  /* 0x000000000d5f7211 */ /* 0x080fe400008f0eff */
[----:B------:R-:W-:Y:S01]  /*13760*/  LEA.HI.X.SX32 R91, R14, R0, 0x1, P2 ;  /* 0x000000000e5b7211 */ /* 0x000fe200010f0eff */
[----:B------:R0:W-:Y:S01]  /*13770*/  STL.64 [R1+0x1120], R96 ;  /* 0x0011206001007387 */ /* 0x0001e20000100a00 */
[----:B------:R-:W5:Y:S03]  /*13780*/  LDC R243, c[0x0][0x268] ;  /* 0x00009a00fff37b82 */ /* 0x000f660000000800 */
[----:B------:R3:W-:Y:S04]  /*13790*/  STL.64 [R1+0x1118], R94 ;  /* 0x0011185e01007387 */ /* 0x0007e80000100a00 */
[----:B------:R3:W-:Y:S01]  /*137a0*/  STL.64 [R1+0x1110], R90 ;  /* 0x0011105a01007387 */ /* 0x0007e20000100a00 */
[----:B------:R-:W5:Y:S01]  /*137b0*/  LDC R244, c[0x0][0x268] ;  /* 0x00009a00fff47b82 */ /* 0x000f620000000800 */
[----:B0-----:R-:W-:-:S02]  /*137c0*/  LEA R96, P0, R9, R2, 0x1 ;  /* 0x0000000209607211 */ /* 0x001fc400078008ff */
[----:B---3--:R-:W-:-:S05]  /*137d0*/  LEA R94, P1, R10, R2, 0x1 ;  /* 0x000000020a5e7211 */ /* 0x008fca00078208ff */
[----:B------:R-:W0:Y:S01]  /*137e0*/  LDC R246, c[0x0][0x268] ;  /* 0x00009a00fff67b82 */ /* 0x000e220000000800 */
[----:B------:R-:W-:Y:S02]  /*137f0*/  LEA.HI.X.SX32 R97, R9, R0, 0x1, P0 ;  /* 0x0000000009617211 */ /* 0x000fe400000f0eff */
[C---:B------:R-:W-:Y:S02]  /*13800*/  LEA R90, P2, R11.reuse, R2, 0x1 ;  /* 0x000000020b5a7211 */ /* 0x040fe400078408ff */
[-C--:B------:R-:W-:Y:S02]  /*13810*/  LEA.HI.X.SX32 R95, R10, R0.reuse, 0x1, P1 ;  /* 0x000000000a5f7211 */ /* 0x080fe400008f0eff */
[----:B------:R-:W-:Y:S01]  /*13820*/  LEA.HI.X.SX32 R91, R11, R0, 0x1, P2 ;  /* 0x000000000b5b7211 */ /* 0x000fe200010f0eff */
[----:B------:R3:W-:Y:S01]  /*13830*/  STL.64 [R1+0x1108], R96 ;  /* 0x0011086001007387 */ /* 0x0007e20000100a00 */
[----:B------:R-:W0:Y:S03]  /*13840*/  LDC R245, c[0x0][0x268] ;  /* 0x00009a00fff57b82 */ /* 0x000e260000000800 */
[----:B------:R4:W-:Y:S04]  /*13850*/  STL.64 [R1+0x1100], R94 ;  /* 0x0011005e01007387 */ /* 0x0009e80000100a00 */
[----:B------:R1:W-:Y:S01]  /*13860*/  STL.64 [R1+0x10f8], R90 ;  /* 0x0010f85a01007387 */ /* 0x0003e20000100a00 */
[----:B------:R-:W0:Y:S01]  /*13870*/  LDC R247, c[0x0][0x268] ;  /* 0x00009a00fff77b82 */ /* 0x000e220000000800 */
[----:B---3--:R-:W-:-:S02]  /*13880*/  LEA R96, P0, R6, R2, 0x1 ;  /* 0x0000000206607211 */ /* 0x008fc400078008ff */
[----:B----4-:R-:W-:-:S05]  /*13890*/  LEA R94, P1, R7, R2, 0x1 ;  /* 0x00000002075e7211 */ /* 0x010fca00078208ff */
[----:B------:R-:W3:Y:S01]  /*138a0*/  LDC R248, c[0x0][0x268] ;  /* 0x00009a00fff87b82 */ /* 0x000ee20000000800 */
[----:B------:R-:W-:Y:S02]  /*138b0*/  LEA.HI.X.SX32 R97, R6, R0, 0x1, P0 ;  /* 0x0000000006617211 */ /* 0x000fe400000f0eff */
[C---:B-1----:R-:W-:Y:S02]  /*138c0*/  LEA R90, P2, R8.reuse, R2, 0x1 ;  /* 0x00000002085a7211 */ /* 0x042fe400078408ff */
[-C--:B------:R-:W-:Y:S02]  /*138d0*/  LEA.HI.X.SX32 R95, R7, R0.reuse, 0x1, P1 ;  /* 0x00000000075f7211 */ /* 0x080fe400008f0eff */
[----:B------:R-:W-:Y:S01]  /*138e0*/  LEA.HI.X.SX32 R91, R8, R0, 0x1, P2 ;  /* 0x00000000085b7211 */ /* 0x000fe200010f0eff */
[----:B------:R1:W-:Y:S01]  /*138f0*/  STL.64 [R1+0x10f0], R96 ;  /* 0x0010f06001007387 */ /* 0x0003e20000100a00 */
[----:B------:R-:W4:Y:S03]  /*13900*/  LDC R249, c[0x0][0x268] ;  /* 0x00009a00fff97b82 */ /* 0x000f260000000800 */
[----:B------:R5:W-:Y:S04]  /*13910*/  STL.64 [R1+0x10e8], R94 ;  /* 0x0010e85e01007387 */ /* 0x000be80000100a00 */
[----:B------:R0:W-:Y:S01]  /*13920*/  STL.64 [R1+0x10e0], R90 ;  /* 0x0010e05a01007387 */ /* 0x0001e20000100a00 */
        /* <DEDUP_REMOVED lines=12> */
[----:B0-----:R-:W-:-:S02]  /*139f0*/  LEA R96, P0, R24, R2, 0x1 ;  /* 0x0000000218607211 */ /* 0x001fc400078008ff */
[C---:B---3--:R-:W-:Y:S02]  /*13a00*/  LEA R94, P1, R23.reuse, R2, 0x1 ;  /* 0x00000002175e7211 */ /* 0x048fe400078208ff */
[----:B------:R-:W-:Y:S02]  /*13a10*/  LEA.HI.X.SX32 R97, R24, R0, 0x1, P0 ;  /* 0x0000000018617211 */ /* 0x000fe400000f0eff */
[C---:B------:R-:W-:Y:S02]  /*13a20*/  LEA R90, P2, R22.reuse, R2, 0x1 ;  /* 0x00000002165a7211 */ /* 0x040fe400078408ff */
[-C--:B------:R-:W-:Y:S02]  /*13a30*/  LEA.HI.X.SX32 R95, R23, R0.reuse, 0x1, P1 ;  /* 0x00000000175f7211 */ /* 0x080fe400008f0eff */
[----:B------:R-:W-:Y:S01]  /*13a40*/  LEA.HI.X.SX32 R91, R22, R0, 0x1, P2 ;  /* 0x00000000165b7211 */ /* 0x000fe200010f0eff */
[----:B------:R0:W-:Y:S04]  /*13a50*/  STL.64 [R1+0x10c0], R96 ;  /* 0x0010c06001007387 */ /* 0x0001e80000100a00 */
[----:B------:R3:W-:Y:S04]  /*13a60*/  STL.64 [R1+0x10b8], R94 ;  /* 0x0010b85e01007387 */ /* 0x0007e80000100a00 */
[----:B------:R4:W-:Y:S01]  /*13a70*/  STL.64 [R1+0x10b0], R90 ;  /* 0x0010b05a01007387 */ /* 0x0009e20000100a00 */
[----:B0-----:R-:W-:-:S02]  /*13a80*/  LEA R96, P0, R27, R2, 0x1 ;  /* 0x000000021b607211 */ /* 0x001fc400078008ff */
[C---:B---3--:R-:W-:Y:S02]  /*13a90*/  LEA R94, P1, R26.reuse, R2, 0x1 ;  /* 0x000000021a5e7211 */ /* 0x048fe400078208ff */
[----:B------:R-:W-:Y:S02]  /*13aa0*/  LEA.HI.X.SX32 R97, R27, R0, 0x1, P0 ;  /* 0x000000001b617211 */ /* 0x000fe400000f0eff */
[C---:B----4-:R-:W-:Y:S02]  /*13ab0*/  LEA R90, P2, R25.reuse, R2, 0x1 ;  /* 0x00000002195a7211 */ /* 0x050fe400078408ff */
[-C--:B------:R-:W-:Y:S02]  /*13ac0*/  LEA.HI.X.SX32 R95, R26, R0.reuse, 0x1, P1 ;  /* 0x000000001a5f7211 */ /* 0x080fe400008f0eff */
[----:B------:R-:W-:Y:S01]  /*13ad0*/  LEA.HI.X.SX32 R91, R25, R0, 0x1, P2 ;  /* 0x00000000195b7211 */ /* 0x000fe200010f0eff */
[----:B------:R-:W-:Y:S04]  /*13ae0*/  STL.64 [R1+0x10a8], R96 ;  /* 0x0010a86001007387 */ /* 0x000fe80000100a00 */
[----:B------:R0:W-:Y:S01]  /*13af0*/  STL.64 [R1+0x10a0], R94 ;  /* 0x0010a05e01007387 */ /* 0x0001e20000100a00 */
[----:B------:R-:W-:-:S03]  /*13b00*/  LEA R22, P2, R28, R2, 0x1 ;  /* 0x000000021c167211 */ /* 0x000fc600078408ff */
[----:B------:R3:W-:Y:S01]  /*13b10*/  STL.64 [R1+0x1098], R90 ;  /* 0x0010985a01007387 */ /* 0x0007e20000100a00 */
[----:B------:R-:W-:Y:S02]  /*13b20*/  LEA.HI.X.SX32 R23, R28, R0, 0x1, P2 ;  /* 0x000000001c177211 */ /* 0x000fe400010f0eff */
[CC--:B0-----:R-:W-:Y:S02]  /*13b30*/  LEA R94, P0, R30.reuse, R2.reuse, 0x1 ;  /* 0x000000021e5e7211 */ /* 0x0c1fe400078008ff */
[C---:B---3--:R-:W-:Y:S02]  /*13b40*/  LEA R90, P1, R29.reuse, R2, 0x1 ;  /* 0x000000021d5a7211 */ /* 0x048fe400078208ff */
[-C--:B------:R-:W-:Y:S02]  /*13b50*/  LEA.HI.X.SX32 R95, R30, R0.reuse, 0x1, P0 ;  /* 0x000000001e5f7211 */ /* 0x080fe400000f0eff */
[----:B------:R-:W-:-:S03]  /*13b60*/  LEA.HI.X.SX32 R91, R29, R0, 0x1, P1 ;  /* 0x000000001d5b7211 */ /* 0x000fc600008f0eff */
[----:B------:R-:W-:Y:S01]  /*13b70*/  STL.64 [R1+0x1090], R94 ;  /* 0x0010905e01007387 */ /* 0x000fe20000100a00 */
[----:B------:R-:W-:-:S03]  /*13b80*/  LEA R24, P1, R32, R2, 0x1 ;  /* 0x0000000220187211 */ /* 0x000fc600078208ff */
[----:B------:R0:W-:Y:S04]  /*13b90*/  STL.64 [R1+0x1088], R90 ;  /* 0x0010885a01007387 */ /* 0x0001e80000100a00 */
[----:B------:R3:W-:Y:S01]  /*13ba0*/  STL.64 [R1+0x1080], R22 ;  /* 0x0010801601007387 */ /* 0x0007e20000100a00 */
[----:B------:R-:W-:Y:S02]  /*13bb0*/  LEA.HI.X.SX32 R25, R32, R0, 0x1, P1 ;  /* 0x0000000020197211 */ /* 0x000fe400008f0eff */
[-C--:B0-----:R-:W-:Y:S02]  /*13bc0*/  LEA R90, P0, R33, R2.reuse, 0x1 ;  /* 0x00000002215a7211 */ /* 0x081fe400078008ff */
[----:B---3--:R-:W-:Y:S02]  /*13bd0*/  LEA R22, P2, R31, R2, 0x1 ;  /* 0x000000021f167211 */ /* 0x008fe400078408ff */
[----:B------:R-:W-:-:S02]  /*13be0*/  LEA.HI.X.SX32 R91, R33, R0, 0x1, P0 ;  /* 0x00000000215b7211 */ /* 0x000fc400000f0eff */
[----:B------:R-:W-:Y:S02]  /*13bf0*/  LEA.HI.X.SX32 R23, R31, R0, 0x1, P2 ;  /* 0x000000001f177211 */ /* 0x000fe400010f0eff */
[CC--:B------:R-:W-:Y:S01]  /*13c00*/  LEA R32, P0, R36.reuse, R2.reuse, 0x1 ;  /* 0x0000000224207211 */ /* 0x0c0fe200078008ff */
[----:B------:R0:W-:Y:S01]  /*13c10*/  STL.64 [R1+0x1078], R90 ;  /* 0x0010785a01007387 */ /* 0x0001e20000100a00 */
[C---:B------:R-:W-:Y:S02]  /*13c20*/  LEA R28, P1, R35.reuse, R2, 0x1 ;  /* 0x00000002231c7211 */ /* 0x040fe400078208ff */
[-C--:B------:R-:W-:Y:S01]  /*13c30*/  LEA.HI.X.SX32 R33, R36, R0.reuse, 0x1, P0 ;  /* 0x0000000024217211 */ /* 0x080fe200000f0eff */
[----:B------:R-:W-:Y:S01]  /*13c40*/  STL.64 [R1+0x1070], R24 ;  /* 0x0010701801007387 */ /* 0x000fe20000100a00 */
[----:B------:R-:W-:-:S03]  /*13c50*/  LEA.HI.X.SX32 R29, R35, R0, 0x1, P1 ;  /* 0x00000000231d7211 */ /* 0x000fc600008f0eff */
[----:B------:R3:W-:Y:S01]  /*13c60*/  STL.64 [R1+0x1068], R22 ;  /* 0x0010681601007387 */ /* 0x0007e20000100a00 */
[----:B------:R-:W-:-:S03]  /*13c70*/  LEA R30, P0, R39, R2, 0x1 ;  /* 0x00000002271e7211 */ /* 0x000fc600078008ff */
[----:B------:R-:W-:Y:S01]  /*13c80*/  STL.64 [R1+0x1060], R32 ;  /* 0x0010602001007387 */ /* 0x000fe20000100a00 */
[----:B------:R-:W-:Y:S01]  /*13c90*/  LEA R19, R98, R46, 0x1 ;  /* 0x0000002e62137211 */ /* 0x000fe200078e08ff */
[----:B0-----:R-:W0:Y:S01]  /*13ca0*/  LDC R90, c[0x0][0x268] ;  /* 0x00009a00ff5a7b82 */ /* 0x001e220000000800 */
[C---:B---3--:R-:W-:Y:S01]  /*13cb0*/  LEA R22, P2, R34.reuse, R2, 0x1 ;  /* 0x0000000222167211 */ /* 0x048fe200078408ff */
[----:B------:R3:W-:Y:S03]  /*13cc0*/  STL.64 [R1+0x1058], R28 ;  /* 0x0010581c01007387 */ /* 0x0007e60000100a00 */
[-C--:B------:R-:W-:Y:S02]  /*13cd0*/  LEA.HI.X.SX32 R23, R34, R0.reuse, 0x1, P2 ;  /* 0x0000000022177211 */ /* 0x080fe400010f0eff */
[----:B------:R-:W-:-:S03]  /*13ce0*/  LEA.HI.X.SX32 R31, R39, R0, 0x1, P0 ;  /* 0x00000000271f7211 */ /* 0x000fc600000f0eff */
[----:B------:R4:W-:Y:S01]  /*13cf0*/  STL.64 [R1+0x1050], R22 ;  /* 0x0010501601007387 */ /* 0x0009e20000100a00 */
[-C--:B---3--:R-:W-:Y:S02]  /*13d00*/  LEA R28, P1, R38, R2.reuse, 0x1 ;  /* 0x00000002261c7211 */ /* 0x088fe400078208ff */
[----:B------:R-:W-:Y:S02]  /*13d10*/  LEA R34, P0, R42, R2, 0x1 ;  /* 0x000000022a227211 */ /* 0x000fe400078008ff */
[----:B------:R-:W-:Y:S02]  /*13d20*/  LEA.HI.X.SX32 R29, R38, R0, 0x1, P1 ;  /* 0x00000000261d7211 */ /* 0x000fe400008f0eff */
[C---:B----4-:R-:W-:Y:S01]  /*13d30*/  LEA R22, P2, R37.reuse, R2, 0x1 ;  /* 0x0000000225167211 */ /* 0x050fe200078408ff */
[----:B------:R3:W-:Y:S01]  /*13d40*/  STL.64 [R1+0x1048], R30 ;  /* 0x0010481e01007387 */ /* 0x0007e20000100a00 */
[-C--:B------:R-:W-:Y:S02]  /*13d50*/  LEA.HI.X.SX32 R35, R42, R0.reuse, 0x1, P0 ;  /* 0x000000002a237211 */ /* 0x080fe400000f0eff */
[----:B------:R-:W-:Y:S01]  /*13d60*/  LEA.HI.X.SX32 R23, R37, R0, 0x1, P2 ;  /* 0x0000000025177211 */ /* 0x000fe200010f0eff */
[----:B------:R4:W-:Y:S01]  /*13d70*/  STL.64 [R1+0x1040], R28 ;  /* 0x0010401c01007387 */ /* 0x0009e20000100a00 */
[----:B------:R-:W-:-:S03]  /*13d80*/  LEA R36, P0, R45, R2, 0x1 ;  /* 0x000000022d247211 */ /* 0x000fc600078008ff */
[----:B------:R-:W-:Y:S01]  /*13d90*/  STL.64 [R1+0x1038], R22 ;  /* 0x0010381601007387 */ /* 0x000fe20000100a00 */
[CC--:B---3--:R-:W-:Y:S02]  /*13da0*/  LEA R30, P1, R41.reuse, R2.reuse, 0x1 ;  /* 0x00000002291e7211 */ /* 0x0c8fe400078208ff */
[C---:B----4-:R-:W-:Y:S01]  /*13db0*/  LEA R28, P2, R40.reuse, R2, 0x1 ;  /* 0x00000002281c7211 */ /* 0x050fe200078408ff */
[----:B------:R3:W-:Y:S01]  /*13dc0*/  STL.64 [R1+0x1030], R34 ;  /* 0x0010302201007387 */ /* 0x0007e20000100a00 */
[-C--:B------:R-:W-:Y:S02]  /*13dd0*/  LEA.HI.X.SX32 R31, R41, R0.reuse, 0x1, P1 ;  /* 0x00000000291f7211 */ /* 0x080fe400008f0eff */
[-C--:B------:R-:W-:Y:S02]  /*13de0*/  LEA.HI.X.SX32 R29, R40, R0.reuse, 0x1, P2 ;  /* 0x00000000281d7211 */ /* 0x080fe400010f0eff */
[----:B------:R-:W-:Y:S01]  /*13df0*/  LEA.HI.X.SX32 R37, R45, R0, 0x1, P0 ;  /* 0x000000002d257211 */ /* 0x000fe200000f0eff */
[----:B------:R-:W-:Y:S01]  /*13e00*/  STL.64 [R1+0x1028], R30 ;  /* 0x0010281e01007387 */ /* 0x000fe20000100a00 */
[----:B---3--:R-:W-:-:S03]  /*13e10*/  LEA R34, P1, R44, R2, 0x1 ;  /* 0x000000022c227211 */ /* 0x008fc600078208ff */
[----:B------:R3:W-:Y:S01]  /*13e20*/  STL.64 [R1+0x1020], R28 ;  /* 0x0010201c01007387 */ /* 0x0007e20000100a00 */
[----:B------:R-:W-:-:S03]  /*13e30*/  LEA.HI.X.SX32 R35, R44, R0, 0x1, P1 ;  /* 0x000000002c237211 */ /* 0x000fc600008f0eff */
[----:B------:R4:W-:Y:S04]  /*13e40*/  STL.64 [R1+0x1018], R36 ;  /* 0x0010182401007387 */ /* 0x0009e80000100a00 */
[----:B------:R1:W-:Y:S01]  /*13e50*/  STL.64 [R1+0x1010], R34 ;  /* 0x0010102201007387 */ /* 0x0003e20000100a00 */
[----:B---3--:R-:W-:-:S04]  /*13e60*/  LEA R28, P2, R43, R2, 0x1 ;  /* 0x000000022b1c7211 */ /* 0x008fc800078408ff */
[----:B------:R-:W-:Y:S02]  /*13e70*/  LEA.HI.X.SX32 R29, R43, R0, 0x1, P2 ;  /* 0x000000002b1d7211 */ /* 0x000fe400010f0eff */
[CC--:B----4-:R-:W-:Y:S02]  /*13e80*/  LEA R36, P0, R49.reuse, R2.reuse, 0x1 ;  /* 0x0000000231247211 */ /* 0x0d0fe400078008ff */
[C---:B-1----:R-:W-:Y:S01]  /*13e90*/  LEA R34, P1, R48.reuse, R2, 0x1 ;  /* 0x0000000230227211 */ /* 0x042fe200078208ff */
[----:B------:R1:W-:Y:S01]  /*13ea0*/  STL.64 [R1+0x1008], R28 ;  /* 0x0010081c01007387 */ /* 0x0003e20000100a00 */
[-C--:B------:R-:W-:Y:S02]  /*13eb0*/  LEA.HI.X.SX32 R37, R49, R0.reuse, 0x1, P0 ;  /* 0x0000000031257211 */ /* 0x080fe400000f0eff */
[----:B------:R-:W-:Y:S02]  /*13ec0*/  LEA.HI.X.SX32 R35, R48, R0, 0x1, P1 ;  /* 0x0000000030237211 */ /* 0x000fe400008f0eff */
[-C--:B------:R-:W-:Y:S01]  /*13ed0*/  LEA R40, P0, R52, R2.reuse, 0x1 ;  /* 0x0000000234287211 */ /* 0x080fe200078008ff */
[----:B------:R3:W-:Y:S01]  /*13ee0*/  STL.64 [R1+0x1000], R36 ;  /* 0x0010002401007387 */ /* 0x0007e20000100a00 */
[----:B-1----:R-:W-:-:S03]  /*13ef0*/  LEA R28, P2, R47, R2, 0x1 ;  /* 0x000000022f1c7211 */ /* 0x002fc600078408ff */
[----:B------:R1:W-:Y:S01]  /*13f00*/  STL.64 [R1+0xff8], R34 ;  /* 0x000ff82201007387 */ /* 0x0003e20000100a00 */
[-C--:B------:R-:W-:Y:S02]  /*13f10*/  LEA.HI.X.SX32 R41, R52, R0.reuse, 0x1, P0 ;  /* 0x0000000034297211 */ /* 0x080fe400000f0eff */
[----:B------:R-:W-:Y:S02]  /*13f20*/  LEA.HI.X.SX32 R29, R47, R0, 0x1, P2 ;  /* 0x000000002f1d7211 */ /* 0x000fe400010f0eff */
[-C--:B---3--:R-:W-:Y:S02]  /*13f30*/  LEA R36, P1, R51, R2.reuse, 0x1 ;  /* 0x0000000233247211 */ /* 0x088fe400078208ff */
[----:B------:R-:W-:Y:S01]  /*13f40*/  LEA R42, P0, R55, R2, 0x1 ;  /* 0x00000002372a7211 */ /* 0x000fe200078008ff */
[----:B------:R-:W-:Y:S01]  /*13f50*/  STL.64 [R1+0xff0], R28 ;  /* 0x000ff01c01007387 */ /* 0x000fe20000100a00 */
[----:B------:R-:W-:Y:S02]  /*13f60*/  LEA.HI.X.SX32 R37, R51, R0, 0x1, P1 ;  /* 0x0000000033257211 */ /* 0x000fe400008f0eff */
[C---:B-1----:R-:W-:Y:S01]  /*13f70*/  LEA R34, P2, R50.reuse, R2, 0x1 ;  /* 0x0000000232227211 */ /* 0x042fe200078408ff */
[----:B------:R1:W-:Y:S03]  /*13f80*/  STL.64 [R1+0xfe8], R40 ;  /* 0x000fe82801007387 */ /* 0x0003e60000100a00 */
[----:B------:R-:W-:Y:S01]  /*13f90*/  LEA.HI.X.SX32 R35, R50, R0, 0x1, P2 ;  /* 0x0000000032237211 */ /* 0x000fe200010f0eff */
[----:B------:R-:W-:Y:S01]  /*13fa0*/  STL.64 [R1+0xfe0], R36 ;  /* 0x000fe02401007387 */ /* 0x000fe20000100a00 */
[----:B------:R-:W-:-:S02]  /*13fb0*/  LEA R18, R99, R19, 0x1 ;  /* 0x0000001363127211 */ /* 0x000fc400078e08ff */
[----:B------:R-:W-:Y:S01]  /*13fc0*/  LEA.HI.X.SX32 R43, R55, R0, 0x1, P0 ;  /* 0x00000000372b7211 */ /* 0x000fe200000f0eff */
[----:B------:R3:W-:Y:S01]  /*13fd0*/  STL.64 [R1+0xfd8], R34 ;  /* 0x000fd82201007387 */ /* 0x0007e20000100a00 */
[----:B-1----:R-:W-:Y:S02]  /*13fe0*/  LEA R40, P1, R54, R2, 0x1 ;  /* 0x0000000236287211 */ /* 0x002fe400078208ff */
[----:B------:R-:W-:Y:S02]  /*13ff0*/  LEA R15, R100, R18, 0x1 ;  /* 0x00000012640f7211 */ /* 0x000fe400078e08ff */
[----:B------:R-:W-:Y:S02]  /*14000*/  LEA.HI.X.SX32 R41, R54, R0, 0x1, P1 ;  /* 0x0000000036297211 */ /* 0x000fe400008f0eff */
[----:B---3--:R-:W-:Y:S01]  /*14010*/  LEA R34, P2, R53, R2, 0x1 ;  /* 0x0000000235227211 */ /* 0x008fe200078408ff */
[----:B------:R1:W-:Y:S01]  /*14020*/  STL.64 [R1+0xfd0], R42 ;  /* 0x000fd02a01007387 */ /* 0x0003e20000100a00 */
[----:B------:R-:W-:-:S02]  /*14030*/  LEA R16, R102, R15, 0x1 ;  /* 0x0000000f66107211 */ /* 0x000fc400078e08ff */
[----:B------:R-:W-:Y:S01]  /*14040*/  LEA.HI.X.SX32 R35, R53, R0, 0x1, P2 ;  /* 0x0000000035237211 */ /* 0x000fe200010f0eff */
[----:B------:R3:W-:Y:S01]  /*14050*/  STL.64 [R1+0xfc8], R40 ;  /* 0x000fc82801007387 */ /* 0x0007e20000100a00 */
[----:B------:R-:W-:-:S03]  /*14060*/  LEA R13, R101, R16, 0x1 ;  /* 0x00000010650d7211 */ /* 0x000fc600078e08ff */
[----:B------:R4:W-:Y:S01]  /*14070*/  STL.64 [R1+0xfc0], R34 ;  /* 0x000fc02201007387 */ /* 0x0009e20000100a00 */
[CC--:B-1----:R-:W-:Y:S02]  /*14080*/  LEA R42, P0, R58.reuse, R2.reuse, 0x1 ;  /* 0x000000023a2a7211 */ /* 0x0c2fe400078008ff */
[C---:B---3--:R-:W-:Y:S02]  /*14090*/  LEA R40, P1, R57.reuse, R2, 0x1 ;  /* 0x0000000239287211 */ /* 0x048fe400078208ff */
[----:B------:R-:W-:Y:S02]  /*140a0*/  LEA.HI.X.SX32 R43, R58, R0, 0x1, P0 ;  /* 0x000000003a2b7211 */ /* 0x000fe400000f0eff */
[----:B----4-:R-:W-:Y:S02]  /*140b0*/  LEA R34, P2, R56, R2, 0x1 ;  /* 0x0000000238227211 */ /* 0x010fe400078408ff */
[----:B------:R-:W-:Y:S02]  /*140c0*/  LEA.HI.X.SX32 R41, R57, R0, 0x1, P1 ;  /* 0x0000000039297211 */ /* 0x000fe400008f0eff */
[----:B------:R-:W-:Y:S01]  /*140d0*/  LEA R48, P0, R61, R2, 0x1 ;  /* 0x000000023d307211 */ /* 0x000fe200078008ff */
[----:B------:R1:W-:Y:S01]  /*140e0*/  STL.64 [R1+0xfb8], R42 ;  /* 0x000fb82a01007387 */ /* 0x0003e20000100a00 */
[----:B------:R-:W-:-:S02]  /*140f0*/  LEA R12, R103, R13, 0x1 ;  /* 0x0000000d670c7211 */ /* 0x000fc400078e08ff */
[-C--:B------:R-:W-:Y:S01]  /*14100*/  LEA.HI.X.SX32 R35, R56, R0.reuse, 0x1, P2 ;  /* 0x0000000038237211 */ /* 0x080fe200010f0eff */
[----:B------:R3:W-:Y:S01]  /*14110*/  STL.64 [R1+0xfb0], R40 ;  /* 0x000fb02801007387 */ /* 0x0007e20000100a00 */
[----:B------:R-:W-:Y:S02]  /*14120*/  LEA.HI.X.SX32 R49, R61, R0, 0x1, P0 ;  /* 0x000000003d317211 */ /* 0x000fe400000f0eff */
[----:B------:R-:W-:Y:S01]  /*14130*/  LEA R10, R104, R12, 0x1 ;  /* 0x0000000c680a7211 */ /* 0x000fe200078e08ff */
[----:B------:R-:W-:Y:S01]  /*14140*/  STL.64 [R1+0xfa8], R34 ;  /* 0x000fa82201007387 */ /* 0x000fe20000100a00 */
[CC--:B-1----:R-:W-:Y:S02]  /*14150*/  LEA R42, P1, R60.reuse, R2.reuse, 0x1 ;  /* 0x000000023c2a7211 */ /* 0x0c2fe400078208ff */
[----:B---3--:R-:W-:Y:S01]  /*14160*/  LEA R40, P2, R59, R2, 0x1 ;  /* 0x000000023b287211 */ /* 0x008fe200078408ff */
[----:B------:R1:W-:Y:S01]  /*14170*/  STL.64 [R1+0xfa0], R48 ;  /* 0x000fa03001007387 */ /* 0x0003e20000100a00 */
[----:B------:R-:W-:-:S02]  /*14180*/  LEA.HI.X.SX32 R43, R60, R0, 0x1, P1 ;  /* 0x000000003c2b7211 */ /* 0x000fc400008f0eff */
[C---:B------:R-:W-:Y:S02]  /*14190*/  LEA R50, P0, R64.reuse, R2, 0x1 ;  /* 0x0000000240327211 */ /* 0x040fe400078008ff */
[----:B------:R-:W-:Y:S02]  /*141a0*/  LEA.HI.X.SX32 R41, R59, R0, 0x1, P2 ;  /* 0x000000003b297211 */ /* 0x000fe400010f0eff */
[----:B------:R-:W-:Y:S01]  /*141b0*/  LEA R9, R105, R10, 0x1 ;  /* 0x0000000a69097211 */ /* 0x000fe200078e08ff */
[----:B------:R-:W-:Y:S01]  /*141c0*/  STL.64 [R1+0xf98], R42 ;  /* 0x000f982a01007387 */ /* 0x000fe20000100a00 */
[----:B------:R-:W-:Y:S02]  /*141d0*/  LEA.HI.X.SX32 R51, R64, R0, 0x1, P0 ;  /* 0x0000000040337211 */ /* 0x000fe400000f0eff */
[----:B-1----:R-:W-:Y:S01]  /*141e0*/  LEA R48, P1, R63, R2, 0x1 ;  /* 0x000000023f307211 */ /* 0x002fe200078208ff */
[----:B------:R1:W-:Y:S01]  /*141f0*/  STL.64 [R1+0xf90], R40 ;  /* 0x000f902801007387 */ /* 0x0003e20000100a00 */
[----:B------:R-:W-:-:S02]  /*14200*/  LEA R6, R106, R9, 0x1 ;  /* 0x000000096a067211 */ /* 0x000fc400078e08ff */
[----:B------:R-:W-:Y:S01]  /*14210*/  LEA.HI.X.SX32 R49, R63, R0, 0x1, P1 ;  /* 0x000000003f317211 */ /* 0x000fe200008f0eff */
[----:B------:R3:W-:Y:S01]  /*14220*/  STL.64 [R1+0xf88], R50 ;  /* 0x000f883201007387 */ /* 0x0007e20000100a00 */
[----:B------:R-:W-:-:S03]  /*14230*/  LEA R20, R108, R6, 0x1 ;  /* 0x000000066c147211 */ /* 0x000fc600078e08ff */
[----:B------:R4:W-:Y:S01]  /*14240*/  STL.64 [R1+0xf80], R48 ;  /* 0x000f803001007387 */ /* 0x0009e20000100a00 */
[CC--:B-1----:R-:W-:Y:S02]  /*14250*/  LEA R40, P2, R62.reuse, R2.reuse, 0x1 ;  /* 0x000000023e287211 */ /* 0x0c2fe400078408ff */
[----:B---3--:R-:W-:Y:S02]  /*14260*/  LEA R50, P0, R67, R2, 0x1 ;  /* 0x0000000243327211 */ /* 0x008fe400078008ff */
[----:B------:R-:W-:Y:S02]  /*14270*/  LEA.HI.X.SX32 R41, R62, R0, 0x1, P2 ;  /* 0x000000003e297211 */ /* 0x000fe400010f0eff */
[C---:B----4-:R-:W-:Y:S02]  /*14280*/  LEA R48, P1, R66.reuse, R2, 0x1 ;  /* 0x0000000242307211 */ /* 0x050fe400078208ff */
[----:B------:R-:W-:Y:S02]  /*14290*/  LEA R5, R107, R20, 0x1 ;  /* 0x000000146b057211 */ /* 0x000fe400078e08ff */
[-C--:B------:R-:W-:Y:S01]  /*142a0*/  LEA.HI.X.SX32 R51, R67, R0.reuse, 0x1, P0 ;  /* 0x0000000043337211 */ /* 0x080fe200000f0eff */
[----:B------:R1:W-:Y:S01]  /*142b0*/  STL.64 [R1+0xf78], R40 ;  /* 0x000f782801007387 */ /* 0x0003e20000100a00 */
[----:B------:R-:W-:-:S02]  /*142c0*/  LEA.HI.X.SX32 R49, R66, R0, 0x1, P1 ;  /* 0x0000000042317211 */ /* 0x000fc400008f0eff */
[----:B------:R-:W-:Y:S01]  /*142d0*/  LEA R4, R109, R5, 0x1 ;  /* 0x000000056d047211 */ /* 0x000fe200078e08ff */
[----:B------:R3:W-:Y:S01]  /*142e0*/  STL.64 [R1+0xf70], R50 ;  /* 0x000f703201007387 */ /* 0x0007e20000100a00 */
[----:B------:R-:W-:Y:S02]  /*142f0*/  LEA R54, P0, R70, R2, 0x1 ;  /* 0x0000000246367211 */ /* 0x000fe400078008ff */
[----:B------:R-:W-:Y:S01]  /*14300*/  LEA R17, R110, R4, 0x1 ;  /* 0x000000046e117211 */ /* 0x000fe200078e08ff */
[----:B------:R4:W-:Y:S01]  /*14310*/  STL.64 [R1+0xf68], R48 ;  /* 0x000f683001007387 */ /* 0x0009e20000100a00 */
[-C--:B-1----:R-:W-:Y:S02]  /*14320*/  LEA R40, P2, R65, R2.reuse, 0x1 ;  /* 0x0000000241287211 */ /* 0x082fe400078408ff */
[----:B---3--:R-:W-:Y:S02]  /*14330*/  LEA R50, P1, R69, R2, 0x1 ;  /* 0x0000000245327211 */ /* 0x008fe400078208ff */
[----:B------:R-:W-:-:S02]  /*14340*/  LEA.HI.X.SX32 R41, R65, R0, 0x1, P2 ;  /* 0x0000000041297211 */ /* 0x000fc400010f0eff */
[----:B----4-:R-:W-:Y:S02]  /*14350*/  LEA R48, P2, R68, R2, 0x1 ;  /* 0x0000000244307211 */ /* 0x010fe400078408ff */
[-C--:B------:R-:W-:Y:S02]  /*14360*/  LEA.HI.X.SX32 R51, R69, R0.reuse, 0x1, P1 ;  /* 0x0000000045337211 */ /* 0x080fe400008f0eff */
[-C--:B------:R-:W-:Y:S02]  /*14370*/  LEA.HI.X.SX32 R55, R70, R0.reuse, 0x1, P0 ;  /* 0x0000000046377211 */ /* 0x080fe400000f0eff */
[----:B------:R-:W-:Y:S02]  /*14380*/  LEA R14, R111, R17, 0x1 ;  /* 0x000000116f0e7211 */ /* 0x000fe400078e08ff */
[----:B------:R-:W-:Y:S01]  /*14390*/  LEA.HI.X.SX32 R49, R68, R0, 0x1, P2 ;  /* 0x0000000044317211 */ /* 0x000fe200010f0eff */
[----:B------:R-:W-:Y:S01]  /*143a0*/  STL.64 [R1+0xf60], R40 ;  /* 0x000f602801007387 */ /* 0x000fe20000100a00 */
[----:B------:R-:W-:-:S02]  /*143b0*/  LEA R3, R112, R14, 0x1 ;  /* 0x0000000e70037211 */ /* 0x000fc400078e08ff */
[----:B------:R-:W-:Y:S01]  /*143c0*/  LEA R56, P0, R73, R2, 0x1 ;  /* 0x0000000249387211 */ /* 0x000fe200078008ff */
[----:B------:R-:W-:Y:S04]  /*143d0*/  STL.64 [R1+0xf50], R50 ;  /* 0x000f503201007387 */ /* 0x000fe80000100a00 */
[----:B------:R1:W-:Y:S01]  /*143e0*/  STL.64 [R1+0xf58], R54 ;  /* 0x000f583601007387 */ /* 0x0003e20000100a00 */
[----:B------:R-:W-:-:S03]  /*143f0*/  LEA R27, R114, R3, 0x1 ;  /* 0x00000003721b7211 */ /* 0x000fc600078e08ff */
[----:B------:R3:W-:Y:S01]  /*14400*/  STL.64 [R1+0xf48], R48 ;  /* 0x000f483001007387 */ /* 0x0007e20000100a00 */
[----:B------:R-:W-:Y:S02]  /*14410*/  LEA.HI.X.SX32 R57, R73, R0, 0x1, P0 ;  /* 0x0000000049397211 */ /* 0x000fe400000f0eff */
[CC--:B-1----:R-:W-:Y:S02]  /*14420*/  LEA R54, P1, R72.reuse, R2.reuse, 0x1 ;  /* 0x0000000248367211 */ /* 0x0c2fe400078208ff */
[C---:B---3--:R-:W-:Y:S02]  /*14430*/  LEA R48, P2, R71.reuse, R2, 0x1 ;  /* 0x0000000247307211 */ /* 0x048fe400078408ff */
[-C--:B------:R-:W-:Y:S02]  /*14440*/  LEA.HI.X.SX32 R55, R72, R0.reuse, 0x1, P1 ;  /* 0x0000000048377211 */ /* 0x080fe400008f0eff */
[----:B------:R-:W-:Y:S01]  /*14450*/  LEA.HI.X.SX32 R49, R71, R0, 0x1, P2 ;  /* 0x0000000047317211 */ /* 0x000fe200010f0eff */
[----:B------:R-:W-:Y:S01]  /*14460*/  STL.64 [R1+0xf40], R56 ;  /* 0x000f403801007387 */ /* 0x000fe20000100a00 */
[----:B------:R-:W-:-:S03]  /*14470*/  LEA R11, R113, R27, 0x1 ;  /* 0x0000001b710b7211 */ /* 0x000fc600078e08ff */
[----:B------:R-:W-:Y:S01]  /*14480*/  STL.64 [R1+0xf38], R54 ;  /* 0x000f383601007387 */ /* 0x000fe20000100a00 */
[----:B------:R-:W-:-:S03]  /*14490*/  LEA R8, R115, R11, 0x1 ;  /* 0x0000000b73087211 */ /* 0x000fc600078e08ff */
[----:B------:R1:W-:Y:S01]  /*144a0*/  STL.64 [R1+0xf30], R48 ;  /* 0x000f303001007387 */ /* 0x0003e20000100a00 */
[C---:B------:R-:W-:Y:S02]  /*144b0*/  LEA R58, P0, R77.reuse, R2, 0x1 ;  /* 0x000000024d3a7211 */ /* 0x040fe400078008ff */
[----:B------:R-:W-:Y:S02]  /*144c0*/  LEA R26, R116, R8, 0x1 ;  /* 0x00000008741a7211 */ /* 0x000fe400078e08ff */
[----:B------:R-:W-:Y:S02]  /*144d0*/  LEA.HI.X.SX32 R59, R77, R0, 0x1, P0 ;  /* 0x000000004d3b7211 */ /* 0x000fe400000f0eff */
[CC--:B-1----:R-:W-:Y:S02]  /*144e0*/  LEA R48, P2, R75.reuse, R2.reuse, 0x1 ;  /* 0x000000024b307211 */ /* 0x0c2fe400078408ff */
[----:B------:R-:W-:Y:S02]  /*144f0*/  LEA R54, P1, R76, R2, 0x1 ;  /* 0x000000024c367211 */ /* 0x000fe400078208ff */
[----:B------:R-:W-:-:S02]  /*14500*/  LEA.HI.X.SX32 R49, R75, R0, 0x1, P2 ;  /* 0x000000004b317211 */ /* 0x000fc400010f0eff */
[----:B------:R-:W-:Y:S02]  /*14510*/  LEA R25, R117, R26, 0x1 ;  /* 0x0000001a75197211 */ /* 0x000fe400078e08ff */
[----:B------:R-:W-:Y:S01]  /*14520*/  LEA.HI.X.SX32 R55, R76, R0, 0x1, P1 ;  /* 0x000000004c377211 */ /* 0x000fe200008f0eff */
[----:B------:R-:W-:Y:S01]  /*14530*/  STL.64 [R1+0xf18], R48 ;  /* 0x000f183001007387 */ /* 0x000fe20000100a00 */
[----:B------:R-:W-:-:S03]  /*14540*/  LEA R60, P0, R80, R2, 0x1 ;  /* 0x00000002503c7211 */ /* 0x000fc600078008ff */
[----:B------:R1:W-:Y:S01]  /*14550*/  STL.64 [R1+0xf28], R58 ;  /* 0x000f283a01007387 */ /* 0x0003e20000100a00 */
[----:B------:R-:W-:Y:S02]  /*14560*/  LEA R7, R118, R25, 0x1 ;  /* 0x0000001976077211 */ /* 0x000fe400078e08ff */
[----:B------:R-:W-:Y:S01]  /*14570*/  LEA.HI.X.SX32 R61, R80, R0, 0x1, P0 ;  /* 0x00000000503d7211 */ /* 0x000fe200000f0eff */
[----:B------:R3:W-:Y:S01]  /*14580*/  STL.64 [R1+0xf20], R54 ;  /* 0x000f203601007387 */ /* 0x0007e20000100a00 */
[----:B------:R-:W-:Y:S02]  /*14590*/  LEA R33, R120, R7, 0x1 ;  /* 0x0000000778217211 */ /* 0x000fe400078e08ff */
[----:B-1----:R-:W-:-:S04]  /*145a0*/  LEA R58, P1, R79, R2, 0x1 ;  /* 0x000000024f3a7211 */ /* 0x002fc800078208ff */
[----:B------:R-:W-:Y:S02]  /*145b0*/  LEA.HI.X.SX32 R59, R79, R0, 0x1, P1 ;  /* 0x000000004f3b7211 */ /* 0x000fe400008f0eff */
[CC--:B---3--:R-:W-:Y:S01]  /*145c0*/  LEA R54, P2, R78.reuse, R2.reuse, 0x1 ;  /* 0x000000024e367211 */ /* 0x0c8fe200078408ff */
[----:B------:R1:W-:Y:S01]  /*145d0*/  STL.64 [R1+0xf10], R60 ;  /* 0x000f103c01007387 */ /* 0x0003e20000100a00 */
[----:B------:R-:W-:Y:S02]  /*145e0*/  LEA R62, P0, R83, R2, 0x1 ;  /* 0x00000002533e7211 */ /* 0x000fe400078008ff */
[----:B------:R-:W-:Y:S01]  /*145f0*/  LEA R24, R119, R33, 0x1 ;  /* 0x0000002177187211 */ /* 0x000fe200078e08ff */
[----:B------:R3:W-:Y:S01]  /*14600*/  STL.64 [R1+0xf08], R58 ;  /* 0x000f083a01007387 */ /* 0x0007e20000100a00 */
[-C--:B------:R-:W-:Y:S02]  /*14610*/  LEA.HI.X.SX32 R55, R78, R0.reuse, 0x1, P2 ;  /* 0x000000004e377211 */ /* 0x080fe400010f0eff */
[----:B------:R-:W-:-:S02]  /*14620*/  LEA.HI.X.SX32 R63, R83, R0, 0x1, P0 ;  /* 0x00000000533f7211 */ /* 0x000fc400000f0eff */
[CC--:B-1----:R-:W-:Y:S02]  /*14630*/  LEA R60, P1, R82.reuse, R2.reuse, 0x1 ;  /* 0x00000002523c7211 */ /* 0x0c2fe400078208ff */
[----:B---3--:R-:W-:Y:S02]  /*14640*/  LEA R58, P2, R81, R2, 0x1 ;  /* 0x00000002513a7211 */ /* 0x008fe400078408ff */
[----:B------:R-:W-:Y:S02]  /*14650*/  LEA R23, R121, R24, 0x1 ;  /* 0x0000001879177211 */ /* 0x000fe400078e08ff */
[-C--:B------:R-:W-:Y:S02]  /*14660*/  LEA.HI.X.SX32 R61, R82, R0.reuse, 0x1, P1 ;  /* 0x00000000523d7211 */ /* 0x080fe400008f0eff */
[----:B------:R-:W-:Y:S01]  /*14670*/  LEA.HI.X.SX32 R59, R81, R0, 0x1, P2 ;  /* 0x00000000513b7211 */ /* 0x000fe200010f0eff */
[----:B------:R-:W-:Y:S01]  /*14680*/  STL.64 [R1+0xf00], R54 ;  /* 0x000f003601007387 */ /* 0x000fe20000100a00 */
[----:B------:R-:W-:-:S02]  /*14690*/  LEA R32, R122, R23, 0x1 ;  /* 0x000000177a207211 */ /* 0x000fc400078e08ff */
[----:B------:R-:W-:Y:S01]  /*146a0*/  LEA R64, P0, R86, R2, 0x1 ;  /* 0x0000000256407211 */ /* 0x000fe200078008ff */
[----:B------:R1:W-:Y:S01]  /*146b0*/  STL.64 [R1+0xef8], R62 ;  /* 0x000ef83e01007387 */ /* 0x0003e20000100a00 */
[----:B------:R-:W-:-:S03]  /*146c0*/  LEA R31, R123, R32, 0x1 ;  /* 0x000000207b1f7211 */ /* 0x000fc600078e08ff */
[----:B------:R-:W-:Y:S01]  /*146d0*/  STL.64 [R1+0xef0], R60 ;  /* 0x000ef03c01007387 */ /* 0x000fe20000100a00 */
[----:B------:R-:W-:-:S03]  /*146e0*/  LEA.HI.X.SX32 R65, R86, R0, 0x1, P0 ;  /* 0x0000000056417211 */ /* 0x000fc600000f0eff */
[----:B------:R3:W-:Y:S01]  /*146f0*/  STL.64 [R1+0xee8], R58 ;  /* 0x000ee83a01007387 */ /* 0x0007e20000100a00 */
[C---:B-1----:R-:W-:Y:S02]  /*14700*/  LEA R62, P1, R85.reuse, R2, 0x1 ;  /* 0x00000002553e7211 */ /* 0x042fe400078208ff */
[----:B------:R-:W-:Y:S02]  /*14710*/  LEA R22, R124, R31, 0x1 ;  /* 0x0000001f7c167211 */ /* 0x000fe400078e08ff */
[----:B------:R-:W-:Y:S02]  /*14720*/  LEA.HI.X.SX32 R63, R85, R0, 0x1, P1 ;  /* 0x00000000553f7211 */ /* 0x000fe400008f0eff */
[C---:B---3--:R-:W-:Y:S01]  /*14730*/  LEA R58, P2, R84.reuse, R2, 0x1 ;  /* 0x00000002543a7211 */ /* 0x048fe200078408ff */
[----:B------:R1:W-:Y:S03]  /*14740*/  STL.64 [R1+0xee0], R64 ;  /* 0x000ee04001007387 */ /* 0x0003e60000100a00 */
[----:B------:R-:W-:Y:S01]  /*14750*/  LEA.HI.X.SX32 R59, R84, R0, 0x1, P2 ;  /* 0x00000000543b7211 */ /* 0x000fe200010f0eff */
[----:B------:R3:W-:Y:S01]  /*14760*/  STL.64 [R1+0xed8], R62 ;  /* 0x000ed83e01007387 */ /* 0x0007e20000100a00 */
[----:B------:R-:W-:-:S03]  /*14770*/  LEA R39, R126, R22, 0x1 ;  /* 0x000000167e277211 */ /* 0x000fc600078e08ff */
[----:B------:R4:W-:Y:S01]  /*14780*/  STL.64 [R1+0xed0], R58 ;  /* 0x000ed03a01007387 */ /* 0x0009e20000100a00 */
[----:B------:R-:W-:Y:S02]  /*14790*/  LEA R30, R125, R39, 0x1 ;  /* 0x000000277d1e7211 */ /* 0x000fe400078e08ff */
[CC--:B-1----:R-:W-:Y:S02]  /*147a0*/  LEA R64, P0, R88.reuse, R2.reuse, 0x1 ;  /* 0x0000000258407211 */ /* 0x0c2fe400078008ff */
[-C--:B---3--:R-:W-:Y:S02]  /*147b0*/  LEA R62, P1, R87, R2.reuse, 0x1 ;  /* 0x00000002573e7211 */ /* 0x088fe400078208ff */
[C---:B----4-:R-:W-:Y:S02]  /*147c0*/  LEA R58, P2, R21.reuse, R2, 0x1 ;  /* 0x00000002153a7211 */ /* 0x050fe400078408ff */
[-C--:B------:R-:W-:Y:S02]  /*147d0*/  LEA.HI.X.SX32 R65, R88, R0.reuse, 0x1, P0 ;  /* 0x0000000058417211 */ /* 0x080fe400000f0eff */
[----:B------:R-:W-:-:S02]  /*147e0*/  LEA.HI.X.SX32 R59, R21, R0, 0x1, P2 ;  /* 0x00000000153b7211 */ /* 0x000fc400010f0eff */
[----:B------:R-:W-:Y:S02]  /*147f0*/  LEA.HI.X.SX32 R63, R87, R0, 0x1, P1 ;  /* 0x00000000573f7211 */ /* 0x000fe400008f0eff */
[----:B------:R-:W-:Y:S01]  /*14800*/  LEA R29, R127, R30, 0x1 ;  /* 0x0000001e7f1d7211 */ /* 0x000fe200078e08ff */
[----:B------:R-:W-:Y:S01]  /*14810*/  STL.64 [R1+0xeb8], R58 ;  /* 0x000eb83a01007387 */ /* 0x000fe20000100a00 */
[C---:B------:R-:W-:Y:S02]  /*14820*/  LEA R66, P0, R89.reuse, R2, 0x1 ;  /* 0x0000000259427211 */ /* 0x040fe400078008ff */
[----:B------:R-:W-:Y:S01]  /*14830*/  LEA R38, R128, R29, 0x1 ;  /* 0x0000001d80267211 */ /* 0x000fe200078e08ff */
[----:B------:R1:W-:Y:S01]  /*14840*/  STL.64 [R1+0xec8], R64 ;  /* 0x000ec84001007387 */ /* 0x0003e20000100a00 */
[----:B------:R-:W-:-:S03]  /*14850*/  LEA.HI.X.SX32 R67, R89, R0, 0x1, P0 ;  /* 0x0000000059437211 */ /* 0x000fc600000f0eff */
[----:B------:R3:W-:Y:S01]  /*14860*/  STL.64 [R1+0xec0], R62 ;  /* 0x000ec03e01007387 */ /* 0x0007e20000100a00 */
[----:B------:R-:W-:Y:S02]  /*14870*/  LEA R37, R129, R38, 0x1 ;  /* 0x0000002681257211 */ /* 0x000fe400078e08ff */
[-C--:B-1----:R-:W-:Y:S02]  /*14880*/  LEA R64, P1, R74, R2.reuse, 0x1 ;  /* 0x000000024a407211 */ /* 0x082fe400078208ff */
[----:B---3--:R-:W-:Y:S02]  /*14890*/  LEA R62, P2, R46, R2, 0x1 ;  /* 0x000000022e3e7211 */ /* 0x008fe400078408ff */
[-C--:B------:R-:W-:Y:S02]  /*148a0*/  LEA.HI.X.SX32 R65, R74, R0.reuse, 0x1, P1 ;  /* 0x000000004a417211 */ /* 0x080fe400008f0eff */
[----:B------:R-:W-:Y:S01]  /*148b0*/  LEA.HI.X.SX32 R63, R46, R0, 0x1, P2 ;  /* 0x000000002e3f7211 */ /* 0x000fe200010f0eff */
[----:B------:R1:W-:Y:S01]  /*148c0*/  STL.64 [R1+0xeb0], R66 ;  /* 0x000eb04201007387 */ /* 0x0003e20000100a00 */
[----:B------:R-:W-:-:S03]  /*148d0*/  LEA R28, R130, R37, 0x1 ;  /* 0x00000025821c7211 */ /* 0x000fc600078e08ff */
[----:B------:R3:W-:Y:S01]  /*148e0*/  STL.64 [R1+0xea8], R64 ;  /* 0x000ea84001007387 */ /* 0x0007e20000100a00 */
[----:B------:R-:W-:-:S03]  /*148f0*/  LEA R45, R132, R28, 0x1 ;  /* 0x0000001c842d7211 */ /* 0x000fc600078e08ff */
[----:B------:R4:W-:Y:S01]  /*14900*/  STL.64 [R1+0xea0], R62 ;  /* 0x000ea03e01007387 */ /* 0x0009e20000100a00 */
[CC--:B-1----:R-:W-:Y:S02]  /*14910*/  LEA R66, P0, R19.reuse, R2.reuse, 0x1 ;  /* 0x0000000213427211 */ /* 0x0c2fe400078008ff */
[C---:B---3--:R-:W-:Y:S02]  /*14920*/  LEA R64, P1, R18.reuse, R2, 0x1 ;  /* 0x0000000212407211 */ /* 0x048fe400078208ff */
[----:B------:R-:W-:Y:S02]  /*14930*/  LEA.HI.X.SX32 R67, R19, R0, 0x1, P0 ;  /* 0x0000000013437211 */ /* 0x000fe400000f0eff */
[C---:B----4-:R-:W-:Y:S02]  /*14940*/  LEA R62, P2, R15.reuse, R2, 0x1 ;  /* 0x000000020f3e7211 */ /* 0x050fe400078408ff */
[-C--:B------:R-:W-:Y:S02]  /*14950*/  LEA.HI.X.SX32 R65, R18, R0.reuse, 0x1, P1 ;  /* 0x0000000012417211 */ /* 0x080fe400008f0eff */
[----:B------:R-:W-:-:S02]  /*14960*/  LEA.HI.X.SX32 R63, R15, R0, 0x1, P2 ;  /* 0x000000000f3f7211 */ /* 0x000fc400010f0eff */
[----:B------:R-:W-:Y:S01]  /*14970*/  LEA R36, R131, R45, 0x1 ;  /* 0x0000002d83247211 */ /* 0x000fe200078e08ff */
[----:B------:R1:W-:Y:S03]  /*14980*/  STL.64 [R1+0xe98], R66 ;  /* 0x000e984201007387 */ /* 0x0003e60000100a00 */
[----:B------:R-:W-:Y:S01]  /*14990*/  LEA R35, R133, R36, 0x1 ;  /* 0x0000002485237211 */ /* 0x000fe200078e08ff */
[----:B------:R3:W-:Y:S04]  /*149a0*/  STL.64 [R1+0xe90], R64 ;  /* 0x000e904001007387 */ /* 0x0007e80000100a00 */
[----:B------:R4:W-:Y:S01]  /*149b0*/  STL.64 [R1+0xe88], R62 ;  /* 0x000e883e01007387 */ /* 0x0009e20000100a00 */
[----:B-1----:R-:W-:-:S02]  /*149c0*/  LEA R66, P0, R16, R2, 0x1 ;  /* 0x0000000210427211 */ /* 0x002fc400078008ff */
[C---:B---3--:R-:W-:Y:S02]  /*149d0*/  LEA R64, P1, R13.reuse, R2, 0x1 ;  /* 0x000000020d407211 */ /* 0x048fe400078208ff */
[----:B------:R-:W-:Y:S02]  /*149e0*/  LEA.HI.X.SX32 R67, R16, R0, 0x1, P0 ;  /* 0x0000000010437211 */ /* 0x000fe400000f0eff */
[----:B----4-:R-:W-:Y:S02]  /*149f0*/  LEA R62, P2, R12, R2, 0x1 ;  /* 0x000000020c3e7211 */ /* 0x010fe400078408ff */
[----:B------:R-:W-:Y:S02]  /*14a00*/  LEA R44, R134, R35, 0x1 ;  /* 0x00000023862c7211 */ /* 0x000fe400078e08ff */
        /* <DEDUP_REMOVED lines=19> */
[----:B---3--:R-:W-:Y:S02]  /*14b40*/  LEA R64, P1, R5, R2, 0x1 ;  /* 0x0000000205407211 */ /* 0x008fe400078208ff */
[----:B------:R-:W-:Y:S02]  /*14b50*/  LEA.HI.X.SX32 R67, R20, R0, 0x1, P0 ;  /* 0x0000000014437211 */ /* 0x000fe400000f0eff */
[C---:B----4-:R-:W-:Y:S02]  /*14b60*/  LEA R62, P2, R4.reuse, R2, 0x1 ;  /* 0x00000002043e7211 */ /* 0x050fe400078408ff */
        /* <DEDUP_REMOVED lines=32> */
[----:B---3--:R-:W-:Y:S02]  /*14d70*/  LEA R64, P1, R25, R2, 0x1 ;  /* 0x0000000219407211 */ /* 0x008fe400078208ff */
[----:B------:R-:W-:Y:S02]  /*14d80*/  LEA.HI.X.SX32 R67, R26, R0, 0x1, P0 ;  /* 0x000000001a437211 */ /* 0x000fe400000f0eff */
[----:B----4-:R-:W-:Y:S02]  /*14d90*/  LEA R62, P2, R7, R2, 0x1 ;  /* 0x00000002073e7211 */ /* 0x010fe400078408ff */
        /* <DEDUP_REMOVED lines=14> */
[----:B------:R-:W-:Y:S01]  /*14e80*/  STL.64 [R1+0xdf0], R66 ;  /* 0x000df04201007387 */ /* 0x000fe20000100a00 */
[----:B------:R-:W-:-:S03]  /*14e90*/  LEA R54, R149, R60, 0x1 ;  /* 0x0000003c95367211 */ /* 0x000fc600078e08ff */
[----:B------:R1:W-:Y:S01]  /*14ea0*/  STL.64 [R1+0xde8], R64 ;  /* 0x000de84001007387 */ /* 0x0003e20000100a00 */
[----:B------:R-:W-:-:S03]  /*14eb0*/  LEA R53, R151, R54, 0x1 ;  /* 0x0000003697357211 */ /* 0x000fc600078e08ff */
[----:B------:R3:W-:Y:S01]  /*14ec0*/  STL.64 [R1+0xde0], R62 ;  /* 0x000de03e01007387 */ /* 0x0007e20000100a00 */
[-C--:B------:R-:W-:Y:S02]  /*14ed0*/  LEA R24, P2, R22, R2.reuse, 0x1 ;  /* 0x0000000216187211 */ /* 0x080fe400078408ff */
[CC--:B-1----:R-:W-:Y:S02]  /*14ee0*/  LEA R64, P0, R32.reuse, R2.reuse, 0x1 ;  /* 0x0000000220407211 */ /* 0x0c2fe400078008ff */
[C---:B---3--:R-:W-:Y:S02]  /*14ef0*/  LEA R62, P1, R31.reuse, R2, 0x1 ;  /* 0x000000021f3e7211 */ /* 0x048fe400078208ff */
[-C--:B------:R-:W-:Y:S02]  /*14f00*/  LEA.HI.X.SX32 R65, R32, R0.reuse, 0x1, P0 ;  /* 0x0000000020417211 */ /* 0x080fe400000f0eff */
[----:B------:R-:W-:Y:S02]  /*14f10*/  LEA.HI.X.SX32 R63, R31, R0, 0x1, P1 ;  /* 0x000000001f3f7211 */ /* 0x000fe400008f0eff */
[----:B------:R-:W-:-:S02]  /*14f20*/  LEA R59, R152, R53, 0x1 ;  /* 0x00000035983b7211 */ /* 0x000fc400078e08ff */
[----:B------:R-:W-:Y:S01]  /*14f30*/  LEA.HI.X.SX32 R25, R22, R0, 0x1, P2 ;  /* 0x0000000016197211 */ /* 0x000fe200010f0eff */
[----:B------:R-:W-:Y:S01]  /*14f40*/  STL.64 [R1+0xdd8], R64 ;  /* 0x000dd84001007387 */ /* 0x000fe20000100a00 */
[----:B------:R-:W-:-:S03]  /*14f50*/  LEA R58, R153, R59, 0x1 ;  /* 0x0000003b993a7211 */ /* 0x000fc600078e08ff */
[----:B------:R1:W-:Y:S01]  /*14f60*/  STL.64 [R1+0xdd0], R62 ;  /* 0x000dd03e01007387 */ /* 0x0003e20000100a00 */
[----:B------:R-:W-:-:S03]  /*14f70*/  LEA R32, P1, R30, R2, 0x1 ;  /* 0x000000021e207211 */ /* 0x000fc600078208ff */
[----:B------:R3:W-:Y:S01]  /*14f80*/  STL.64 [R1+0xdc8], R24 ;  /* 0x000dc81801007387 */ /* 0x0007e20000100a00 */
[----:B------:R-:W-:Y:S02]  /*14f90*/  LEA R21, R154, R58, 0x1 ;  /* 0x0000003a9a157211 */ /* 0x000fe400078e08ff */
[----:B------:R-:W-:Y:S02]  /*14fa0*/  LEA.HI.X.SX32 R33, R30, R0, 0x1, P1 ;  /* 0x000000001e217211 */ /* 0x000fe400008f0eff */
[-C--:B-1----:R-:W-:Y:S02]  /*14fb0*/  LEA R62, P0, R39, R2.reuse, 0x1 ;  /* 0x00000002273e7211 */ /* 0x082fe400078008ff */
[----:B---3--:R-:W-:Y:S02]  /*14fc0*/  LEA R24, P2, R29, R2, 0x1 ;  /* 0x000000021d187211 */ /* 0x008fe400078408ff */
        /* <DEDUP_REMOVED lines=19> */
[----:B------:R3:W-:Y:S01]  /*15100*/  STL.64 [R1+0xd98], R24 ;  /* 0x000d981801007387 */ /* 0x0007e20000100a00 */
[----:B------:R-:W-:Y:S02]  /*15110*/  LEA.HI.X.SX32 R39, R45, R0, 0x1, P0 ;  /* 0x000000002d277211 */ /* 0x000fe400000f0eff */
[CC--:B-1----:R-:W-:Y:S02]  /*15120*/  LEA R32, P1, R36.reuse, R2.reuse, 0x1 ;  /* 0x0000000224207211 */ /* 0x0c2fe400078208ff */
[C---:B---3--:R-:W-:Y:S02]  /*15130*/  LEA R24, P2, R35.reuse, R2, 0x1 ;  /* 0x0000000223187211 */ /* 0x048fe400078408ff */
[-C--:B------:R-:W-:Y:S02]  /*15140*/  LEA.HI.X.SX32 R33, R36, R0.reuse, 0x1, P1 ;  /* 0x0000000024217211 */ /* 0x080fe400008f0eff */
[----:B------:R-:W-:Y:S02]  /*15150*/  LEA.HI.X.SX32 R25, R35, R0, 0x1, P2 ;  /* 0x0000000023197211 */ /* 0x000fe400010f0eff */
[----:B------:R-:W-:Y:S01]  /*15160*/  LEA R6, R160, R12, 0x1 ;  /* 0x0000000ca0067211 */ /* 0x000fe200078e08ff */
[----:B------:R-:W-:Y:S01]  /*15170*/  STL.64 [R1+0xd90], R38 ;  /* 0x000d902601007387 */ /* 0x000fe20000100a00 */
[----:B------:R-:W-:-:S02]  /*15180*/  LEA R36, P0, R44, R2, 0x1 ;  /* 0x000000022c247211 */ /* 0x000fc400078008ff */
[----:B------:R-:W-:Y:S01]  /*15190*/  LEA R16, R162, R6, 0x1 ;  /* 0x00000006a2107211 */ /* 0x000fe200078e08ff */
[----:B------:R-:W-:Y:S04]  /*151a0*/  STL.64 [R1+0xd88], R32 ;  /* 0x000d882001007387 */ /* 0x000fe80000100a00 */
[----:B------:R1:W-:Y:S01]  /*151b0*/  STL.64 [R1+0xd80], R24 ;  /* 0x000d801801007387 */ /* 0x0003e20000100a00 */
[----:B------:R-:W-:Y:S02]  /*151c0*/  LEA R5, R161, R16, 0x1 ;  /* 0x00000010a1057211 */ /* 0x000fe400078e08ff */
[----:B------:R-:W-:Y:S02]  /*151d0*/  LEA.HI.X.SX32 R37, R44, R0, 0x1, P0 ;  /* 0x000000002c257211 */ /* 0x000fe400000f0eff */
[----:B------:R-:W-:-:S02]  /*151e0*/  LEA R4, R163, R5, 0x1 ;  /* 0x00000005a3047211 */ /* 0x000fc400078e08ff */
[CC--:B-1----:R-:W-:Y:S02]  /*151f0*/  LEA R24, P2, R34.reuse, R2.reuse, 0x1 ;  /* 0x0000000222187211 */ /* 0x0c2fe400078408ff */
[C---:B------:R-:W-:Y:S02]  /*15200*/  LEA R32, P1, R43.reuse, R2, 0x1 ;  /* 0x000000022b207211 */ /* 0x040fe400078208ff */
[-C--:B------:R-:W-:Y:S02]  /*15210*/  LEA.HI.X.SX32 R25, R34, R0.reuse, 0x1, P2 ;  /* 0x0000000022197211 */ /* 0x080fe400010f0eff */
[----:B------:R-:W-:-:S03]  /*15220*/  LEA.HI.X.SX32 R33, R43, R0, 0x1, P1 ;  /* 0x000000002b217211 */ /* 0x000fc600008f0eff */
[----:B------:R-:W-:Y:S01]  /*15230*/  STL.64 [R1+0xd68], R24 ;  /* 0x000d681801007387 */ /* 0x000fe20000100a00 */
[----:B------:R-:W-:Y:S02]  /*15240*/  LEA R14, R164, R4, 0x1 ;  /* 0x00000004a40e7211 */ /* 0x000fe400078e08ff */
[C---:B------:R-:W-:Y:S01]  /*15250*/  LEA R38, P0, R52.reuse, R2, 0x1 ;  /* 0x0000000234267211 */ /* 0x040fe200078008ff */
[----:B------:R1:W-:Y:S01]  /*15260*/  STL.64 [R1+0xd78], R36 ;  /* 0x000d782401007387 */ /* 0x0003e20000100a00 */
[----:B------:R-:W-:Y:S02]  /*15270*/  LEA R10, R165, R14, 0x1 ;  /* 0x0000000ea50a7211 */ /* 0x000fe400078e08ff */
[----:B------:R-:W-:Y:S01]  /*15280*/  LEA.HI.X.SX32 R39, R52, R0, 0x1, P0 ;  /* 0x0000000034277211 */ /* 0x000fe200000f0eff */
[----:B------:R3:W-:Y:S01]  /*15290*/  STL.64 [R1+0xd70], R32 ;  /* 0x000d702001007387 */ /* 0x0007e20000100a00 */
[-C--:B-1----:R-:W-:Y:S02]  /*152a0*/  LEA R36, P1, R42, R2.reuse, 0x1 ;  /* 0x000000022a247211 */ /* 0x082fe400078208ff */
[----:B---3--:R-:W-:-:S02]  /*152b0*/  LEA R32, P2, R41, R2, 0x1 ;  /* 0x0000000229207211 */ /* 0x008fc400078408ff */
[----:B------:R-:W-:Y:S02]  /*152c0*/  LEA.HI.X.SX32 R37, R42, R0, 0x1, P1 ;  /* 0x000000002a257211 */ /* 0x000fe400008f0eff */
[----:B------:R-:W-:Y:S01]  /*152d0*/  LEA R42, P0, R51, R2, 0x1 ;  /* 0x00000002332a7211 */ /* 0x000fe200078008ff */
[----:B------:R1:W-:Y:S01]  /*152e0*/  STL.64 [R1+0xd60], R38 ;  /* 0x000d602601007387 */ /* 0x0003e20000100a00 */
[----:B------:R-:W-:Y:S02]  /*152f0*/  LEA R3, R166, R10, 0x1 ;  /* 0x0000000aa6037211 */ /* 0x000fe400078e08ff */
[-C--:B------:R-:W-:Y:S02]  /*15300*/  LEA.HI.X.SX32 R33, R41, R0.reuse, 0x1, P2 ;  /* 0x0000000029217211 */ /* 0x080fe400010f0eff */
[----:B------:R-:W-:Y:S01]  /*15310*/  LEA.HI.X.SX32 R43, R51, R0, 0x1, P0 ;  /* 0x00000000332b7211 */ /* 0x000fe200000f0eff */
[----:B------:R3:W-:Y:S01]  /*15320*/  STL.64 [R1+0xd58], R36 ;  /* 0x000d582401007387 */ /* 0x0007e20000100a00 */
[----:B------:R-:W-:-:S02]  /*15330*/  LEA R27, R168, R3, 0x1 ;  /* 0x00000003a81b7211 */ /* 0x000fc400078e08ff */
[CC--:B-1----:R-:W-:Y:S01]  /*15340*/  LEA R38, P1, R50.reuse, R2.reuse, 0x1 ;  /* 0x0000000232267211 */ /* 0x0c2fe200078208ff */
[----:B------:R-:W-:Y:S01]  /*15350*/  STL.64 [R1+0xd50], R32 ;  /* 0x000d502001007387 */ /* 0x000fe20000100a00 */
[----:B------:R-:W-:Y:S02]  /*15360*/  LEA R44, P0, R57, R2, 0x1 ;  /* 0x00000002392c7211 */ /* 0x000fe400078008ff */
[----:B------:R-:W-:Y:S01]  /*15370*/  LEA.HI.X.SX32 R39, R50, R0, 0x1, P1 ;  /* 0x0000000032277211 */ /* 0x000fe200008f0eff */
[----:B------:R1:W-:Y:S01]  /*15380*/  STL.64 [R1+0xd48], R42 ;  /* 0x000d482a01007387 */ /* 0x0003e20000100a00 */
[C---:B---3--:R-:W-:Y:S02]  /*15390*/  LEA R36, P2, R40.reuse, R2, 0x1 ;  /* 0x0000000228247211 */ /* 0x048fe400078408ff */
[----:B------:R-:W-:Y:S02]  /*153a0*/  LEA R9, R167, R27, 0x1 ;  /* 0x0000001ba7097211 */ /* 0x000fe400078e08ff */
[----:B------:R-:W-:-:S02]  /*153b0*/  LEA.HI.X.SX32 R37, R40, R0, 0x1, P2 ;  /* 0x0000000028257211 */ /* 0x000fc400010f0eff */
[----:B------:R-:W-:Y:S02]  /*153c0*/  LEA.HI.X.SX32 R45, R57, R0, 0x1, P0 ;  /* 0x00000000392d7211 */ /* 0x000fe400000f0eff */
[----:B-1----:R-:W-:Y:S01]  /*153d0*/  LEA R42, P1, R49, R2, 0x1 ;  /* 0x00000002312a7211 */ /* 0x002fe200078208ff */
[----:B------:R-:W-:Y:S01]  /*153e0*/  STL.64 [R1+0xd40], R38 ;  /* 0x000d402601007387 */ /* 0x000fe20000100a00 */
[----:B------:R-:W-:Y:S02]  /*153f0*/  LEA R8, R169, R9, 0x1 ;  /* 0x00000009a9087211 */ /* 0x000fe400078e08ff */
[----:B------:R-:W-:Y:S01]  /*15400*/  LEA.HI.X.SX32 R43, R49, R0, 0x1, P1 ;  /* 0x00000000312b7211 */ /* 0x000fe200008f0eff */
[----:B------:R1:W-:Y:S01]  /*15410*/  STL.64 [R1+0xd38], R36 ;  /* 0x000d382401007387 */ /* 0x0003e20000100a00 */
[----:B------:R-:W-:-:S03]  /*15420*/  LEA R23, R170, R8, 0x1 ;  /* 0x00000008aa177211 */ /* 0x000fc600078e08ff */
[----:B------:R-:W-:Y:S04]  /*15430*/  STL.64 [R1+0xd30], R44 ;  /* 0x000d302c01007387 */ /* 0x000fe80000100a00 */
[----:B------:R3:W-:Y:S01]  /*15440*/  STL.64 [R1+0xd28], R42 ;  /* 0x000d282a01007387 */ /* 0x0007e20000100a00 */
[C---:B-1----:R-:W-:Y:S02]  /*15450*/  LEA R36, P2, R48.reuse, R2, 0x1 ;  /* 0x0000000230247211 */ /* 0x042fe400078408ff */
[----:B------:R-:W-:Y:S02]  /*15460*/  LEA R20, R171, R23, 0x1 ;  /* 0x00000017ab147211 */ /* 0x000fe400078e08ff */
[----:B------:R-:W-:Y:S02]  /*15470*/  LEA.HI.X.SX32 R37, R48, R0, 0x1, P2 ;  /* 0x0000000030257211 */ /* 0x000fe400010f0eff */
[----:B---3--:R-:W-:-:S02]  /*15480*/  LEA R42, P0, R56, R2, 0x1 ;  /* 0x00000002382a7211 */ /* 0x008fc400078008ff */
[C---:B------:R-:W-:Y:S02]  /*15490*/  LEA R40, P1, R55.reuse, R2, 0x1 ;  /* 0x0000000237287211 */ /* 0x040fe400078208ff */
[----:B------:R-:W-:Y:S01]  /*154a0*/  LEA.HI.X.SX32 R43, R56, R0, 0x1, P0 ;  /* 0x00000000382b7211 */ /* 0x000fe200000f0eff */
[----:B------:R1:W-:Y:S01]  /*154b0*/  STL.64 [R1+0xd20], R36 ;  /* 0x000d202401007387 */ /* 0x0003e20000100a00 */
[----:B------:R-:W-:Y:S02]  /*154c0*/  LEA R7, R172, R20, 0x1 ;  /* 0x00000014ac077211 */ /* 0x000fe400078e08ff */
[----:B------:R-:W-:Y:S01]  /*154d0*/  LEA.HI.X.SX32 R41, R55, R0, 0x1, P1 ;  /* 0x0000000037297211 */ /* 0x000fe200008f0eff */
[----:B------:R3:W-:Y:S01]  /*154e0*/  STL.64 [R1+0xd18], R42 ;  /* 0x000d182a01007387 */ /* 0x0007e20000100a00 */
[----:B------:R-:W-:Y:S02]  /*154f0*/  LEA R44, P0, R60, R2, 0x1 ;  /* 0x000000023c2c7211 */ /* 0x000fe400078008ff */
[----:B------:R-:W-:-:S02]  /*15500*/  LEA R31, R174, R7, 0x1 ;  /* 0x00000007ae1f7211 */ /* 0x000fc400078e08ff */
[CC--:B-1----:R-:W-:Y:S02]  /*15510*/  LEA R36, P2, R47.reuse, R2.reuse, 0x1 ;  /* 0x000000022f247211 */ /* 0x0c2fe400078408ff */
[----:B---3--:R-:W-:Y:S02]  /*15520*/  LEA R42, P1, R54, R2, 0x1 ;  /* 0x00000002362a7211 */ /* 0x008fe400078208ff */
[-C--:B------:R-:W-:Y:S01]  /*15530*/  LEA.HI.X.SX32 R37, R47, R0.reuse, 0x1, P2 ;  /* 0x000000002f257211 */ /* 0x080fe200010f0eff */
[----:B------:R1:W-:Y:S01]  /*15540*/  STL.64 [R1+0xd10], R40 ;  /* 0x000d102801007387 */ /* 0x0003e20000100a00 */
[-C--:B------:R-:W-:Y:S02]  /*15550*/  LEA.HI.X.SX32 R45, R60, R0.reuse, 0x1, P0 ;  /* 0x000000003c2d7211 */ /* 0x080fe400000f0eff */
[----:B------:R-:W-:Y:S02]  /*15560*/  LEA.HI.X.SX32 R43, R54, R0, 0x1, P1 ;  /* 0x00000000362b7211 */ /* 0x000fe400008f0eff */
[----:B------:R-:W-:Y:S01]  /*15570*/  LEA R19, R173, R31, 0x1 ;  /* 0x0000001fad137211 */ /* 0x000fe200078e08ff */
[----:B------:R-:W-:Y:S01]  /*15580*/  STL.64 [R1+0xd08], R36 ;  /* 0x000d082401007387 */ /* 0x000fe20000100a00 */
[----:B------:R-:W-:-:S02]  /*15590*/  LEA R48, P0, R59, R2, 0x1 ;  /* 0x000000023b307211 */ /* 0x000fc400078008ff */
[----:B-1----:R-:W-:Y:S01]  /*155a0*/  LEA R40, P2, R53, R2, 0x1 ;  /* 0x0000000235287211 */ /* 0x002fe200078408ff */
[----:B------:R1:W-:Y:S01]  /*155b0*/  STL.64 [R1+0xd00], R44 ;  /* 0x000d002c01007387 */ /* 0x0003e20000100a00 */
[----:B------:R-:W-:Y:S02]  /*155c0*/  LEA R17, R175, R19, 0x1 ;  /* 0x00000013af117211 */ /* 0x000fe400078e08ff */
[-C--:B------:R-:W-:Y:S01]  /*155d0*/  LEA.HI.X.SX32 R41, R53, R0.reuse, 0x1, P2 ;  /* 0x0000000035297211 */ /* 0x080fe200010f0eff */
[----:B------:R3:W-:Y:S01]  /*155e0*/  STL.64 [R1+0xcf8], R42 ;  /* 0x000cf82a01007387 */ /* 0x0007e20000100a00 */
[----:B------:R-:W-:Y:S02]  /*155f0*/  LEA.HI.X.SX32 R49, R59, R0, 0x1, P0 ;  /* 0x000000003b317211 */ /* 0x000fe400000f0eff */
[----:B------:R-:W-:Y:S02]  /*15600*/  LEA R28, R176, R17, 0x1 ;  /* 0x00000011b01c7211 */ /* 0x000fe400078e08ff */
[----:B-1----:R-:W-:-:S02]  /*15610*/  LEA R44, P1, R58, R2, 0x1 ;  /* 0x000000023a2c7211 */ /* 0x002fc400078208ff */
[C---:B---3--:R-:W-:Y:S02]  /*15620*/  LEA R42, P2, R21.reuse, R2, 0x1 ;  /* 0x00000002152a7211 */ /* 0x048fe400078408ff */
[-C--:B------:R-:W-:Y:S02]  /*15630*/  LEA.HI.X.SX32 R45, R58, R0.reuse, 0x1, P1 ;  /* 0x000000003a2d7211 */ /* 0x080fe400008f0eff */
[----:B------:R-:W-:Y:S01]  /*15640*/  LEA.HI.X.SX32 R43, R21, R0, 0x1, P2 ;  /* 0x00000000152b7211 */ /* 0x000fe200010f0eff */
[----:B------:R-:W-:Y:S01]  /*15650*/  STL.64 [R1+0xcf0], R40 ;  /* 0x000cf02801007387 */ /* 0x000fe20000100a00 */
[----:B------:R-:W-:-:S03]  /*15660*/  LEA R26, R177, R28, 0x1 ;  /* 0x0000001cb11a7211 */ /* 0x000fc600078e08ff */
[----:B------:R1:W-:Y:S01]  /*15670*/  STL.64 [R1+0xce8], R48 ;  /* 0x000ce83001007387 */ /* 0x0003e20000100a00 */
[----:B------:R-:W-:-:S03]  /*15680*/  LEA R11, R178, R26, 0x1 ;  /* 0x0000001ab20b7211 */ /* 0x000fc600078e08ff */
[----:B------:R3:W-:Y:S04]  /*15690*/  STL.64 [R1+0xce0], R44 ;  /* 0x000ce02c01007387 */ /* 0x0007e80000100a00 */
[----:B------:R4:W-:Y:S01]  /*156a0*/  STL.64 [R1+0xcd8], R42 ;  /* 0x000cd82a01007387 */ /* 0x0009e20000100a00 */
[-C--:B-1----:R-:W-:Y:S02]  /*156b0*/  LEA R48, P0, R46, R2.reuse, 0x1 ;  /* 0x000000022e307211 */ /* 0x082fe400078008ff */
[----:B---3--:R-:W-:Y:S02]  /*156c0*/  LEA R44, P1, R18, R2, 0x1 ;  /* 0x00000002122c7211 */ /* 0x008fe400078208ff */
[----:B------:R-:W-:Y:S02]  /*156d0*/  LEA.HI.X.SX32 R49, R46, R0, 0x1, P0 ;  /* 0x000000002e317211 */ /* 0x000fe400000f0eff */
[----:B----4-:R-:W-:-:S02]  /*156e0*/  LEA R42, P2, R15, R2, 0x1 ;  /* 0x000000020f2a7211 */ /* 0x010fc400078408ff */
[-C--:B------:R-:W-:Y:S02]  /*156f0*/  LEA.HI.X.SX32 R45, R18, R0.reuse, 0x1, P1 ;  /* 0x00000000122d7211 */ /* 0x080fe400008f0eff */
[----:B------:R-:W-:Y:S02]  /*15700*/  LEA.HI.X.SX32 R43, R15, R0, 0x1, P2 ;  /* 0x000000000f2b7211 */ /* 0x000fe400010f0eff */
[----:B------:R-:W-:Y:S01]  /*15710*/  LEA R35, R180, R11, 0x1 ;  /* 0x0000000bb4237211 */ /* 0x000fe200078e08ff */
[----:B------:R-:W-:Y:S01]  /*15720*/  STL.64 [R1+0xcd0], R48 ;  /* 0x000cd03001007387 */ /* 0x000fe20000100a00 */
[----:B------:R-:W-:Y:S02]  /*15730*/  LEA R46, P0, R13, R2, 0x1 ;  /* 0x000000020d2e7211 */ /* 0x000fe400078008ff */
        /* <DEDUP_REMOVED lines=37> */
[-C--:B-1----:R-:W-:Y:S02]  /*15990*/  LEA R46, P0, R27, R2.reuse, 0x1 ;  /* 0x000000021b2e7211 */ /* 0x082fe400078008ff */
[----:B---3--:R-:W-:Y:S02]  /*159a0*/  LEA R44, P1, R9, R2, 0x1 ;  /* 0x00000002092c7211 */ /* 0x008fe400078208ff */
        /* <DEDUP_REMOVED lines=80> */
[CC--:B-1----:R-:W-:Y:S02]  /*15eb0*/  LEA R42, P0, R38.reuse, R2.reuse, 0x1 ;  /* 0x00000002262a7211 */ /* 0x0c2fe400078008ff */
[C---:B---3--:R-:W-:Y:S02]  /*15ec0*/  LEA R34, P1, R37.reuse, R2, 0x1 ;  /* 0x0000000225227211 */ /* 0x048fe400078208ff */
[-C--:B------:R-:W-:Y:S02]  /*15ed0*/  LEA.HI.X.SX32 R43, R38, R0.reuse, 0x1, P0 ;  /* 0x00000000262b7211 */ /* 0x080fe400000f0eff */
[-C--:B------:R-:W-:Y:S02]  /*15ee0*/  LEA.HI.X.SX32 R35, R37, R0.reuse, 0x1, P1 ;  /* 0x0000000025237211 */ /* 0x080fe400008f0eff */
[----:B------:R-:W-:-:S02]  /*15ef0*/  LEA.HI.X.SX32 R33, R29, R0, 0x1, P2 ;  /* 0x000000001d217211 */ /* 0x000fc400010f0eff */
[----:B------:R-:W-:Y:S01]  /*15f00*/  LEA R17, R207, R19, 0x1 ;  /* 0x00000013cf117211 */ /* 0x000fe200078e08ff */
[----:B------:R-:W-:Y:S01]  /*15f10*/  STL.64 [R1+0xbc8], R42 ;  /* 0x000bc82a01007387 */ /* 0x000fe20000100a00 */
[----:B------:R-:W-:Y:S02]  /*15f20*/  LEA R30, P2, R21, R2, 0x1 ;  /* 0x00000002151e7211 */ /* 0x000fe400078408ff */
[----:B------:R-:W-:Y:S01]  /*15f30*/  LEA R7, R208, R17, 0x1 ;  /* 0x00000011d0077211 */ /* 0x000fe200078e08ff */
[----:B------:R1:W-:Y:S04]  /*15f40*/  STL.64 [R1+0xbc0], R34 ;  /* 0x000bc02201007387 */ /* 0x0003e80000100a00 */
[----:B------:R3:W-:Y:S01]  /*15f50*/  STL.64 [R1+0xbb8], R32 ;  /* 0x000bb82001007387 */ /* 0x0007e20000100a00 */
[----:B------:R-:W-:-:S02]  /*15f60*/  LEA R26, R210, R7, 0x1 ;  /* 0x00000007d21a7211 */ /* 0x000fc400078e08ff */
[-C--:B-1----:R-:W-:Y:S02]  /*15f70*/  LEA R34, P0, R40, R2.reuse, 0x1 ;  /* 0x0000000228227211 */ /* 0x082fe400078008ff */
[----:B---3--:R-:W-:Y:S02]  /*15f80*/  LEA R32, P1, R36, R2, 0x1 ;  /* 0x0000000224207211 */ /* 0x008fe400078208ff */
[-C--:B------:R-:W-:Y:S02]  /*15f90*/  LEA.HI.X.SX32 R35, R40, R0.reuse, 0x1, P0 ;  /* 0x0000000028237211 */ /* 0x080fe400000f0eff */
        /* <DEDUP_REMOVED lines=12> */
[----:B------:R-:W-:-:S02]  /*16060*/  LEA R24, R212, R14, 0x1 ;  /* 0x0000000ed4187211 */ /* 0x000fc400078e08ff */
        /* <DEDUP_REMOVED lines=64> */
[----:B------:R-:W-:Y:S02]  /*16470*/  LEA R18, R228, R3, 0x1 ;  /* 0x00000003e4127211 */ /* 0x000fe400078e08ff */
[CC--:B-1----:R-:W-:Y:S02]  /*16480*/  LEA R32, P0, R24.reuse, R2.reuse, 0x1 ;  /* 0x0000000218207211 */ /* 0x0c2fe400078008ff */
[C---:B---3--:R-:W-:Y:S02]  /*16490*/  LEA R30, P1, R23.reuse, R2, 0x1 ;  /* 0x00000002171e7211 */ /* 0x048fe400078208ff */
[-C--:B------:R-:W-:Y:S02]  /*164a0*/  LEA.HI.X.SX32 R33, R24, R0.reuse, 0x1, P0 ;  /* 0x0000000018217211 */ /* 0x080fe400000f0eff */
[----:B------:R-:W-:-:S02]  /*164b0*/  LEA.HI.X.SX32 R31, R23, R0, 0x1, P1 ;  /* 0x00000000171f7211 */ /* 0x000fc400008f0eff */
        /* <DEDUP_REMOVED lines=13> */
[----:B------:R-:W-:Y:S03]  /*16590*/  STL.64 [R1+0xaf0], R32 ;  /* 0x000af02001007387 */ /* 0x000fe60000100a00 */
[----:B------:R-:W-:Y:S01]  /*165a0*/  LEA R14, R231, R16, 0x1 ;  /* 0x00000010e70e7211 */ /* 0x000fe200078e08ff */
[----:B------:R1:W-:Y:S04]  /*165b0*/  STL.64 [R1+0xae8], R30 ;  /* 0x000ae81e01007387 */ /* 0x0003e80000100a00 */
[----:B------:R3:W-:Y:S01]  /*165c0*/  STL.64 [R1+0xae0], R26 ;  /* 0x000ae01a01007387 */ /* 0x0007e20000100a00 */
[----:B------:R-:W-:-:S02]  /*165d0*/  LEA R7, R232, R14, 0x1 ;  /* 0x0000000ee8077211 */ /* 0x000fc400078e08ff */
[CC--:B-1----:R-:W-:Y:S02]  /*165e0*/  LEA R30, P0, R25.reuse, R2.reuse, 0x1 ;  /* 0x00000002191e7211 */ /* 0x0c2fe400078008ff */
[C---:B---3--:R-:W-:Y:S02]  /*165f0*/  LEA R26, P2, R6.reuse, R2, 0x1 ;  /* 0x00000002061a7211 */ /* 0x048fe400078408ff */
[-C--:B------:R-:W-:Y:S02]  /*16600*/  LEA.HI.X.SX32 R31, R25, R0.reuse, 0x1, P0 ;  /* 0x00000000191f7211 */ /* 0x080fe400000f0eff */
[----:B------:R-:W-:Y:S02]  /*16610*/  LEA.HI.X.SX32 R27, R6, R0, 0x1, P2 ;  /* 0x00000000061b7211 */ /* 0x000fe400010f0eff */
[----:B------:R-:W-:Y:S01]  /*16620*/  LEA R28, P1, R21, R2, 0x1 ;  /* 0x00000002151c7211 */ /* 0x000fe200078208ff */
[----:B------:R-:W-:Y:S01]  /*16630*/  STL.64 [R1+0xad8], R30 ;  /* 0x000ad81e01007387 */ /* 0x000fe20000100a00 */
[----:B------:R-:W-:-:S02]  /*16640*/  LEA R23, R234, R7, 0x1 ;  /* 0x00000007ea177211 */ /* 0x000fc400078e08ff */
[----:B------:R-:W-:Y:S01]  /*16650*/  LEA.HI.X.SX32 R29, R21, R0, 0x1, P1 ;  /* 0x00000000151d7211 */ /* 0x000fe200008f0eff */
[----:B------:R1:W-:Y:S01]  /*16660*/  STL.64 [R1+0xac8], R26 ;  /* 0x000ac81a01007387 */ /* 0x0003e20000100a00 */
[----:B------:R-:W-:Y:S02]  /*16670*/  LEA R13, R233, R23, 0x1 ;  /* 0x00000017e90d7211 */ /* 0x000fe400078e08ff */
[-C--:B------:R-:W-:Y:S02]  /*16680*/  LEA R24, P1, R5, R2.reuse, 0x1 ;  /* 0x0000000205187211 */ /* 0x080fe400078208ff */
[-C--:B------:R-:W-:Y:S02]  /*16690*/  LEA R20, P2, R4, R2.reuse, 0x1 ;  /* 0x0000000204147211 */ /* 0x080fe400078408ff */
[----:B------:R-:W-:Y:S02]  /*166a0*/  LEA R11, R235, R13, 0x1 ;  /* 0x0000000deb0b7211 */ /* 0x000fe400078e08ff */
[----:B-1----:R-:W-:-:S02]  /*166b0*/  LEA R26, P0, R15, R2, 0x1 ;  /* 0x000000020f1a7211 */ /* 0x002fc400078008ff */
[-C--:B------:R-:W-:Y:S02]  /*166c0*/  LEA.HI.X.SX32 R25, R5, R0.reuse, 0x1, P1 ;  /* 0x0000000005197211 */ /* 0x080fe400008f0eff */
        /* <DEDUP_REMOVED lines=42> */
[----:B------:R-:W-:-:S02]  /*16970*/  LEA R14, R246, R3, 0x1 ;  /* 0x00000003f60e7211 */ /* 0x000fc400078e08ff */
[-C--:B-1----:R-:W-:Y:S02]  /*16980*/  LEA R26, P0, R23, R2.reuse, 0x1 ;  /* 0x00000002171a7211 */ /* 0x082fe400078008ff */
[-C--:B---3--:R-:W-:Y:S02]  /*16990*/  LEA R24, P1, R13, R2.reuse, 0x1 ;  /* 0x000000020d187211 */ /* 0x088fe400078208ff */
[----:B----4-:R-:W-:Y:S02]  /*169a0*/  LEA R20, P2, R11, R2, 0x1 ;  /* 0x000000020b147211 */ /* 0x010fe400078408ff */
[-C--:B------:R-:W-:Y:S02]  /*169b0*/  LEA.HI.X.SX32 R27, R23, R0.reuse, 0x1, P0 ;  /* 0x00000000171b7211 */ /* 0x080fe400000f0eff */
[----:B------:R-:W-:Y:S02]  /*169c0*/  LEA.HI.X.SX32 R21, R11, R0, 0x1, P2 ;  /* 0x000000000b157211 */ /* 0x000fe400010f0eff */
[----:B------:R-:W-:-:S02]  /*169d0*/  LEA R12, P2, R4, R2, 0x1 ;  /* 0x00000002040c7211 */ /* 0x000fc400078408ff */
[----:B------:R-:W-:Y:S02]  /*169e0*/  LEA.HI.X.SX32 R25, R13, R0, 0x1, P1 ;  /* 0x000000000d197211 */ /* 0x000fe400008f0eff */
[----:B------:R-:W-:Y:S02]  /*169f0*/  LEA R8, R245, R14, 0x1 ;  /* 0x0000000ef5087211 */ /* 0x000fe400078e08ff */
[----:B------:R-:W-:Y:S01]  /*16a00*/  LEA.HI.X.SX32 R13, R4, R0, 0x1, P2 ;  /* 0x00000000040d7211 */ /* 0x000fe200010f0eff */
[----:B------:R-:W-:Y:S01]  /*16a10*/  STL.64 [R1+0xa60], R26 ;  /* 0x000a601a01007387 */ /* 0x000fe20000100a00 */
[----:B------:R-:W-:-:S03]  /*16a20*/  LEA R7, R247, R8, 0x1 ;  /* 0x00000008f7077211 */ /* 0x000fc600078e08ff */
[----:B------:R-:W-:Y:S04]  /*16a30*/  STL.64 [R1+0xa58], R24 ;  /* 0x000a581801007387 */ /* 0x000fe80000100a00 */
[----:B------:R-:W-:Y:S04]  /*16a40*/  STL.64 [R1+0xa50], R20 ;  /* 0x000a501401007387 */ /* 0x000fe80000100a00 */
[----:B------:R1:W-:Y:S01]  /*16a50*/  STL.64 [R1+0xa38], R12 ;  /* 0x000a380c01007387 */ /* 0x0003e20000100a00 */
[----:B------:R-:W-:Y:S02]  /*16a60*/  LEA R22, P0, R19, R2, 0x1 ;  /* 0x0000000213167211 */ /* 0x000fe400078008ff */
[----:B-1----:R-:W-:-:S02]  /*16a70*/  LEA R12, R248, R7, 0x1 ;  /* 0x00000007f80c7211 */ /* 0x002fc400078e08ff */
[----:B------:R-:W-:Y:S02]  /*16a80*/  LEA R20, P1, R17, R2, 0x1 ;  /* 0x0000000211147211 */ /* 0x000fe400078208ff */
[----:B------:R-:W-:Y:S02]  /*16a90*/  LEA R11, R249, R12, 0x1 ;  /* 0x0000000cf90b7211 */ /* 0x000fe400078e08ff */
[----:B------:R-:W-:Y:S02]  /*16aa0*/  LEA.HI.X.SX32 R21, R17, R0, 0x1, P1 ;  /* 0x0000000011157211 */ /* 0x000fe400008f0eff */
[----:B------:R-:W-:Y:S02]  /*16ab0*/  LEA R4, R250, R11, 0x1 ;  /* 0x0000000bfa047211 */ /* 0x000fe400078e08ff */
[----:B------:R-:W-:Y:S02]  /*16ac0*/  LEA R18, P1, R6, R2, 0x1 ;  /* 0x0000000206127211 */ /* 0x000fe400078208ff */
[----:B------:R-:W-:-:S02]  /*16ad0*/  LEA.HI.X.SX32 R23, R19, R0, 0x1, P0 ;  /* 0x0000000013177211 */ /* 0x000fc400000f0eff */
[----:B------:R-:W-:Y:S02]  /*16ae0*/  LEA R13, R252, R4, 0x1 ;  /* 0x00000004fc0d7211 */ /* 0x000fe400078e08ff */
[----:B------:R-:W-:Y:S02]  /*16af0*/  LEA R16, P2, R5, R2, 0x1 ;  /* 0x0000000205107211 */ /* 0x000fe400078408ff */
[-C--:B------:R-:W-:Y:S01]  /*16b00*/  LEA.HI.X.SX32 R19, R6, R0.reuse, 0x1, P1 ;  /* 0x0000000006137211 */ /* 0x080fe200008f0eff */
[----:B------:R-:W-:Y:S01]  /*16b10*/  STL.64 [R1+0xa48], R22 ;  /* 0x000a481601007387 */ /* 0x000fe20000100a00 */
[----:B-----5:R-:W-:Y:S02]  /*16b20*/  LEA R6, R251, R13, 0x1 ;  /* 0x0000000dfb067211 */ /* 0x020fe400078e08ff */
[----:B------:R-:W-:Y:S01]  /*16b30*/  LEA.HI.X.SX32 R17, R5, R0, 0x1, P2 ;  /* 0x0000000005117211 */ /* 0x000fe200010f0eff */
[----:B------:R1:W-:Y:S01]  /*16b40*/  STL.64 [R1+0xa40], R20 ;  /* 0x000a401401007387 */ /* 0x0003e20000100a00 */
[----:B0-----:R-:W-:-:S02]  /*16b50*/  LEA R5, R90, R6, 0x1 ;  /* 0x000000065a057211 */ /* 0x001fc400078e08ff */
[----:B------:R-:W0:Y:S01]  /*16b60*/  LDC R90, c[0x0][0x268] ;  /* 0x00009a00ff5a7b82 */ /* 0x000e220000000800 */
[----:B-1----:R-:W-:-:S04]  /*16b70*/  LEA R20, P0, R15, R2, 0x1 ;  /* 0x000000020f147211 */ /* 0x002fc800078008ff */
[----:B------:R-:W-:-:S05]  /*16b80*/  LEA.HI.X.SX32 R21, R15, R0, 0x1, P0 ;  /* 0x000000000f157211 */ /* 0x000fca00000f0eff */
[----:B------:R1:W-:Y:S04]  /*16b90*/  STL.64 [R1+0xa30], R20 ;  /* 0x000a301401007387 */ /* 0x0003e80000100a00 */
[----:B------:R3:W-:Y:S01]  /*16ba0*/  STL.64 [R1+0xa28], R18 ;  /* 0x000a281201007387 */ /* 0x0007e20000100a00 */
[CC--:B-1----:R-:W-:Y:S02]  /*16bb0*/  LEA R20, P0, R10.reuse, R2.reuse, 0x1 ;  /* 0x000000020a147211 */ /* 0x0c2fe400078008ff */
[C---:B---3--:R-:W-:Y:S02]  /*16bc0*/  LEA R18, P1, R9.reuse, R2, 0x1 ;  /* 0x0000000209127211 */ /* 0x048fe400078208ff */
[-C--:B------:R-:W-:Y:S02]  /*16bd0*/  LEA.HI.X.SX32 R21, R10, R0.reuse, 0x1, P0 ;  /* 0x000000000a157211 */ /* 0x080fe400000f0eff */
[----:B------:R-:W-:Y:S01]  /*16be0*/  LEA.HI.X.SX32 R19, R9, R0, 0x1, P1 ;  /* 0x0000000009137211 */ /* 0x000fe200008f0eff */
[----:B------:R-:W-:Y:S04]  /*16bf0*/  STL.64 [R1+0xa20], R16 ;  /* 0x000a201001007387 */ /* 0x000fe80000100a00 */
[----:B------:R-:W-:Y:S04]  /*16c00*/  STL.64 [R1+0xa18], R20 ;  /* 0x000a181401007387 */ /* 0x000fe80000100a00 */
[----:B------:R1:W-:Y:S02]  /*16c10*/  STL.64 [R1+0xa10], R18 ;  /* 0x000a101201007387 */ /* 0x0003e40000100a00 */
[----:B-1----:R-:W-:-:S04]  /*16c20*/  LEA R18, P1, R8, R2, 0x1 ;  /* 0x0000000208127211 */ /* 0x002fc800078208ff */
[----:B------:R-:W-:Y:S02]  /*16c30*/  LEA.HI.X.SX32 R19, R8, R0, 0x1, P1 ;  /* 0x0000000008137211 */ /* 0x000fe400008f0eff */
[----:B0-----:R-:W-:Y:S02]  /*16c40*/  LEA R8, R90, R5, 0x1 ;  /* 0x000000055a087211 */ /* 0x001fe400078e08ff */
[----:B------:R-:W0:Y:S01]  /*16c50*/  LDC R90, c[0x0][0x268] ;  /* 0x00009a00ff5a7b82 */ /* 0x000e220000000800 */
[----:B------:R-:W-:-:S04]  /*16c60*/  LEA R16, P2, R3, R2, 0x1 ;  /* 0x0000000203107211 */ /* 0x000fc800078408ff */
[----:B------:R-:W-:-:S05]  /*16c70*/  LEA.HI.X.SX32 R17, R3, R0, 0x1, P2 ;  /* 0x0000000003117211 */ /* 0x000fca00010f0eff */
[----:B------:R1:W-:Y:S02]  /*16c80*/  STL.64 [R1+0xa08], R16 ;  /* 0x000a081001007387 */ /* 0x0003e40000100a00 */
[----:B-1----:R-:W-:-:S04]  /*16c90*/  LEA R16, P2, R7, R2, 0x1 ;  /* 0x0000000207107211 */ /* 0x002fc800078408ff */
[----:B------:R-:W-:Y:S02]  /*16ca0*/  LEA.HI.X.SX32 R17, R7, R0, 0x1, P2 ;  /* 0x0000000007117211 */ /* 0x000fe400010f0eff */
[----:B0-----:R-:W-:Y:S02]  /*16cb0*/  LEA R7, R90, R8, 0x1 ;  /* 0x000000085a077211 */ /* 0x001fe400078e08ff */
[----:B------:R-:W0:Y:S02]  /*16cc0*/  LDC R90, c[0x0][0x268] ;  /* 0x00009a00ff5a7b82 */ /* 0x000e240000000800 */
[----:B0-----:R-:W-:-:S06]  /*16cd0*/  LEA R3, R90, R7, 0x1 ;  /* 0x000000075a037211 */ /* 0x001fcc00078e08ff */
[----:B------:R-:W0:Y:S01]  /*16ce0*/  LDC R90, c[0x0][0x268] ;  /* 0x00009a00ff5a7b82 */ /* 0x000e220000000800 */
[----:B------:R-:W-:-:S04]  /*16cf0*/  LEA R20, P0, R14, R2, 0x1 ;  /* 0x000000020e147211 */ /* 0x000fc800078008ff */
[----:B------:R-:W-:Y:S02]  /*16d00*/  LEA.HI.X.SX32 R21, R14, R0, 0x1, P0 ;  /* 0x000000000e157211 */ /* 0x000fe400000f0eff */
[----:B------:R-:W-:Y:S02]  /*16d10*/  LEA R14, P2, R4, R2, 0x1 ;  /* 0x00000002040e7211 */ /* 0x000fe400078408ff */
[----:B0-----:R-:W-:Y:S02]  /*16d20*/  LEA R9, R90, R3, 0x1 ;  /* 0x000000035a097211 */ /* 0x001fe400078e08ff */
[----:B------:R-:W0:Y:S01]  /*16d30*/  LDC R90, c[0x0][0x268] ;  /* 0x00009a00ff5a7b82 */ /* 0x000e220000000800 */
[----:B------:R-:W-:Y:S01]  /*16d40*/  STL.64 [R1+0xa00], R20 ;  /* 0x000a001401007387 */ /* 0x000fe20000100a00 */
[----:B------:R-:W-:-:S03]  /*16d50*/  LEA.HI.X.SX32 R15, R4, R0, 0x1, P2 ;  /* 0x00000000040f7211 */ /* 0x000fc600010f0eff */
[----:B------:R-:W-:Y:S01]  /*16d60*/  STL.64 [R1+0x9f8], R18 ;  /* 0x0009f81201007387 */ /* 0x000fe20000100a00 */
[----:B------:R-:W-:-:S03]  /*16d70*/  LEA R10, P2, R5, R2, 0x1 ;  /* 0x00000002050a7211 */ /* 0x000fc600078408ff */
[----:B------:R1:W-:Y:S02]  /*16d80*/  STL.64 [R1+0x9f0], R16 ;  /* 0x0009f01001007387 */ /* 0x0003e40000100a00 */
[----:B-1----:R-:W-:-:S04]  /*16d90*/  LEA R16, P1, R11, R2, 0x1 ;  /* 0x000000020b107211 */ /* 0x002fc800078208ff */
[-C--:B------:R-:W-:Y:S02]  /*16da0*/  LEA.HI.X.SX32 R17, R11, R0.reuse, 0x1, P1 ;  /* 0x000000000b117211 */ /* 0x080fe400008f0eff */
[----:B------:R-:W-:Y:S02]  /*16db0*/  LEA.HI.X.SX32 R11, R5, R0, 0x1, P2 ;  /* 0x00000000050b7211 */ /* 0x000fe400010f0eff */
[----:B0-----:R-:W-:Y:S02]  /*16dc0*/  LEA R5, R90, R9, 0x1 ;  /* 0x000000095a057211 */ /* 0x001fe400078e08ff */
[----:B------:R-:W0:Y:S01]  /*16dd0*/  LDC R90, c[0x0][0x268] ;  /* 0x00009a00ff5a7b82 */ /* 0x000e220000000800 */
[----:B------:R-:W-:-:S04]  /*16de0*/  LEA R18, P0, R12, R2, 0x1 ;  /* 0x000000020c127211 */ /* 0x000fc800078008ff */
[----:B------:R-:W-:-:S05]  /*16df0*/  LEA.HI.X.SX32 R19, R12, R0, 0x1, P0 ;  /* 0x000000000c137211 */ /* 0x000fca00000f0eff */
[----:B------:R-:W-:Y:S04]  /*16e00*/  STL.64 [R1+0x9e8], R18 ;  /* 0x0009e81201007387 */ /* 0x000fe80000100a00 */
[----:B------:R1:W-:Y:S04]  /*16e10*/  STL.64 [R1+0x9e0], R16 ;  /* 0x0009e01001007387 */ /* 0x0003e80000100a00 */
[----:B------:R3:W-:Y:S01]  /*16e20*/  STL.64 [R1+0x9d8], R14 ;  /* 0x0009d80e01007387 */ /* 0x0007e20000100a00 */
[----:B0-----:R-:W-:Y:S02]  /*16e30*/  LEA R4, R90, R5, 0x1 ;  /* 0x000000055a047211 */ /* 0x001fe400078e08ff */
[----:B------:R-:W0:Y:S01]  /*16e40*/  LDC R90, c[0x0][0x268] ;  /* 0x00009a00ff5a7b82 */ /* 0x000e220000000800 */
[----:B-1----:R-:W-:-:S02]  /*16e50*/  LEA R16, P0, R13, R2, 0x1 ;  /* 0x000000020d107211 */ /* 0x002fc400078008ff */
        /* <DEDUP_REMOVED lines=8> */
[CC--:B-1----:R-:W-:Y:S02]  /*16ee0*/  LEA R14, P0, R8.reuse, R2.reuse, 0x1 ;  /* 0x00000002080e7211 */ /* 0x0c2fe400078008ff */
[----:B---3--:R-:W-:Y:S02]  /*16ef0*/  LEA R10, P2, R3, R2, 0x1 ;  /* 0x00000002030a7211 */ /* 0x008fe400078408ff */
[----:B------:R-:W-:-:S02]  /*16f00*/  LEA.HI.X.SX32 R15, R8, R0, 0x1, P0 ;  /* 0x00000000080f7211 */ /* 0x000fc400000f0eff */
[----:B------:R-:W-:Y:S02]  /*16f10*/  LEA.HI.X.SX32 R11, R3, R0, 0x1, P2 ;  /* 0x00000000030b7211 */ /* 0x000fe400010f0eff */
[----:B0-----:R-:W-:Y:S01]  /*16f20*/  LEA R3, R90, R4, 0x1 ;  /* 0x000000045a037211 */ /* 0x001fe200078e08ff */
[----:B------:R0:W-:Y:S04]  /*16f30*/  STL.64 [R1+0x9b8], R14 ;  /* 0x0009b80e01007387 */ /* 0x0001e80000100a00 */
[----:B------:R1:W-:Y:S01]  /*16f40*/  STL.64 [R1+0x9b0], R12 ;  /* 0x0009b00c01007387 */ /* 0x0003e20000100a00 */
[----:B------:R-:W-:-:S03]  /*16f50*/  LEA R6, P3, R3, R2, 0x1 ;  /* 0x0000000203067211 */ /* 0x000fc600078608ff */
[----:B------:R3:W-:Y:S01]  /*16f60*/  STL.64 [R1+0x9a8], R10 ;  /* 0x0009a80a01007387 */ /* 0x0007e20000100a00 */
[-C--:B0-----:R-:W-:Y:S02]  /*16f70*/  LEA R14, P0, R9, R2.reuse, 0x1 ;  /* 0x00000002090e7211 */ /* 0x081fe400078008ff */
[----:B-1----:R-:W-:Y:S02]  /*16f80*/  LEA R12, P1, R5, R2, 0x1 ;  /* 0x00000002050c7211 */ /* 0x002fe400078208ff */
[----:B------:R-:W-:Y:S02]  /*16f90*/  LEA.HI.X.SX32 R15, R9, R0, 0x1, P0 ;  /* 0x00000000090f7211 */ /* 0x000fe400000f0eff */
[C---:B---3--:R-:W-:Y:S02]  /*16fa0*/  LEA R10, P2, R4.reuse, R2, 0x1 ;  /* 0x00000002040a7211 */ /* 0x048fe400078408ff */
[-C--:B------:R-:W-:Y:S02]  /*16fb0*/  LEA.HI.X.SX32 R13, R5, R0.reuse, 0x1, P1 ;  /* 0x00000000050d7211 */ /* 0x080fe400008f0eff */
[----:B------:R-:W-:-:S02]  /*16fc0*/  LEA.HI.X.SX32 R11, R4, R0, 0x1, P2 ;  /* 0x00000000040b7211 */ /* 0x000fc400010f0eff */
[----:B------:R-:W-:Y:S01]  /*16fd0*/  LEA.HI.X.SX32 R7, R3, R0, 0x1, P3 ;  /* 0x0000000003077211 */ /* 0x000fe200018f0eff */
[----:B------:R-:W-:Y:S01]  /*16fe0*/  STL.64 [R1+0x9a0], R14 ;  /* 0x0009a00e01007387 */ /* 0x000fe20000100a00 */
[----:B------:R-:W-:Y:S02]  /*16ff0*/  MOV R0, 0xff800000 ;  /* 0xff80000000007802 */ /* 0x000fe40000000f00 */
[----:B------:R-:W-:Y:S01]  /*17000*/  MOV R3, 0x3f800000 ;  /* 0x3f80000000037802 */ /* 0x000fe20000000f00 */
[----:B------:R-:W-:Y:S01]  /*17010*/  STL.64 [R1+0x998], R12 ;  /* 0x0009980c01007387 */ /* 0x000fe20000100a00 */
[----:B------:R-:W-:Y:S02]  /*17020*/  MOV R5, 0x3f800000 ;  /* 0x3f80000000057802 */ /* 0x000fe40000000f00 */
[----:B------:R-:W-:Y:S01]  /*17030*/  MOV R4, 0x3f800000 ;  /* 0x3f80000000047802 */ /* 0x000fe20000000f00 */
[----:B------:R-:W-:Y:S04]  /*17040*/  STL.64 [R1+0x990], R10 ;  /* 0x0009900a01007387 */ /* 0x000fe80000100a00 */
[----:B------:R-:W-:Y:S04]  /*17050*/  STL.64 [R1+0x988], R6 ;  /* 0x0009880601007387 */ /* 0x000fe80000100a00 */
[----:B------:R-:W-:Y:S04]  /*17060*/  STL [R1+0x960], R0 ;  /* 0x0009600001007387 */ /* 0x000fe80000100800 */
[----:B------:R-:W-:Y:S04]  /*17070*/  STL [R1+0x978], R3 ;  /* 0x0009780301007387 */ /* 0x000fe80000100800 */
[----:B------:R-:W-:Y:S04]  /*17080*/  STL [R1+0x970], RZ ;  /* 0x000970ff01007387 */ /* 0x000fe80000100800 */
[----:B------:R0:W-:Y:S04]  /*17090*/  STL [R1+0x97c], R5 ;  /* 0x00097c0501007387 */ /* 0x0001e80000100800 */
[----:B------:R1:W-:Y:S04]  /*170a0*/  STL [R1+0x980], R4 ;  /* 0x0009800401007387 */ /* 0x0003e80000100800 */
[----:B------:R3:W-:Y:S01]  /*170b0*/  STL [R1+0x974], R3 ;  /* 0x0009740301007387 */ /* 0x0007e20000100800 */
[----:B0-----:R-:W-:-:S02]  /*170c0*/  MOV R5, 0xff800000 ;  /* 0xff80000000057802 */ /* 0x001fc40000000f00 */
[----:B-1----:R-:W-:-:S03]  /*170d0*/  MOV R4, 0xff800000 ;  /* 0xff80000000047802 */ /* 0x002fc60000000f00 */
        /* <DEDUP_REMOVED lines=388> */
[----:B------:R-:W3:Y:S01]  /*18920*/  LDL R90, [R1+0x1968] ;  /* 0x00196800015a7983 */ /* 0x000ee20000100800 */
[----:B------:R-:W-:-:S02]  /*18930*/  UIADD3.64 UR14, UR4, 0x180, URZ ;  /* 0x00000180040e7897 */ /* 0x000fc4000fffe03f */
[----:B------:R-:W-:Y:S02]  /*18940*/  UIADD3.64 UR10, UR4, 0x200, URZ ;  /* 0x00000200040a7897 */ /* 0x000fe4000fffe03f */
[----:B------:R-:W-:Y:S02]  /*18950*/  UIADD3.64 UR14, UR4, 0x280, URZ ;  /* 0x00000280040e7897 */ /* 0x000fe4000fffe03f */
[----:B------:R-:W-:Y:S02]  /*18960*/  UIADD3.64 UR10, UR4, 0x300, URZ ;  /* 0x00000300040a7897 */ /* 0x000fe4000fffe03f */
[----:B------:R-:W-:Y:S02]  /*18970*/  UIADD3.64 UR14, UR4, 0x380, URZ ;  /* 0x00000380040e7897 */ /* 0x000fe4000fffe03f */
[----:B------:R-:W-:Y:S02]  /*18980*/  UIADD3.64 UR10, UR4, 0x400, URZ ;  /* 0x00000400040a7897 */ /* 0x000fe4000fffe03f */
        /* <DEDUP_REMOVED lines=20> */
[----:B------:R-:W-:Y:S01]  /*18ad0*/  UIADD3.64 UR18, UR4, 0xe00, URZ ;  /* 0x00000e0004127897 */ /* 0x000fe2000fffe03f */
[C---:B--2---:R-:W-:Y:S01]  /*18ae0*/  LOP3.LUT R17, R93.reuse, 0x10, RZ, 0x3c, !PT ;  /* 0x000000105d117812 */ /* 0x044fe200078e3cff */
[----:B------:R-:W-:Y:S01]  /*18af0*/  UIADD3.64 UR10, UR4, 0xa00, URZ ;  /* 0x00000a00040a7897 */ /* 0x000fe2000fffe03f */
[C---:B------:R-:W-:Y:S01]  /*18b00*/  LOP3.LUT R16, R93.reuse, 0x20, RZ, 0x3c, !PT ;  /* 0x000000205d107812 */ /* 0x040fe200078e3cff */
        /* <DEDUP_REMOVED lines=9> */
[----:B------:R-:W-:Y:S01]  /*18ba0*/  LOP3.LUT R11, R93, 0x70, RZ, 0x3c, !PT ;  /* 0x000000705d0b7812 */ /* 0x000fe200078e3cff */
[----:B------:R-:W-:Y:S01]  /*18bb0*/  UIADD3.64 UR10, UR4, 0xd00, URZ ;  /* 0x00000d00040a7897 */ /* 0x000fe2000fffe03f */
[C---:B------:R-:W-:Y:S01]  /*18bc0*/  LOP3.LUT R9, R92.reuse, 0x20, RZ, 0x3c, !PT ;  /* 0x000000205c097812 */ /* 0x040fe200078e3cff */
[----:B------:R-:W-:Y:S01]  /*18bd0*/  UIADD3.64 UR14, UR4, 0xd80, URZ ;  /* 0x00000d80040e7897 */ /* 0x000fe2000fffe03f */
[C---:B------:R-:W-:Y:S01]  /*18be0*/  LOP3.LUT R8, R92.reuse, 0x40, RZ, 0x3c, !PT ;  /* 0x000000405c087812 */ /* 0x040fe200078e3cff */
[----:B------:R-:W-:Y:S01]  /*18bf0*/  UIADD3.64 UR18, UR4, 0x1a80, URZ ;  /* 0x00001a8004127897 */ /* 0x000fe2000fffe03f */
[----:B------:R-:W-:Y:S01]  /*18c00*/  LOP3.LUT R7, R92, 0x60, RZ, 0x3c, !PT ;  /* 0x000000605c077812 */ /* 0x000fe200078e3cff */
[----:B------:R-:W-:-:S02]  /*18c10*/  UIADD3.64 UR10, UR4, 0xe80, URZ ;  /* 0x00000e80040a7897 */ /* 0x000fc4000fffe03f */
[----:B------:R-:W-:Y:S02]  /*18c20*/  UIADD3.64 UR14, UR4, 0xf00, URZ ;  /* 0x00000f00040e7897 */ /* 0x000fe4000fffe03f */
[----:B------:R-:W-:Y:S02]  /*18c30*/  UIADD3.64 UR18, UR4, 0x1c00, URZ ;  /* 0x00001c0004127897 */ /* 0x000fe4000fffe03f */
[----:B------:R-:W-:Y:S02]  /*18c40*/  UIADD3.64 UR10, UR4, 0x1800, URZ ;  /* 0x00001800040a7897 */ /* 0x000fe4000fffe03f */
[----:B------:R-:W-:Y:S02]  /*18c50*/  UIADD3.64 UR14, UR4, 0x1880, URZ ;  /* 0x00001880040e7897 */ /* 0x000fe4000fffe03f */
[----:B------:R-:W-:Y:S01]  /*18c60*/  UIADD3.64 UR18, UR4, 0x1d80, URZ ;  /* 0x00001d8004127897 */ /* 0x000fe2000fffe03f */
[----:B------:R-:W-:Y:S01]  /*18c70*/  MOV R2, RZ ;  /* 0x000000ff00027202 */ /* 0x000fe20000000f00 */
[----:B------:R-:W-:Y:S01]  /*18c80*/  UIADD3.64 UR10, UR4, 0x1980, URZ ;  /* 0x00001980040a7897 */ /* 0x000fe2000fffe03f */
[----:B------:R-:W-:Y:S01]  /*18c90*/  MOV R0, RZ ;  /* 0x000000ff00007202 */ /* 0x000fe20000000f00 */
[----:B------:R-:W-:Y:S01]  /*18ca0*/  UIADD3.64 UR14, UR4, 0x1a00, URZ ;  /* 0x00001a00040e7897 */ /* 0x000fe2000fffe03f */
[----:B------:R-:W-:Y:S01]  /*18cb0*/  CS2R R24, SRZ ;  /* 0x0000000000187805 */ /* 0x000fe2000001ff00 */
[----:B------:R-:W-:Y:S01]  /*18cc0*/  UIADD3.64 UR18, UR6, 0x1fe, URZ ;  /* 0x000001fe06127897 */ /* 0x000fe2000fffe03f */
[----:B------:R-:W-:Y:S01]  /*18cd0*/  CS2R R26, SRZ ;  /* 0x00000000001a7805 */ /* 0x000fe2000001ff00 */
[----:B------:R-:W-:Y:S01]  /*18ce0*/  UIADD3.64 UR22, UR6, 0x200, URZ ;  /* 0x0000020006167897 */ /* 0x000fe2000fffe03f */
[----:B------:R-:W-:Y:S01]  /*18cf0*/  CS2R R28, SRZ ;  /* 0x00000000001c7805 */ /* 0x000fe2000001ff00 */
[----:B------:R-:W-:Y:S01]  /*18d00*/  UIADD3.64 UR26, UR6, 0x202, URZ ;  /* 0x00000202061a7897 */ /* 0x000fe2000fffe03f */
        /* <DEDUP_REMOVED lines=86> */
[----:B------:R-:W-:Y:S01]  /*19270*/  UIADD3.64 UR28, UR4, 0x1100, URZ ;  /* 0x00001100041c7897 */ /* 0x000fe2000fffe03f */
[----:B------:R-:W-:Y:S01]  /*19280*/  UMOV UR55, 0x40000040 ;  /* 0x4000004000377882 */ /* 0x000fe20000000000 */
        /* <DEDUP_REMOVED lines=16> */
[----:B------:R-:W-:Y:S01]  /*19390*/  UIADD3.64 UR50, UR6, 0xe04, URZ ;  /* 0x00000e0406327897 */ /* 0x000fe2000fffe03f */
[----:B---3--:R-:W-:-:S02]  /*193a0*/  IADD3 R18, R90, R93, RZ ;  /* 0x0000005d5a127210 */ /* 0x008fc40007ffe0ff */
[C---:B------:R-:W-:Y:S02]  /*193b0*/  IADD3 R17, R90.reuse, R17, RZ ;  /* 0x000000115a117210 */ /* 0x040fe40007ffe0ff */
[C---:B------:R-:W-:Y:S02]  /*193c0*/  IADD3 R16, R90.reuse, R16, RZ ;  /* 0x000000105a107210 */ /* 0x040fe40007ffe0ff */
[C---:B------:R-:W-:Y:S02]  /*193d0*/  IADD3 R15, R90.reuse, R15, RZ ;  /* 0x0000000f5a0f7210 */ /* 0x040fe40007ffe0ff */
[C---:B------:R-:W-:Y:S02]  /*193e0*/  IADD3 R14, R90.reuse, R14, RZ ;  /* 0x0000000e5a0e7210 */ /* 0x040fe40007ffe0ff */
[C---:B------:R-:W-:Y:S02]  /*193f0*/  IADD3 R13, R90.reuse, R13, RZ ;  /* 0x0000000d5a0d7210 */ /* 0x040fe40007ffe0ff */
[----:B------:R-:W-:-:S02]  /*19400*/  IADD3 R12, R90, R12, RZ ;  /* 0x0000000c5a0c7210 */ /* 0x000fc40007ffe0ff */
[C---:B------:R-:W-:Y:S02]  /*19410*/  IADD3 R11, R90.reuse, R11, RZ ;  /* 0x0000000b5a0b7210 */ /* 0x040fe40007ffe0ff */
[C---:B------:R-:W-:Y:S02]  /*19420*/  IADD3 R10, R90.reuse, R92, RZ ;  /* 0x0000005c5a0a7210 */ /* 0x040fe40007ffe0ff */
[----:B------:R-:W-:Y:S02]  /*19430*/  CS2R R92, SRZ ;  /* 0x00000000005c7805 */ /* 0x000fe4000001ff00 */
[C---:B------:R-:W-:Y:S02]  /*19440*/  IADD3 R9, R90.reuse, R9, RZ ;  /* 0x000000095a097210 */ /* 0x040fe40007ffe0ff */
[C---:B------:R-:W-:Y:S02]  /*19450*/  IADD3 R8, R90.reuse, R8, RZ ;  /* 0x000000085a087210 */ /* 0x040fe40007ffe0ff */
[----:B------:R-:W-:-:S02]  /*19460*/  IADD3 R7, R90, R7, RZ ;  /* 0x000000075a077210 */ /* 0x000fc40007ffe0ff */
[----:B0-----:R-:W-:-:S07]  /*19470*/  CS2R R90, SRZ ;  /* 0x00000000005a7805 */ /* 0x001fce000001ff00 */
.L_x_1:
[----:B------:R-:W2:Y:S01]  /*19480*/  LDL.64 R4, [R1+0x1960] ;  /* 0x0019600001047983 */ /* 0x000ea20000100a00 */
[----:B------:R-:W0:Y:S03]  /*19490*/  LDC R19, c[0x0][0x250] ;  /* 0x00009400ff137b82 */ /* 0x000e260000000800 */
[----:B------:R-:W3:Y:S04]  /*194a0*/  LDL.64 R154, [R1+0x1958] ;  /* 0x00195800019a7983 */ /* 0x000ee80000100a00 */
[----:B------:R-:W4:Y:S01]  /*194b0*/  LDL.64 R152, [R1+0x1950] ;  /* 0x0019500001987983 */ /* 0x000f220000100a00 */
[----:B------:R-:W1:Y:S03]  /*194c0*/  LDC R3, c[0x0][0x258] ;  /* 0x00009600ff037b82 */ /* 0x000e660000000800 */
[----:B------:R-:W4:Y:S04]  /*194d0*/  LDL.64 R22, [R1+0x1948] ;  /* 0x0019480001167983 */ /* 0x000f280000100a00 */
[----:B------:R-:W4:Y:S04]  /*194e0*/  LDL.64 R20, [R1+0x1940] ;  /* 0x0019400001147983 */ /* 0x000f280000100a00 */
[----:B------:R-:W4:Y:S04]  /*194f0*/  LDL.64 R164, [R1+0x1918] ;  /* 0x0019180001a47983 */ /* 0x000f280000100a00 */
[----:B------:R-:W4:Y:S04]  /*19500*/  LDL.64 R162, [R1+0x1730] ;  /* 0x0017300001a27983 */ /* 0x000f280000100a00 */
[----:B------:R-:W4:Y:S04]  /*19510*/  LDL.64 R160, [R1+0x15f8] ;  /* 0x0015f80001a07983 */ /* 0x000f280000100a00 */
[----:B------:R-:W4:Y:S04]  /*19520*/  LDL.64 R158, [R1+0x1938] ;  /* 0x00193800019e7983 */ /* 0x000f280000100a00 */
[----:B------:R-:W4:Y:S04]  /*19530*/  LDL.64 R156, [R1+0x1910] ;  /* 0x00191000019c7983 */ /* 0x000f280000100a00 */
[----:B-----5:R-:W-:Y:S04]  /*19540*/  STL [R1+0x1f08], R17 ;  /* 0x001f081101007387 */ /* 0x020fe80000100800 */
[----:B------:R-:W-:Y:S04]  /*19550*/  STL [R1+0x1eec], R16 ;  /* 0x001eec1001007387 */ /* 0x000fe80000100800 */
[----:B------:R-:W-:Y:S04]  /*19560*/  STL [R1+0x1ee8], R15 ;  /* 0x001ee80f01007387 */ /* 0x000fe80000100800 */
[----:B------:R-:W-:Y:S04]  /*19570*/  STL [R1+0x1ee4], R14 ;  /* 0x001ee40e01007387 */ /* 0x000fe80000100800 */
[----:B------:R-:W-:Y:S04]  /*19580*/  STL [R1+0x1ee0], R13 ;  /* 0x001ee00d01007387 */ /* 0x000fe80000100800 */
[----:B------:R-:W-:Y:S04]  /*19590*/  STL [R1+0x1edc], R12 ;  /* 0x001edc0c01007387 */ /* 0x000fe80000100800 */
[----:B------:R-:W-:Y:S04]  /*195a0*/  STL [R1+0x1ed8], R11 ;  /* 0x001ed80b01007387 */ /* 0x000fe80000100800 */
[----:B------:R-:W-:Y:S04]  /*195b0*/  STL [R1+0x1ed4], R0 ;  /* 0x001ed40001007387 */ /* 0x000fe80000100800 */
[----:B------:R-:W-:Y:S04]  /*195c0*/  STL [R1+0x1ed0], R10 ;  /* 0x001ed00a01007387 */ /* 0x000fe80000100800 */
[----:B------:R0:W-:Y:S04]  /*195d0*/  STL [R1+0x1df4], R9 ;  /* 0x001df40901007387 */ /* 0x0001e80000100800 */
[----:B------:R1:W-:Y:S04]  /*195e0*/  STL [R1+0x1d84], R8 ;  /* 0x001d840801007387 */ /* 0x0003e80000100800 */
[----:B------:R1:W-:Y:S01]  /*195f0*/  STL [R1+0x1d80], R7 ;  /* 0x001d800701007387 */ /* 0x0003e20000100800 */
[----:B0-----:R-:W-:-:S03]  /*19600*/  MOV R9, UR56 ;  /* 0x0000003800097c02 */ /* 0x001fc60008000f00 */
[----:B------:R0:W-:Y:S01]  /*19610*/  STL.64 [R1+0x1b78], R150 ;  /* 0x001b789601007387 */ /* 0x0001e20000100a00 */
[----:B-1----:R-:W-:-:S03]  /*19620*/  MOV R8, UR57 ;  /* 0x0000003900087c02 */ /* 0x002fc60008000f00 */
[----:B------:R1:W-:Y:S01]  /*19630*/  STL.64 [R1+0x1b70], R148 ;  /* 0x001b709401007387 */ /* 0x0003e20000100a00 */
[----:B------:R-:W-:-:S03]  /*19640*/  MOV R7, UR48 ;  /* 0x0000003000077c02 */ /* 0x000fc60008000f00 */
[----:B------:R1:W-:Y:S04]  /*19650*/  STL.64 [R1+0x1b68], R146 ;  /* 0x001b689201007387 */ /* 0x0003e80000100a00 */
[----:B------:R1:W-:Y:S01]  /*19660*/  STL.64 [R1+0x1b60], R144 ;  /* 0x001b609001007387 */ /* 0x0003e20000100a00 */
[----:B0-----:R-:W-:Y:S02]  /*19670*/  MOV R150, UR50 ;  /* 0x0000003200967c02 */ /* 0x001fe40008000f00 */
[----:B------:R-:W-:Y:S01]  /*19680*/  MOV R151, UR49 ;  /* 0x0000003100977c02 */ /* 0x000fe20008000f00 */
[----:B------:R0:W-:Y:S01]  /*19690*/  STL.64 [R1+0x1b58], R142 ;  /* 0x001b588e01007387 */ /* 0x0001e20000100a00 */
[----:B-1----:R-:W-:Y:S02]  /*196a0*/  MOV R148, UR44 ;  /* 0x0000002c00947c02 */ /* 0x002fe40008000f00 */
[----:B------:R-:W-:Y:S01]  /*196b0*/  MOV R149, UR51 ;  /* 0x0000003300957c02 */ /* 0x000fe20008000f00 */
[----:B------:R1:W-:Y:S01]  /*196c0*/  STL.64 [R1+0x1b50], R140 ;  /* 0x001b508c01007387 */ /* 0x0003e20000100a00 */
[----:B------:R-:W-:-:S02]  /*196d0*/  MOV R146, UR46 ;  /* 0x0000002e00927c02 */ /* 0x000fc40008000f00 */
[----:B------:R-:W-:Y:S01]  /*196e0*/  MOV R147, UR45 ;  /* 0x0000002d00937c02 */ /* 0x000fe20008000f00 */
[----:B------:R-:W-:Y:S01]  /*196f0*/  STL.64 [R1+0x1b48], R138 ;  /* 0x001b488a01007387 */ /* 0x000fe20000100a00 */
[----:B------:R-:W-:Y:S02]  /*19700*/  MOV R144, UR40 ;  /* 0x0000002800907c02 */ /* 0x000fe40008000f00 */
[----:B------:R-:W-:Y:S01]  /*19710*/  MOV R145, UR47 ;  /* 0x0000002f00917c02 */ /* 0x000fe20008000f00 */
[----:B------:R-:W-:Y:S01]  /*19720*/  STL.64 [R1+0x1b40], R136 ;  /* 0x001b408801007387 */ /* 0x000fe20000100a00 */
[----:B0-----:R-:W-:Y:S02]  /*19730*/  MOV R142, UR42 ;  /* 0x0000002a008e7c02 */ /* 0x001fe40008000f00 */
[----:B------:R-:W-:Y:S01]  /*19740*/  MOV R143, UR41 ;  /* 0x00000029008f7c02 */ /* 0x000fe20008000f00 */
[----:B------:R-:W-:Y:S01]  /*19750*/  STL.64 [R1+0x1b38], R134 ;  /* 0x001b388601007387 */ /* 0x000fe20000100a00 */
[----:B-1----:R-:W-:-:S03]  /*19760*/  MOV R141, UR43 ;  /* 0x0000002b008d7c02 */ /* 0x002fc60008000f00 */
[----:B------:R-:W-:Y:S04]  /*19770*/  STL.64 [R1+0x1b30], R132 ;  /* 0x001b308401007387 */ /* 0x000fe80000100a00 */
        /* <DEDUP_REMOVED lines=43> */
[----:B------:R-:W-:Y:S01]  /*19a30*/  STL.64 [R1+0x19d0], R44 ;  /* 0x0019d02c01007387 */ /* 0x000fe20000100a00 */
[----:B--2---:R-:W-:-:S03]  /*19a40*/  IMAD.WIDE R4, R2, 0x2, R4 ;  /* 0x0000000202047825 */ /* 0x004fc600078e0204 */
        /* <DEDUP_REMOVED lines=10> */
[----:B------:R-:W-:Y:S04]  /*19af0*/  STL [R1+0x1ef0], R141 ;  /* 0x001ef08d01007387 */ /* 0x000fe80000100800 */
[----:B------:R-:W-:Y:S04]  /*19b00*/  STL [R1+0x1ef4], R142 ;  /* 0x001ef48e01007387 */ /* 0x000fe80000100800 */
[----:B------:R-:W-:Y:S04]  /*19b10*/  STL [R1+0x1ef8], R143 ;  /* 0x001ef88f01007387 */ /* 0x000fe80000100800 */
[----:B------:R-:W-:Y:S04]  /*19b20*/  STL [R1+0x1efc], R144 ;  /* 0x001efc9001007387 */ /* 0x000fe80000100800 */
[----:B------:R0:W-:Y:S04]  /*19b30*/  STL [R1+0x1f00], R145 ;  /* 0x001f009101007387 */ /* 0x0001e80000100800 */
[----:B------:R1:W-:Y:S01]  /*19b40*/  STL [R1+0x1f04], R146 ;  /* 0x001f049201007387 */ /* 0x0003e20000100800 */
[----:B---3--:R-:W-:-:S03]  /*19b50*/  IMAD.WIDE R154, R2, 0x2, R154 ;  /* 0x00000002029a7825 */ /* 0x008fc600078e029a */
[----:B------:R-:W-:Y:S01]  /*19b60*/  STL [R1+0x1f0c], R147 ;  /* 0x001f0c9301007387 */ /* 0x000fe20000100800 */
[----:B----4-:R-:W-:-:S03]  /*19b70*/  IMAD.WIDE R152, R2, 0x2, R152 ;  /* 0x0000000202987825 */ /* 0x010fc600078e0298 */
[----:B0-----:R-:W2:Y:S04]  /*19b80*/  LDG.E.U16 R145, desc[UR60][R154.64] ;  /* 0x0000003c9a917981 */ /* 0x001ea8000c1e1500 */
[----:B-1----:R0:W3:Y:S01]  /*19b90*/  LDG.E.U16 R146, desc[UR60][R4.64] ;  /* 0x0000003c04927981 */ /* 0x0020e2000c1e1500 */
[----:B------:R-:W-:-:S03]  /*19ba0*/  IMAD.WIDE R22, R2, 0x2, R22 ;  /* 0x0000000202167825 */ /* 0x000fc600078e0216 */
[----:B------:R-:W4:Y:S01]  /*19bb0*/  LDG.E.U16 R144, desc[UR60][R152.64] ;  /* 0x0000003c98907981 */ /* 0x000f22000c1e1500 */
[----:B------:R-:W-:-:S03]  /*19bc0*/  IMAD.WIDE R20, R2, 0x2, R20 ;  /* 0x0000000202147825 */ /* 0x000fc600078e0214 */
[----:B------:R-:W4:Y:S01]  /*19bd0*/  LDG.E.U16 R143, desc[UR60][R22.64] ;  /* 0x0000003c168f7981 */ /* 0x000f22000c1e1500 */
[----:B0-----:R-:W-:-:S03]  /*19be0*/  IMAD.WIDE R4, R2, 0x2, R164 ;  /* 0x0000000202047825 */ /* 0x001fc600078e02a4 */
[----:B------:R-:W4:Y:S04]  /*19bf0*/  LDG.E.U16 R134, desc[UR60][R20.64] ;  /* 0x0000003c14867981 */ /* 0x000f28000c1e1500 */
[----:B------:R-:W4:Y:S04]  /*19c00*/  LDG.E.U16 R133, desc[UR60][R4.64] ;  /* 0x0000003c04857981 */ /* 0x000f28000c1e1500 */
[----:B------:R-:W-:Y:S01]  /*19c10*/  STL [R1+0x1f10], R148 ;  /* 0x001f109401007387 */ /* 0x000fe20000100800 */
[----:B------:R-:W-:-:S03]  /*19c20*/  IMAD.WIDE R154, R2, 0x2, R162 ;  /* 0x00000002029a7825 */ /* 0x000fc600078e02a2 */
[----:B------:R-:W-:Y:S04]  /*19c30*/  STL [R1+0x1f14], R149 ;  /* 0x001f149501007387 */ /* 0x000fe80000100800 */
[----:B------:R-:W-:Y:S04]  /*19c40*/  STL [R1+0x1f18], R150 ;  /* 0x001f189601007387 */ /* 0x000fe80000100800 */
[----:B------:R-:W-:Y:S04]  /*19c50*/  STL [R1+0x1f1c], R151 ;  /* 0x001f1c9701007387 */ /* 0x000fe80000100800 */
[----:B------:R-:W-:Y:S04]  /*19c60*/  STL [R1+0x1f20], R7 ;  /* 0x001f200701007387 */ /* 0x000fe80000100800 */
[----:B------:R-:W-:Y:S04]  /*19c70*/  STL [R1+0x1f24], R8 ;  /* 0x001f240801007387 */ /* 0x000fe80000100800 */
[----:B------:R0:W-:Y:S04]  /*19c80*/  STL [R1+0x1f28], R9 ;  /* 0x001f280901007387 */ /* 0x0001e80000100800 */
[----:B------:R-:W4:Y:S04]  /*19c90*/  LDG.E.U16 R132, desc[UR60][R154.64] ;  /* 0x0000003c9a847981 */ /* 0x000f28000c1e1500 */
[----:B0-----:R-:W4:Y:S04]  /*19ca0*/  LDL.64 R8, [R1+0x1728] ;  /* 0x0017280001087983 */ /* 0x001f280000100a00 */
[----:B---3--:R-:W-:Y:S04]  /*19cb0*/  STL [R1+0x1f2c], R146 ;  /* 0x001f2c9201007387 */ /* 0x008fe80000100800 */
[----:B------:R-:W3:Y:S04]  /*19cc0*/  LDL.64 R24, [R1+0x1720] ;  /* 0x0017200001187983 */ /* 0x000ee80000100a00 */
[----:B------:R-:W3:Y:S04]  /*19cd0*/  LDL.64 R28, [R1+0x15f0] ;  /* 0x0015f000011c7983 */ /* 0x000ee80000100a00 */
[----:B------:R-:W3:Y:S04]  /*19ce0*/  LDL.64 R16, [R1+0x1930] ;  /* 0x0019300001107983 */ /* 0x000ee80000100a00 */
[----:B------:R-:W3:Y:S04]  /*19cf0*/  LDL.64 R14, [R1+0x1908] ;  /* 0x00190800010e7983 */ /* 0x000ee80000100a00 */
[----:B------:R-:W3:Y:S04]  /*19d00*/  LDL.64 R10, [R1+0x15e8] ;  /* 0x0015e800010a7983 */ /* 0x000ee80000100a00 */
[----:B--2---:R-:W-:Y:S04]  /*19d10*/  STL [R1+0x1f30], R145 ;  /* 0x001f309101007387 */ /* 0x004fe80000100800 */
[----:B----4-:R-:W-:Y:S04]  /*19d20*/  STL [R1+0x1f34], R144 ;  /* 0x001f349001007387 */ /* 0x010fe80000100800 */
[----:B------:R0:W-:Y:S04]  /*19d30*/  STL [R1+0x1f38], R143 ;  /* 0x001f388f01007387 */ /* 0x0001e80000100800 */
[----:B------:R-:W-:Y:S04]  /*19d40*/  STL [R1+0x1f3c], R134 ;  /* 0x001f3c8601007387 */ /* 0x000fe80000100800 */
[----:B------:R-:W-:Y:S01]  /*19d50*/  STL [R1+0x1f40], R133 ;  /* 0x001f408501007387 */ /* 0x000fe20000100800 */
[----:B------:R-:W-:-:S03]  /*19d60*/  IMAD.WIDE R20, R2, 0x2, R156 ;  /* 0x0000000202147825 */ /* 0x000fc600078e029c */
[----:B------:R-:W2:Y:S04]  /*19d70*/  LDL.64 R6, [R1+0x1718] ;  /* 0x0017180001067983 */ /* 0x000ea80000100a00 */
[----:B------:R-:W4:Y:S04]  /*19d80*/  LDL.64 R32, [R1+0x1928] ;  /* 0x0019280001207983 */ /* 0x000f280000100a00 */
[----:B------:R-:W4:Y:S04]  /*19d90*/  LDL.64 R26, [R1+0x15e0] ;  /* 0x0015e000011a7983 */ /* 0x000f280000100a00 */
[----:B------:R-:W4:Y:S01]  /*19da0*/  LDL.64 R12, [R1+0x1920] ;  /* 0x00192000010c7983 */ /* 0x000f220000100a00 */
[----:B------:R-:W-:-:S03]  /*19db0*/  IMAD.WIDE R4, R2, 0x2, R8 ;  /* 0x0000000202047825 */ /* 0x000fc600078e0208 */
[----:B------:R-:W4:Y:S04]  /*19dc0*/  LDL.64 R30, [R1+0x1900] ;  /* 0x00190000011e7983 */ /* 0x000f280000100a00 */
[----:B------:R-:W4:Y:S04]  /*19dd0*/  LDL.64 R8, [R1+0x18f8] ;  /* 0x0018f80001087983 */ /* 0x000f280000100a00 */
[----:B------:R3:W4:Y:S04]  /*19de0*/  LDG.E.U16 R113, desc[UR60][R20.64] ;  /* 0x0000003c14717981 */ /* 0x000728000c1e1500 */
[----:B------:R1:W-:Y:S01]  /*19df0*/  STL [R1+0x1f44], R132 ;  /* 0x001f448401007387 */ /* 0x0003e20000100800 */
[----:B------:R-:W-:-:S03]  /*19e00*/  IMAD.WIDE R22, R2, 0x2, R158 ;  /* 0x0000000202167825 */ /* 0x000fc600078e029e */
[----:B------:R-:W4:Y:S01]  /*19e10*/  LDG.E.U16 R112, desc[UR60][R4.64] ;  /* 0x0000003c04707981 */ /* 0x000f22000c1e1500 */
[----:B------:R-:W-:-:S03]  /*19e20*/  IMAD.WIDE R152, R2, 0x2, R160 ;  /* 0x0000000202987825 */ /* 0x000fc600078e02a0 */
[----:B------:R-:W4:Y:S04]  /*19e30*/  LDG.E.U16 R114, desc[UR60][R22.64] ;  /* 0x0000003c16727981 */ /* 0x000f28000c1e1500 */
[----:B------:R0:W4:Y:S04]  /*19e40*/  LDG.E.U16 R131, desc[UR60][R152.64] ;  /* 0x0000003c98837981 */ /* 0x000128000c1e1500 */
[----:B------:R-:W4:Y:S04]  /*19e50*/  LDL.64 R40, [R1+0x15b8] ;  /* 0x0015b80001287983 */ /* 0x000f280000100a00 */
        /* <DEDUP_REMOVED lines=27> */
[----:B------:R-:W4:Y:S01]  /*1a010*/  LDL.64 R174, [R1+0x1458] ;  /* 0x0014580001ae7983 */ /* 0x000f220000100a00 */
[----:B---3--:R-:W-:-:S03]  /*1a020*/  IMAD.WIDE R20, R2, 0x2, R24 ;  /* 0x0000000202147825 */ /* 0x008fc600078e0218 */
[----:B------:R-:W3:Y:S01]  /*1a030*/  LDL.64 R24, [R1+0x18e8] ;  /* 0x0018e80001187983 */ /* 0x000ee20000100a00 */
[----:B------:R-:W-:-:S03]  /*1a040*/  IMAD.WIDE R154, R2, 0x2, R28 ;  /* 0x00000002029a7825 */ /* 0x000fc600078e021c */
[----:B------:R-:W3:Y:S01]  /*1a050*/  LDL.64 R28, [R1+0x1710] ;  /* 0x00171000011c7983 */ /* 0x000ee20000100a00 */
[----:B0-----:R-:W-:-:S03]  /*1a060*/  IMAD.WIDE R152, R2, 0x2, R16 ;  /* 0x0000000202987825 */ /* 0x001fc600078e0210 */
[----:B------:R-:W3:Y:S01]  /*1a070*/  LDL.64 R16, [R1+0x15d8] ;  /* 0x0015d80001107983 */ /* 0x000ee20000100a00 */
[----:B------:R-:W-:-:S03]  /*1a080*/  IMAD.WIDE R22, R2, 0x2, R14 ;  /* 0x0000000202167825 */ /* 0x000fc600078e020e */
[----:B------:R-:W3:Y:S01]  /*1a090*/  LDL.64 R14, [R1+0x18f0] ;  /* 0x0018f000010e7983 */ /* 0x000ee20000100a00 */
[----:B------:R-:W-:-:S03]  /*1a0a0*/  IMAD.WIDE R4, R2, 0x2, R10 ;  /* 0x0000000202047825 */ /* 0x000fc600078e020a */
[----:B------:R-:W3:Y:S04]  /*1a0b0*/  LDL.64 R10, [R1+0x1708] ;  /* 0x00170800010a7983 */ /* 0x000ee80000100a00 */
[----:B------:R2:W3:Y:S04]  /*1a0c0*/  LDG.E.U16 R93, desc[UR60][R22.64] ;  /* 0x0000003c165d7981 */ /* 0x0004e8000c1e1500 */
[----:B------:R4:W3:Y:S04]  /*1a0d0*/  LDG.E.U16 R111, desc[UR60][R154.64] ;  /* 0x0000003c9a6f7981 */ /* 0x0008e8000c1e1500 */
[----:B------:R0:W3:Y:S04]  /*1a0e0*/  LDG.E.U16 R92, desc[UR60][R20.64] ;  /* 0x0000003c145c7981 */ /* 0x0000e8000c1e1500 */
[----:B------:R1:W3:Y:S04]  /*1a0f0*/  LDG.E.U16 R91, desc[UR60][R4.64] ;  /* 0x0000003c045b7981 */ /* 0x0002e8000c1e1500 */
[----:B------:R1:W3:Y:S01]  /*1a100*/  LDG.E.U16 R94, desc[UR60][R152.64] ;  /* 0x0000003c985e7981 */ /* 0x0002e2000c1e1500 */
[----:B--2---:R-:W-:-:S03]  /*1a110*/  IMAD.WIDE R22, R2, 0x2, R6 ;  /* 0x0000000202167825 */ /* 0x004fc600078e0206 */
[----:B------:R-:W2:Y:S01]  /*1a120*/  LDL.64 R6, [R1+0x18d8] ;  /* 0x0018d80001067983 */ /* 0x000ea20000100a00 */
[----:B----4-:R-:W-:-:S03]  /*1a130*/  IMAD.WIDE R154, R2, 0x2, R32 ;  /* 0x00000002029a7825 */ /* 0x010fc600078e0220 */
[----:B------:R-:W4:Y:S01]  /*1a140*/  LDL.64 R32, [R1+0x15d0] ;  /* 0x0015d00001207983 */ /* 0x000f220000100a00 */
[----:B0-----:R-:W-:-:S03]  /*1a150*/  IMAD.WIDE R20, R2, 0x2, R26 ;  /* 0x0000000202147825 */ /* 0x001fc600078e021a */
[----:B------:R-:W4:Y:S01]  /*1a160*/  LDL.64 R26, [R1+0x1700] ;  /* 0x00170000011a7983 */ /* 0x000f220000100a00 */
[----:B-1----:R-:W-:-:S03]  /*1a170*/  IMAD.WIDE R4, R2, 0x2, R12 ;  /* 0x0000000202047825 */ /* 0x002fc600078e020c */
[----:B------:R-:W4:Y:S01]  /*1a180*/  LDL.64 R12, [R1+0x15c8] ;  /* 0x0015c800010c7983 */ /* 0x000f220000100a00 */
[----:B------:R-:W-:-:S03]  /*1a190*/  IMAD.WIDE R152, R2, 0x2, R30 ;  /* 0x0000000202987825 */ /* 0x000fc600078e021e */
[----:B------:R-:W4:Y:S04]  /*1a1a0*/  LDG.E.U16 R55, desc[UR60][R4.64] ;  /* 0x0000003c04377981 */ /* 0x000f28000c1e1500 */
[----:B------:R-:W4:Y:S04]  /*1a1b0*/  LDL.64 R30, [R1+0x18e0] ;  /* 0x0018e000011e7983 */ /* 0x000f280000100a00 */
[----:B------:R0:W4:Y:S04]  /*1a1c0*/  LDG.E.U16 R74, desc[UR60][R154.64] ;  /* 0x0000003c9a4a7981 */ /* 0x000128000c1e1500 */
[----:B------:R1:W4:Y:S04]  /*1a1d0*/  LDG.E.U16 R73, desc[UR60][R152.64] ;  /* 0x0000003c98497981 */ /* 0x000328000c1e1500 */
[----:B------:R-:W4:Y:S01]  /*1a1e0*/  LDG.E.U16 R71, desc[UR60][R20.64] ;  /* 0x0000003c14477981 */ /* 0x000f22000c1e1500 */
[----:B0-----:R-:W-:-:S03]  /*1a1f0*/  IMAD.WIDE R154, R2, 0x2, R8 ;  /* 0x00000002029a7825 */ /* 0x001fc600078e0208 */
[----:B------:R-:W4:Y:S04]  /*1a200*/  LDL.64 R8, [R1+0x18d0] ;  /* 0x0018d00001087983 */ /* 0x000f280000100a00 */
[----:B------:R0:W4:Y:S04]  /*1a210*/  LDG.E.U16 R72, desc[UR60][R22.64] ;  /* 0x0000003c16487981 */ /* 0x000128000c1e1500 */
[----:B------:R0:W4:Y:S01]  /*1a220*/  LDG.E.U16 R54, desc[UR60][R154.64] ;  /* 0x0000003c9a367981 */ /* 0x000122000c1e1500 */
[----:B---3--:R-:W-:-:S03]  /*1a230*/  IMAD.WIDE R4, R2, 0x2, R24 ;  /* 0x0000000202047825 */ /* 0x008fc600078e0218 */
[----:B------:R-:W3:Y:S01]  /*1a240*/  LDL.64 R24, [R1+0x18c0] ;  /* 0x0018c00001187983 */ /* 0x000ee20000100a00 */
[----:B-1----:R-:W-:-:S03]  /*1a250*/  IMAD.WIDE R152, R2, 0x2, R28 ;  /* 0x0000000202987825 */ /* 0x002fc600078e021c */
[----:B------:R-:W3:Y:S01]  /*1a260*/  LDL.64 R28, [R1+0x18c8] ;  /* 0x0018c800011c7983 */ /* 0x000ee20000100a00 */
[----:B0-----:R-:W-:-:S03]  /*1a270*/  IMAD.WIDE R22, R2, 0x2, R16 ;  /* 0x0000000202167825 */ /* 0x001fc600078e0210 */
[----:B------:R-:W3:Y:S01]  /*1a280*/  LDL.64 R16, [R1+0x16f8] ;  /* 0x0016f80001107983 */ /* 0x000ee20000100a00 */
[----:B------:R-:W-:-:S03]  /*1a290*/  IMAD.WIDE R20, R2, 0x2, R14 ;  /* 0x0000000202147825 */ /* 0x000fc600078e020e */
[----:B------:R-:W3:Y:S01]  /*1a2a0*/  LDL.64 R14, [R1+0x15c0] ;  /* 0x0015c000010e7983 */ /* 0x000ee20000100a00 */
[----:B------:R-:W-:-:S03]  /*1a2b0*/  IMAD.WIDE R154, R2, 0x2, R10 ;  /* 0x00000002029a7825 */ /* 0x000fc600078e020a */
[----:B------:R2:W3:Y:S04]  /*1a2c0*/  LDG.E.U16 R39, desc[UR60][R20.64] ;  /* 0x0000003c14277981 */ /* 0x0004e8000c1e1500 */
[----:B------:R-:W3:Y:S04]  /*1a2d0*/  LDL.64 R10, [R1+0x18b8] ;  /* 0x0018b800010a7983 */ /* 0x000ee80000100a00 */
        /* <DEDUP_REMOVED lines=11> */
[----:B------:R-:W4:Y:S04]  /*1a390*/  LDL.64 R12, [R1+0x16e8] ;  /* 0x0016e800010c7983 */ /* 0x000f280000100a00 */
[----:B------:R-:W4:Y:S01]  /*1a3a0*/  LDG.E.U16 R143, desc[UR60][R154.64] ;  /* 0x0000003c9a8f7981 */ /* 0x000f22000c1e1500 */
[----:B------:R-:W-:-:S03]  /*1a3b0*/  IMAD.WIDE R22, R2, 0x2, R30 ;  /* 0x0000000202167825 */ /* 0x000fc600078e021e */
        /* <DEDUP_REMOVED lines=13> */
[----:B------:R-:W3:Y:S01]  /*1a490*/  LDG.E.U16 R141, desc[UR60][R22.64] ;  /* 0x0000003c168d7981 */ /* 0x000ee2000c1e1500 */
[----:B------:R-:W-:-:S03]  /*1a4a0*/  IMAD.WIDE R4, R2, 0x2, R14 ;  /* 0x0000000202047825 */ /* 0x000fc600078e020e */
[----:B------:R0:W3:Y:S04]  /*1a4b0*/  LDG.E.U16 R16, desc[UR60][R20.64] ;  /* 0x0000003c14107981 */ /* 0x0000e8000c1e1500 */
[----:B------:R2:W3:Y:S01]  /*1a4c0*/  LDG.E.U16 R15, desc[UR60][R4.64] ;  /* 0x0000003c040f7981 */ /* 0x0004e2000c1e1500 */
[----:B------:R-:W-:-:S03]  /*1a4d0*/  IMAD.WIDE R152, R2, 0x2, R10 ;  /* 0x0000000202987825 */ /* 0x000fc600078e020a */
[----:B------:R-:W3:Y:S01]  /*1a4e0*/  LDL.64 R10, [R1+0x1890] ;  /* 0x00189000010a7983 */ /* 0x000ee20000100a00 */
[----:B0-----:R-:W-:-:S03]  /*1a4f0*/  IMAD.WIDE R20, R2, 0x2, R40 ;  /* 0x0000000202147825 */ /* 0x001fc600078e0228 */
[----:B------:R-:W3:Y:S04]  /*1a500*/  LDL.64 R40, [R1+0x16d8] ;  /* 0x0016d80001287983 */ /* 0x000ee80000100a00 */
[----:B------:R0:W3:Y:S04]  /*1a510*/  LDG.E.U16 R130, desc[UR60][R154.64] ;  /* 0x0000003c9a827981 */ /* 0x0000e8000c1e1500 */
[----:B------:R1:W3:Y:S04]  /*1a520*/  LDG.E.U16 R129, desc[UR60][R152.64] ;  /* 0x0000003c98817981 */ /* 0x0002e8000c1e1500 */
[----:B------:R-:W3:Y:S01]  /*1a530*/  LDG.E.U16 R127, desc[UR60][R20.64] ;  /* 0x0000003c147f7981 */ /* 0x000ee2000c1e1500 */
        /* <DEDUP_REMOVED lines=8> */
[----:B------:R0:W4:Y:S04]  /*1a5c0*/  LDG.E.U16 R110, desc[UR60][R4.64] ;  /* 0x0000003c046e7981 */ /* 0x000128000c1e1500 */
[----:B------:R-:W4:Y:S04]  /*1a5d0*/  LDG.E.U16 R108, desc[UR60][R152.64] ;  /* 0x0000003c986c7981 */ /* 0x000f28000c1e1500 */
[----:B------:R1:W4:Y:S01]  /*1a5e0*/  LDG.E.U16 R128, desc[UR60][R22.64] ;  /* 0x0000003c16807981 */ /* 0x000322000c1e1500 */
[----:B0-----:R-:W-:-:S03]  /*1a5f0*/  IMAD.WIDE R4, R2, 0x2, R30 ;  /* 0x0000000202047825 */ /* 0x001fc600078e021e */
[----:B------:R-:W4:Y:S04]  /*1a600*/  LDL.64 R30, [R1+0x1870] ;  /* 0x00187000011e7983 */ /* 0x000f280000100a00 */
[----:B------:R0:W4:Y:S01]  /*1a610*/  LDG.E.U16 R109, desc[UR60][R154.64] ;  /* 0x0000003c9a6d7981 */ /* 0x000122000c1e1500 */
[----:B-1----:R-:W-:-:S03]  /*1a620*/  IMAD.WIDE R22, R2, 0x2, R8 ;  /* 0x0000000202167825 */ /* 0x002fc600078e0208 */
[----:B------:R-:W4:Y:S01]  /*1a630*/  LDL.64 R8, [R1+0x16d0] ;  /* 0x0016d00001087983 */ /* 0x000f220000100a00 */
[----:B------:R-:W-:-:S03]  /*1a640*/  IMAD.WIDE R20, R2, 0x2, R34 ;  /* 0x0000000202147825 */ /* 0x000fc600078e0222 */
[----:B------:R-:W4:Y:S04]  /*1a650*/  LDL.64 R34, [R1+0x1598] ;  /* 0x0015980001227983 */ /* 0x000f280000100a00 */
[----:B------:R1:W4:Y:S04]  /*1a660*/  LDG.E.U16 R107, desc[UR60][R22.64] ;  /* 0x0000003c166b7981 */ /* 0x000328000c1e1500 */
[----:B------:R-:W4:Y:S04]  /*1a670*/  LDG.E.U16 R90, desc[UR60][R20.64] ;  /* 0x0000003c145a7981 */ /* 0x000f28000c1e1500 */
[----:B------:R1:W4:Y:S01]  /*1a680*/  LDG.E.U16 R89, desc[UR60][R4.64] ;  /* 0x0000003c04597981 */ /* 0x000322000c1e1500 */
[----:B---3--:R-:W-:-:S03]  /*1a690*/  IMAD.WIDE R152, R2, 0x2, R24 ;  /* 0x0000000202987825 */ /* 0x008fc600078e0218 */
[----:B------:R-:W3:Y:S01]  /*1a6a0*/  LDL.64 R24, [R1+0x16c8] ;  /* 0x0016c80001187983 */ /* 0x000ee20000100a00 */
[----:B0-----:R-:W-:-:S03]  /*1a6b0*/  IMAD.WIDE R154, R2, 0x2, R28 ;  /* 0x00000002029a7825 */ /* 0x001fc600078e021c */
[----:B------:R-:W3:Y:S04]  /*1a6c0*/  LDL.64 R28, [R1+0x1868] ;  /* 0x00186800011c7983 */ /* 0x000ee80000100a00 */
[----:B------:R2:W3:Y:S04]  /*1a6d0*/  LDG.E.U16 R88, desc[UR60][R154.64] ;  /* 0x0000003c9a587981 */ /* 0x0004e8000c1e1500 */
[----:B------:R0:W3:Y:S01]  /*1a6e0*/  LDG.E.U16 R87, desc[UR60][R152.64] ;  /* 0x0000003c98577981 */ /* 0x0000e2000c1e1500 */
[----:B-1----:R-:W-:-:S03]  /*1a6f0*/  IMAD.WIDE R22, R2, 0x2, R10 ;  /* 0x0000000202167825 */ /* 0x002fc600078e020a */
[----:B------:R-:W3:Y:S01]  /*1a700*/  LDL.64 R10, [R1+0x1590] ;  /* 0x00159000010a7983 */ /* 0x000ee20000100a00 */
[----:B------:R-:W-:-:S03]  /*1a710*/  IMAD.WIDE R4, R2, 0x2, R40 ;  /* 0x0000000202047825 */ /* 0x000fc600078e0228 */
[----:B------:R-:W3:Y:S04]  /*1a720*/  LDL.64 R40, [R1+0x1858] ;  /* 0x0018580001287983 */ /* 0x000ee80000100a00 */
        /* <DEDUP_REMOVED lines=19> */
[----:B------:R1:W4:Y:S04]  /*1a860*/  LDG.E.U16 R49, desc[UR60][R20.64] ;  /* 0x0000003c14317981 */ /* 0x000328000c1e1500 */
[----:B------:R-:W4:Y:S04]  /*1a870*/  LDG.E.U16 R48, desc[UR60][R4.64] ;  /* 0x0000003c04307981 */ /* 0x000f28000c1e1500 */
[----:B------:R1:W4:Y:S01]  /*1a880*/  LDG.E.U16 R35, desc[UR60][R154.64] ;  /* 0x0000003c9a237981 */ /* 0x000322000c1e1500 */
[----:B---3--:R-:W-:-:S03]  /*1a890*/  IMAD.WIDE R22, R2, 0x2, R24 ;  /* 0x0000000202167825 */ /* 0x008fc600078e0218 */
[----:B------:R-:W3:Y:S01]  /*1a8a0*/  LDL.64 R24, [R1+0x1838] ;  /* 0x0018380001187983 */ /* 0x000ee20000100a00 */
[----:B0-----:R-:W-:-:S03]  /*1a8b0*/  IMAD.WIDE R152, R2, 0x2, R28 ;  /* 0x0000000202987825 */ /* 0x001fc600078e021c */
[----:B------:R-:W3:Y:S04]  /*1a8c0*/  LDL.64 R28, [R1+0x1840] ;  /* 0x00184000011c7983 */ /* 0x000ee80000100a00 */
[----:B------:R2:W3:Y:S01]  /*1a8d0*/  LDG.E.U16 R34, desc[UR60][R152.64] ;  /* 0x0000003c98227981 */ /* 0x0004e2000c1e1500 */
[----:B-1----:R-:W-:-:S03]  /*1a8e0*/  IMAD.WIDE R20, R2, 0x2, R10 ;  /* 0x0000000202147825 */ /* 0x002fc600078e020a */
[----:B------:R-:W3:Y:S01]  /*1a8f0*/  LDL.64 R10, [R1+0x16b0] ;  /* 0x0016b000010a7983 */ /* 0x000ee20000100a00 */
[----:B------:R-:W-:-:S03]  /*1a900*/  IMAD.WIDE R154, R2, 0x2, R40 ;  /* 0x00000002029a7825 */ /* 0x000fc600078e0228 */
[----:B------:R-:W3:Y:S04]  /*1a910*/  LDL.64 R40, [R1+0x1570] ;  /* 0x0015700001287983 */ /* 0x000ee80000100a00 */
[----:B------:R0:W3:Y:S01]  /*1a920*/  LDG.E.U16 R145, desc[UR60][R154.64] ;  /* 0x0000003c9a917981 */ /* 0x0000e2000c1e1500 */
[----:B--2---:R-:W-:-:S03]  /*1a930*/  IMAD.WIDE R152, R2, 0x2, R6 ;  /* 0x0000000202987825 */ /* 0x004fc600078e0206 */
[----:B------:R-:W2:Y:S01]  /*1a940*/  LDL.64 R6, [R1+0x1828] ;  /* 0x0018280001067983 */ /* 0x000ea20000100a00 */
[----:B----4-:R-:W-:-:S03]  /*1a950*/  IMAD.WIDE R4, R2, 0x2, R32 ;  /* 0x0000000202047825 */ /* 0x010fc600078e0220 */
[----:B------:R1:W4:Y:S04]  /*1a960*/  LDG.E.U16 R33, desc[UR60][R22.64] ;  /* 0x0000003c16217981 */ /* 0x000328000c1e1500 */
[----:B------:R1:W4:Y:S01]  /*1a970*/  LDG.E.U16 R32, desc[UR60][R20.64] ;  /* 0x0000003c14207981 */ /* 0x000322000c1e1500 */
[----:B0-----:R-:W-:-:S03]  /*1a980*/  IMAD.WIDE R154, R2, 0x2, R44 ;  /* 0x00000002029a7825 */ /* 0x001fc600078e022c */
[----:B------:R0:W4:Y:S01]  /*1a990*/  LDG.E.U16 R146, desc[UR60][R152.64] ;  /* 0x0000003c98927981 */ /* 0x000122000c1e1500 */
[----:B-1----:R-:W-:-:S03]  /*1a9a0*/  IMAD.WIDE R22, R2, 0x2, R26 ;  /* 0x0000000202167825 */ /* 0x002fc600078e021a */
[----:B------:R-:W4:Y:S01]  /*1a9b0*/  LDL.64 R26, [R1+0x1820] ;  /* 0x00182000011a7983 */ /* 0x000f220000100a00 */
[----:B------:R-:W-:-:S03]  /*1a9c0*/  IMAD.WIDE R20, R2, 0x2, R12 ;  /* 0x0000000202147825 */ /* 0x000fc600078e020c */
[----:B------:R-:W4:Y:S04]  /*1a9d0*/  LDL.64 R44, [R1+0x1818] ;  /* 0x00181800012c7983 */ /* 0x000f280000100a00 */
[----:B------:R-:W4:Y:S01]  /*1a9e0*/  LDG.E.U16 R14, desc[UR60][R20.64] ;  /* 0x0000003c140e7981 */ /* 0x000f22000c1e1500 */
[----:B0-----:R-:W-:-:S03]  /*1a9f0*/  IMAD.WIDE R152, R2, 0x2, R30 ;  /* 0x0000000202987825 */ /* 0x001fc600078e021e */
[----:B------:R-:W4:Y:S04]  /*1aa00*/  LDL.64 R30, [R1+0x16a0] ;  /* 0x0016a000011e7983 */ /* 0x000f280000100a00 */
[----:B------:R0:W4:Y:S04]  /*1aa10*/  LDG.E.U16 R144, desc[UR60][R4.64] ;  /* 0x0000003c04907981 */ /* 0x000128000c1e1500 */
[----:B------:R-:W4:Y:S01]  /*1aa20*/  LDG.E.U16 R12, desc[UR60][R154.64] ;  /* 0x0000003c9a0c7981 */ /* 0x000f22000c1e1500 */
[----:B0-----:R-:W-:-:S03]  /*1aa30*/  IMAD.WIDE R4, R2, 0x2, R8 ;  /* 0x0000000202047825 */ /* 0x001fc600078e0208 */
[----:B------:R0:W4:Y:S01]  /*1aa40*/  LDG.E.U16 R9, desc[UR60][R22.64] ;  /* 0x0000003c16097981 */ /* 0x000122000c1e1500 */
[----:B---3--:R-:W-:-:S03]  /*1aa50*/  IMAD.WIDE R20, R2, 0x2, R24 ;  /* 0x0000000202147825 */ /* 0x008fc600078e0218 */
[----:B------:R1:W3:Y:S04]  /*1aa60*/  LDG.E.U16 R13, desc[UR60][R4.64] ;  /* 0x0000003c040d7981 */ /* 0x0002e8000c1e1500 */
[----:B------:R-:W3:Y:S01]  /*1aa70*/  LDL.64 R24, [R1+0x1808] ;  /* 0x0018080001187983 */ /* 0x000ee20000100a00 */
[----:B0-----:R-:W-:-:S03]  /*1aa80*/  IMAD.WIDE R22, R2, 0x2, R28 ;  /* 0x0000000202167825 */ /* 0x001fc600078e021c */
[----:B------:R-:W3:Y:S04]  /*1aa90*/  LDL.64 R28, [R1+0x1568] ;  /* 0x00156800011c7983 */ /* 0x000ee80000100a00 */
[----:B------:R0:W3:Y:S01]  /*1aaa0*/  LDG.E.U16 R125, desc[UR60][R20.64] ;  /* 0x0000003c147d7981 */ /* 0x0000e2000c1e1500 */
[----:B------:R-:W-:-:S03]  /*1aab0*/  IMAD.WIDE R154, R2, 0x2, R56 ;  /* 0x00000002029a7825 */ /* 0x000fc600078e0238 */
[----:B------:R-:W3:Y:S01]  /*1aac0*/  LDG.E.U16 R126, desc[UR60][R22.64] ;  /* 0x0000003c167e7981 */ /* 0x000ee2000c1e1500 */
[----:B-1----:R-:W-:-:S03]  /*1aad0*/  IMAD.WIDE R4, R2, 0x2, R10 ;  /* 0x0000000202047825 */ /* 0x002fc600078e020a */
[----:B------:R-:W3:Y:S01]  /*1aae0*/  LDL.64 R56, [R1+0x1698] ;  /* 0x0016980001387983 */ /* 0x000ee20000100a00 */
[----:B0-----:R-:W-:-:S03]  /*1aaf0*/  IMAD.WIDE R20, R2, 0x2, R42 ;  /* 0x0000000202147825 */ /* 0x001fc600078e022a */
[----:B------:R0:W3:Y:S04]  /*1ab00*/  LDG.E.U16 R11, desc[UR60][R152.64] ;  /* 0x0000003c980b7981 */ /* 0x0000e8000c1e1500 */
[----:B------:R-:W3:Y:S04]  /*1ab10*/  LDL.64 R42, [R1+0x17f8] ;  /* 0x0017f800012a7983 */ /* 0x000ee80000100a00 */
[----:B------:R1:W3:Y:S01]  /*1ab20*/  LDG.E.U16 R124, desc[UR60][R4.64] ;  /* 0x0000003c047c7981 */ /* 0x0002e2000c1e1500 */
[----:B0-----:R-:W-:-:S03]  /*1ab30*/  IMAD.WIDE R152, R2, 0x2, R46 ;  /* 0x0000000202987825 */ /* 0x001fc600078e022e */
[----:B------:R-:W3:Y:S01]  /*1ab40*/  LDL.64 R46, [R1+0x1560] ;  /* 0x00156000012e7983 */ /* 0x000ee20000100a00 */
[----:B--2---:R-:W-:-:S03]  /*1ab50*/  IMAD.WIDE R22, R2, 0x2, R6 ;  /* 0x0000000202167825 */ /* 0x004fc600078e0206 */
[----:B------:R4:W2:Y:S04]  /*1ab60*/  LDG.E.U16 R123, desc[UR60][R154.64] ;  /* 0x0000003c9a7b7981 */ /* 0x0008a8000c1e1500 */
[----:B------:R-:W2:Y:S01]  /*1ab70*/  LDL.64 R6, [R1+0x1800] ;  /* 0x0018000001067983 */ /* 0x000ea20000100a00 */
[----:B-1----:R-:W-:-:S03]  /*1ab80*/  IMAD.WIDE R4, R2, 0x2, R40 ;  /* 0x0000000202047825 */ /* 0x002fc600078e0228 */
[----:B------:R-:W2:Y:S04]  /*1ab90*/  LDL.64 R40, [R1+0x1690] ;  /* 0x0016900001287983 */ /* 0x000ea80000100a00 */
[----:B------:R0:W2:Y:S01]  /*1aba0*/  LDG.E.U16 R106, desc[UR60][R152.64] ;  /* 0x0000003c986a7981 */ /* 0x0000a2000c1e1500 */
[----:B----4-:R-:W-:-:S03]  /*1abb0*/  IMAD.WIDE R154, R2, 0x2, R26 ;  /* 0x00000002029a7825 */ /* 0x010fc600078e021a */
[----:B------:R1:W4:Y:S04]  /*1abc0*/  LDG.E.U16 R105, desc[UR60][R22.64] ;  /* 0x0000003c16697981 */ /* 0x000328000c1e1500 */
[----:B------:R-:W4:Y:S01]  /*1abd0*/  LDL.64 R26, [R1+0x1558] ;  /* 0x00155800011a7983 */ /* 0x000f220000100a00 */
[----:B0-----:R-:W-:-:S03]  /*1abe0*/  IMAD.WIDE R152, R2, 0x2, R44 ;  /* 0x0000000202987825 */ /* 0x001fc600078e022c */
[----:B------:R-:W4:Y:S01]  /*1abf0*/  LDL.64 R44, [R1+0x17f0] ;  /* 0x0017f000012c7983 */ /* 0x000f220000100a00 */
[----:B-1----:R-:W-:-:S03]  /*1ac00*/  IMAD.WIDE R22, R2, 0x2, R30 ;  /* 0x0000000202167825 */ /* 0x002fc600078e021e */
        /* <DEDUP_REMOVED lines=12> */
[----:B------:R-:W3:Y:S04]  /*1acd0*/  LDL.64 R28, [R1+0x1688] ;  /* 0x00168800011c7983 */ /* 0x000ee80000100a00 */
[----:B------:R2:W3:Y:S04]  /*1ace0*/  LDG.E.U16 R83, desc[UR60][R20.64] ;  /* 0x0000003c14537981 */ /* 0x0004e8000c1e1500 */
[----:B------:R1:W3:Y:S01]  /*1acf0*/  LDG.E.U16 R65, desc[UR60][R154.64] ;  /* 0x0000003c9a417981 */ /* 0x0002e2000c1e1500 */
[----:B0-----:R-:W-:-:S03]  /*1ad00*/  IMAD.WIDE R4, R2, 0x2, R42 ;  /* 0x0000000202047825 */ /* 0x001fc600078e022a */
[----:B------:R-:W3:Y:S01]  /*1ad10*/  LDL.64 R42, [R1+0x17d0] ;  /* 0x0017d000012a7983 */ /* 0x000ee20000100a00 */
[----:B------:R-:W-:-:S03]  /*1ad20*/  IMAD.WIDE R152, R2, 0x2, R56 ;  /* 0x0000000202987825 */ /* 0x000fc600078e0238 */
[----:B------:R-:W3:Y:S01]  /*1ad30*/  LDL.64 R56, [R1+0x17c0] ;  /* 0x0017c00001387983 */ /* 0x000ee20000100a00 */
[----:B------:R-:W-:-:S03]  /*1ad40*/  IMAD.WIDE R22, R2, 0x2, R46 ;  /* 0x0000000202167825 */ /* 0x000fc600078e022e */
[----:B------:R4:W3:Y:S04]  /*1ad50*/  LDG.E.U16 R64, desc[UR60][R152.64] ;  /* 0x0000003c98407981 */ /* 0x0008e8000c1e1500 */
[----:B------:R0:W3:Y:S01]  /*1ad60*/  LDG.E.U16 R63, desc[UR60][R22.64] ;  /* 0x0000003c163f7981 */ /* 0x0000e2000c1e1500 */
[----:B--2---:R-:W-:-:S03]  /*1ad70*/  IMAD.WIDE R20, R2, 0x2, R6 ;  /* 0x0000000202147825 */ /* 0x004fc600078e0206 */
[----:B------:R-:W2:Y:S01]  /*1ad80*/  LDL.64 R6, [R1+0x1548] ;  /* 0x0015480001067983 */ /* 0x000ea20000100a00 */
[----:B-1----:R-:W-:-:S03]  /*1ad90*/  IMAD.WIDE R154, R2, 0x2, R40 ;  /* 0x00000002029a7825 */ /* 0x002fc600078e0228 */
[----:B------:R-:W2:Y:S04]  /*1ada0*/  LDL.64 R40, [R1+0x17c8] ;  /* 0x0017c80001287983 */ /* 0x000ea80000100a00 */
[----:B------:R1:W2:Y:S04]  /*1adb0*/  LDG.E.U16 R47, desc[UR60][R20.64] ;  /* 0x0000003c142f7981 */ /* 0x0002a8000c1e1500 */
[----:B------:R-:W2:Y:S01]  /*1adc0*/  LDG.E.U16 R46, desc[UR60][R4.64] ;  /* 0x0000003c042e7981 */ /* 0x000ea2000c1e1500 */
[----:B----4-:R-:W-:-:S03]  /*1add0*/  IMAD.WIDE R152, R2, 0x2, R26 ;  /* 0x0000000202987825 */ /* 0x010fc600078e021a */
[----:B------:R-:W4:Y:S01]  /*1ade0*/  LDL.64 R26, [R1+0x1678] ;  /* 0x00167800011a7983 */ /* 0x000f220000100a00 */
[----:B0-----:R-:W-:-:S03]  /*1adf0*/  IMAD.WIDE R22, R2, 0x2, R44 ;  /* 0x0000000202167825 */ /* 0x001fc600078e022c */
[----:B------:R-:W4:Y:S04]  /*1ae00*/  LDG.E.U16 R44, desc[UR60][R152.64] ;  /* 0x0000003c982c7981 */ /* 0x000f28000c1e1500 */
[----:B------:R0:W4:Y:S01]  /*1ae10*/  LDG.E.U16 R45, desc[UR60][R154.64] ;  /* 0x0000003c9a2d7981 */ /* 0x000122000c1e1500 */
[----:B-1----:R-:W-:-:S03]  /*1ae20*/  IMAD.WIDE R20, R2, 0x2, R30 ;  /* 0x0000000202147825 */ /* 0x002fc600078e021e */
[----:B------:R-:W4:Y:S04]  /*1ae30*/  LDG.E.U16 R31, desc[UR60][R22.64] ;  /* 0x0000003c161f7981 */ /* 0x000f28000c1e1500 */
[----:B------:R1:W4:Y:S01]  /*1ae40*/  LDG.E.U16 R30, desc[UR60][R20.64] ;  /* 0x0000003c141e7981 */ /* 0x000322000c1e1500 */
[----:B0-----:R-:W-:-:S03]  /*1ae50*/  IMAD.WIDE R154, R2, 0x2, R60 ;  /* 0x00000002029a7825 */ /* 0x001fc600078e023c */
[----:B------:R-:W4:Y:S01]  /*1ae60*/  LDL.64 R60, [R1+0x1670] ;  /* 0x00167000013c7983 */ /* 0x000f220000100a00 */
[----:B-1----:R-:W-:-:S03]  /*1ae70*/  IMAD.WIDE R20, R2, 0x2, R78 ;  /* 0x0000000202147825 */ /* 0x002fc600078e024e */
[----:B------:R-:W4:Y:S04]  /*1ae80*/  LDL.64 R78, [R1+0x1528] ;  /* 0x00152800014e7983 */ /* 0x000f280000100a00 */
[----:B------:R0:W4:Y:S02]  /*1ae90*/  LDG.E.U16 R151, desc[UR60][R20.64] ;  /* 0x0000003c14977981 */ /* 0x000124000c1e1500 */
[C---:B0-----:R-:W-:Y:S02]  /*1aea0*/  IMAD.WIDE R20, R2.reuse, 0x2, R76 ;  /* 0x0000000202147825 */ /* 0x041fe400078e024c */
[----:B------:R-:W4:Y:S02]  /*1aeb0*/  LDL.64 R76, [R1+0x1660] ;  /* 0x00166000014c7983 */ /* 0x000f240000100a00 */
[----:B---3--:R-:W-:-:S02]  /*1aec0*/  IMAD.WIDE R152, R2, 0x2, R24 ;  /* 0x0000000202987825 */ /* 0x008fc400078e0218 */
[----:B------:R-:W3:Y:S04]  /*1aed0*/  LDG.E.U16 R139, desc[UR60][R20.64] ;  /* 0x0000003c148b7981 */ /* 0x000ee8000c1e1500 */
[----:B------:R-:W3:Y:S01]  /*1aee0*/  LDL.64 R24, [R1+0x1538] ;  /* 0x0015380001187983 */ /* 0x000ee20000100a00 */
[----:B------:R-:W-:-:S03]  /*1aef0*/  IMAD.WIDE R4, R2, 0x2, R28 ;  /* 0x0000000202047825 */ /* 0x000fc600078e021c */
[----:B------:R0:W3:Y:S01]  /*1af00*/  LDG.E.U16 R28, desc[UR60][R154.64] ;  /* 0x0000003c9a1c7981 */ /* 0x0000e2000c1e1500 */
[----:B------:R-:W-:-:S03]  /*1af10*/  IMAD.WIDE R22, R2, 0x2, R58 ;  /* 0x0000000202167825 */ /* 0x000fc600078e023a */
[----:B------:R2:W3:Y:S04]  /*1af20*/  LDG.E.U16 R29, desc[UR60][R4.64] ;  /* 0x0000003c041d7981 */ /* 0x0004e8000c1e1500 */
[----:B------:R-:W3:Y:S04]  /*1af30*/  LDL.64 R58, [R1+0x17b0] ;  /* 0x0017b000013a7983 */ /* 0x000ee80000100a00 */
[----:B------:R1:W3:Y:S01]  /*1af40*/  LDG.E.U16 R8, desc[UR60][R152.64] ;  /* 0x0000003c98087981 */ /* 0x0002e2000c1e1500 */
[----:B0-----:R-:W-:-:S03]  /*1af50*/  IMAD.WIDE R154, R2, 0x2, R42 ;  /* 0x00000002029a7825 */ /* 0x001fc600078e022a */
[----:B------:R-:W3:Y:S04]  /*1af60*/  LDL.64 R42, [R1+0x1530] ;  /* 0x00153000012a7983 */ /* 0x000ee80000100a00 */
[----:B------:R-:W3:Y:S01]  /*1af70*/  LDG.E.U16 R0, desc[UR60][R154.64] ;  /* 0x0000003c9a007981 */ /* 0x000ee2000c1e1500 */
[----:B--2---:R-:W-:-:S03]  /*1af80*/  IMAD.WIDE R4, R2, 0x2, R6 ;  /* 0x0000000202047825 */ /* 0x004fc600078e0206 */
[----:B------:R4:W2:Y:S01]  /*1af90*/  LDG.E.U16 R7, desc[UR60][R22.64] ;  /* 0x0000003c16077981 */ /* 0x0008a2000c1e1500 */
[----:B------:R-:W0:Y:S01]  /*1afa0*/  LDC R6, c[0x0][0x250] ;  /* 0x00009400ff067b82 */ /* 0x000e220000000800 */
[C---:B-1----:R-:W-:Y:S02]  /*1afb0*/  IMAD.WIDE R152, R2.reuse, 0x2, R40 ;  /* 0x0000000202987825 */ /* 0x042fe400078e0228 */
[----:B------:R1:W2:Y:S04]  /*1afc0*/  LDG.E.U16 R150, desc[UR60][R4.64] ;  /* 0x0000003c04967981 */ /* 0x0002a8000c1e1500 */
[----:B------:R-:W2:Y:S04]  /*1afd0*/  LDL.64 R40, [R1+0x17a0] ;  /* 0x0017a00001287983 */ /* 0x000ea80000100a00 */
[----:B------:R1:W2:Y:S01]  /*1afe0*/  LDG.E.U16 R10, desc[UR60][R152.64] ;  /* 0x0000003c980a7981 */ /* 0x0002a2000c1e1500 */
[----:B----4-:R-:W-:-:S03]  /*1aff0*/  IMAD.WIDE R22, R2, 0x2, R26 ;  /* 0x0000000202167825 */ /* 0x010fc600078e021a */
[----:B------:R-:W4:Y:S01]  /*1b000*/  LDL.64 R26, [R1+0x1798] ;  /* 0x00179800011a7983 */ /* 0x000f220000100a00 */
[----:B-1----:R-:W-:-:S03]  /*1b010*/  IMAD.WIDE R4, R2, 0x2, R56 ;  /* 0x0000000202047825 */ /* 0x002fc600078e0238 */
[----:B------:R-:W4:Y:S04]  /*1b020*/  LDL.64 R56, [R1+0x1790] ;  /* 0x0017900001387983 */ /* 0x000f280000100a00 */
[----:B------:R-:W4:Y:S04]  /*1b030*/  LDG.E.U16 R140, desc[UR60][R22.64] ;  /* 0x0000003c168c7981 */ /* 0x000f28000c1e1500 */
[----:B------:R1:W4:Y:S01]  /*1b040*/  LDG.E.U16 R122, desc[UR60][R4.64] ;  /* 0x0000003c047a7981 */ /* 0x000322000c1e1500 */
[----:B------:R-:W-:-:S03]  /*1b050*/  IMAD.WIDE R152, R2, 0x2, R60 ;  /* 0x0000000202987825 */ /* 0x000fc600078e023c */
[----:B------:R-:W4:Y:S01]  /*1b060*/  LDL.64 R60, [R1+0x1788] ;  /* 0x00178800013c7983 */ /* 0x000f220000100a00 */
[----:B-1----:R-:W-:-:S03]  /*1b070*/  IMAD.WIDE R4, R2, 0x2, R96 ;  /* 0x0000000202047825 */ /* 0x002fc600078e0260 */
[----:B------:R-:W4:Y:S04]  /*1b080*/  LDL.64 R96, [R1+0x1778] ;  /* 0x0017780001607983 */ /* 0x000f280000100a00 */
[----:B------:R-:W4:Y:S04]  /*1b090*/  LDG.E.U16 R120, desc[UR60][R152.64] ;  /* 0x0000003c98787981 */ /* 0x000f28000c1e1500 */
[----:B------:R1:W4:Y:S02]  /*1b0a0*/  LDG.E.U16 R101, desc[UR60][R4.64] ;  /* 0x0000003c04657981 */ /* 0x000324000c1e1500 */
[----:B-1----:R-:W-:-:S02]  /*1b0b0*/  IMAD.WIDE R4, R2, 0x2, R76 ;  /* 0x0000000202047825 */ /* 0x002fc400078e024c */
[----:B------:R-:W4:Y:S02]  /*1b0c0*/  LDL.64 R76, [R1+0x1768] ;  /* 0x00176800014c7983 */ /* 0x000f240000100a00 */
[C---:B---3--:R-:W-:Y:S02]  /*1b0d0*/  IMAD.WIDE R22, R2.reuse, 0x2, R24 ;  /* 0x0000000202167825 */ /* 0x048fe400078e0218 */
[----:B------:R-:W3:Y:S02]  /*1b0e0*/  LDL.64 R24, [R1+0x1658] ;  /* 0x0016580001187983 */ /* 0x000ee40000100a00 */
[C---:B------:R-:W-:Y:S02]  /*1b0f0*/  IMAD.WIDE R154, R2.reuse, 0x2, R98 ;  /* 0x00000002029a7825 */ /* 0x040fe400078e0262 */
[----:B------:R-:W3:Y:S04]  /*1b100*/  LDG.E.U16 R119, desc[UR60][R22.64] ;  /* 0x0000003c16777981 */ /* 0x000ee8000c1e1500 */
[----:B------:R1:W3:Y:S01]  /*1b110*/  LDG.E.U16 R121, desc[UR60][R154.64] ;  /* 0x0000003c9a797981 */ /* 0x0002e2000c1e1500 */
[----:B------:R-:W-:-:S03]  /*1b120*/  IMAD.WIDE R152, R2, 0x2, R42 ;  /* 0x0000000202987825 */ /* 0x000fc600078e022a */
[----:B------:R-:W3:Y:S01]  /*1b130*/  LDL.64 R42, [R1+0x1650] ;  /* 0x00165000012a7983 */ /* 0x000ee20000100a00 */
[----:B------:R-:W-:-:S03]  /*1b140*/  IMAD.WIDE R20, R2, 0x2, R58 ;  /* 0x0000000202147825 */ /* 0x000fc600078e023a */
[----:B------:R-:W3:Y:S01]  /*1b150*/  LDL.64 R58, [R1+0x1520] ;  /* 0x00152000013a7983 */ /* 0x000ee20000100a00 */
[----:B-1----:R-:W-:-:S03]  /*1b160*/  IMAD.WIDE R154, R2, 0x2, R80 ;  /* 0x00000002029a7825 */ /* 0x002fc600078e0250 */
[----:B------:R4:W3:Y:S04]  /*1b170*/  LDG.E.U16 R102, desc[UR60][R20.64] ;  /* 0x0000003c14667981 */ /* 0x0008e8000c1e1500 */
[----:B------:R1:W3:Y:S04]  /*1b180*/  LDG.E.U16 R99, desc[UR60][R152.64] ;  /* 0x0000003c98637981 */ /* 0x0002e8000c1e1500 */
[----:B------:R0:W3:Y:S04]  /*1b190*/  LDG.E.U16 R100, desc[UR60][R154.64] ;  /* 0x0000003c9a647981 */ /* 0x0000e8000c1e1500 */
[----:B------:R-:W3:Y:S01]  /*1b1a0*/  LDG.E.U16 R80, desc[UR60][R4.64] ;  /* 0x0000003c04507981 */ /* 0x000ee2000c1e1500 */
[----:B--2---:R-:W-:-:S03]  /*1b1b0*/  IMAD.WIDE R22, R2, 0x2, R40 ;  /* 0x0000000202167825 */ /* 0x004fc600078e0228 */
[----:B------:R-:W2:Y:S01]  /*1b1c0*/  LDL.64 R40, [R1+0x1518] ;  /* 0x0015180001287983 */ /* 0x000ea20000100a00 */
[----:B----4-:R-:W-:-:S03]  /*1b1d0*/  IMAD.WIDE R20, R2, 0x2, R26 ;  /* 0x0000000202147825 */ /* 0x010fc600078e021a */
[----:B------:R4:W2:Y:S01]  /*1b1e0*/  LDG.E.U16 R82, desc[UR60][R22.64] ;  /* 0x0000003c16527981 */ /* 0x0008a2000c1e1500 */
[----:B-1----:R-:W-:-:S03]  /*1b1f0*/  IMAD.WIDE R152, R2, 0x2, R56 ;  /* 0x0000000202987825 */ /* 0x002fc600078e0238 */
[----:B------:R-:W2:Y:S04]  /*1b200*/  LDL.64 R26, [R1+0x1770] ;  /* 0x00177000011a7983 */ /* 0x000ea80000100a00 */
[----:B------:R-:W2:Y:S01]  /*1b210*/  LDL.64 R56, [R1+0x1510] ;  /* 0x0015100001387983 */ /* 0x000ea20000100a00 */
[----:B0-----:R-:W-:-:S03]  /*1b220*/  IMAD.WIDE R154, R2, 0x2, R78 ;  /* 0x00000002029a7825 */ /* 0x001fc600078e024e */
[----:B------:R-:W2:Y:S04]  /*1b230*/  LDG.E.U16 R81, desc[UR60][R20.64] ;  /* 0x0000003c14517981 */ /* 0x000ea8000c1e1500 */
[----:B------:R0:W2:Y:S01]  /*1b240*/  LDG.E.U16 R79, desc[UR60][R154.64] ;  /* 0x0000003c9a4f7981 */ /* 0x0000a2000c1e1500 */
[----:B----4-:R-:W-:-:S03]  /*1b250*/  IMAD.WIDE R22, R2, 0x2, R60 ;  /* 0x0000000202167825 */ /* 0x010fc600078e023c */
[----:B------:R1:W4:Y:S04]  /*1b260*/  LDG.E.U16 R62, desc[UR60][R152.64] ;  /* 0x0000003c983e7981 */ /* 0x000328000c1e1500 */
[----:B------:R3:W4:Y:S01]  /*1b270*/  LDG.E.U16 R61, desc[UR60][R22.64] ;  /* 0x0000003c163d7981 */ /* 0x000722000c1e1500 */
[----:B0-----:R-:W-:-:S03]  /*1b280*/  IMAD.WIDE R154, R2, 0x2, R136 ;  /* 0x00000002029a7825 */ /* 0x001fc600078e0288 */
[----:B------:R-:W4:Y:S01]  /*1b290*/  LDL.64 R136, [R1+0x1638] ;  /* 0x0016380001887983 */ /* 0x000f220000100a00 */
[----:B-1----:R-:W-:-:S03]  /*1b2a0*/  IMAD.WIDE R152, R2, 0x2, R96 ;  /* 0x0000000202987825 */ /* 0x002fc600078e0260 */
[----:B------:R-:W4:Y:S01]  /*1b2b0*/  LDL.64 R96, [R1+0x1748] ;  /* 0x0017480001607983 */ /* 0x000f220000100a00 */
[----:B---3--:R-:W-:-:S03]  /*1b2c0*/  IMAD.WIDE R20, R2, 0x2, R24 ;  /* 0x0000000202147825 */ /* 0x008fc600078e0218 */
[----:B------:R-:W3:Y:S04]  /*1b2d0*/  LDL.64 R24, [R1+0x1758] ;  /* 0x0017580001187983 */ /* 0x000ee80000100a00 */
[----:B------:R-:W3:Y:S01]  /*1b2e0*/  LDG.E.U16 R60, desc[UR60][R20.64] ;  /* 0x0000003c143c7981 */ /* 0x000ee2000c1e1500 */
[----:B------:R-:W-:-:S03]  /*1b2f0*/  IMAD.WIDE R22, R2, 0x2, R42 ;  /* 0x0000000202167825 */ /* 0x000fc600078e022a */
[----:B------:R0:W3:Y:S01]  /*1b300*/  LDG.E.U16 R43, desc[UR60][R154.64] ;  /* 0x0000003c9a2b7981 */ /* 0x0000e2000c1e1500 */
[----:B------:R-:W-:-:S03]  /*1b310*/  IMAD.WIDE R4, R2, 0x2, R58 ;  /* 0x0000000202047825 */ /* 0x000fc600078e023a */
[----:B------:R1:W3:Y:S04]  /*1b320*/  LDG.E.U16 R42, desc[UR60][R152.64] ;  /* 0x0000003c982a7981 */ /* 0x0002e8000c1e1500 */
[----:B------:R2:W3:Y:S01]  /*1b330*/  LDG.E.U16 R59, desc[UR60][R4.64] ;  /* 0x0000003c043b7981 */ /* 0x0004e2000c1e1500 */
[----:B0-----:R-:W-:-:S03]  /*1b340*/  IMAD.WIDE R154, R2, 0x2, R76 ;  /* 0x00000002029a7825 */ /* 0x001fc600078e024c */
[----:B------:R-:W3:Y:S01]  /*1b350*/  LDL.64 R76, [R1+0x1738] ;  /* 0x00173800014c7983 */ /* 0x000ee20000100a00 */
[----:B-1----:R-:W-:-:S04]  /*1b360*/  IMAD.WIDE R152, R2, 0x2, R148 ;  /* 0x0000000202987825 */ /* 0x002fc800078e0294 */
[C---:B--2---:R-:W-:Y:S02]  /*1b370*/  IMAD.WIDE R20, R2.reuse, 0x2, R40 ;  /* 0x0000000202147825 */ /* 0x044fe400078e0228 */
[----:B------:R0:W2:Y:S04]  /*1b380*/  LDG.E.U16 R41, desc[UR60][R22.64] ;  /* 0x0000003c16297981 */ /* 0x0000a8000c1e1500 */
[----:B------:R1:W2:Y:S01]  /*1b390*/  LDG.E.U16 R40, desc[UR60][R20.64] ;  /* 0x0000003c14287981 */ /* 0x0002a2000c1e1500 */
[----:B------:R-:W-:-:S03]  /*1b3a0*/  IMAD.WIDE R4, R2, 0x2, R26 ;  /* 0x0000000202047825 */ /* 0x000fc600078e021a */
[----:B------:R1:W2:Y:S01]  /*1b3b0*/  LDG.E.U16 R26, desc[UR60][R154.64] ;  /* 0x0000003c9a1a7981 */ /* 0x0002a2000c1e1500 */
[----:B0-----:R-:W-:-:S03]  /*1b3c0*/  IMAD.WIDE R22, R2, 0x2, R56 ;  /* 0x0000000202167825 */ /* 0x001fc600078e0238 */
[----:B------:R-:W2:Y:S01]  /*1b3d0*/  LDL.64 R56, [R1+0x1630] ;  /* 0x0016300001387983 */ /* 0x000ea20000100a00 */
[----:B-1----:R-:W-:-:S03]  /*1b3e0*/  IMAD.WIDE R20, R2, 0x2, R116 ;  /* 0x0000000202147825 */ /* 0x002fc600078e0274 */
[----:B------:R-:W2:Y:S01]  /*1b3f0*/  LDG.E.U16 R27, desc[UR60][R4.64] ;  /* 0x0000003c041b7981 */ /* 0x000ea2000c1e1500 */
[----:B------:R-:W-:-:S03]  /*1b400*/  IMAD.WIDE R154, R2, 0x2, R160 ;  /* 0x00000002029a7825 */ /* 0x000fc600078e02a0 */
[----:B------:R-:W2:Y:S04]  /*1b410*/  LDL.64 R116, [R1+0x14f8] ;  /* 0x0014f80001747983 */ /* 0x000ea80000100a00 */
[----:B------:R-:W2:Y:S04]  /*1b420*/  LDL.64 R160, [R1+0x1618] ;  /* 0x0016180001a07983 */ /* 0x000ea80000100a00 */
[----:B------:R4:W2:Y:S04]  /*1b430*/  LDG.E.U16 R149, desc[UR60][R20.64] ;  /* 0x0000003c14957981 */ /* 0x0008a8000c1e1500 */
[----:B------:R0:W2:Y:S01]  /*1b440*/  LDG.E.U16 R147, desc[UR60][R154.64] ;  /* 0x0000003c9a937981 */ /* 0x0000a2000c1e1500 */
[----:B----4-:R-:W-:-:S03]  /*1b450*/  IMAD.WIDE R20, R2, 0x2, R96 ;  /* 0x0000000202147825 */ /* 0x010fc600078e0260 */
[----:B------:R-:W4:Y:S01]  /*1b460*/  LDL.64 R96, [R1+0x1610] ;  /* 0x0016100001607983 */ /* 0x000f220000100a00 */
[----:B0-----:R-:W-:-:S03]  /*1b470*/  IMAD.WIDE R154, R2, 0x2, R164 ;  /* 0x00000002029a7825 */ /* 0x001fc600078e02a4 */
[----:B------:R-:W4:Y:S04]  /*1b480*/  LDL.64 R164, [R1+0x14c8] ;  /* 0x0014c80001a47983 */ /* 0x000f280000100a00 */
[----:B------:R-:W4:Y:S01]  /*1b490*/  LDG.E.U16 R135, desc[UR60][R154.64] ;  /* 0x0000003c9a877981 */ /* 0x000f22000c1e1500 */
[----:B---3--:R-:W-:-:S03]  /*1b4a0*/  IMAD.WIDE R4, R2, 0x2, R24 ;  /* 0x0000000202047825 */ /* 0x008fc600078e0218 */
[----:B------:R0:W3:Y:S04]  /*1b4b0*/  LDG.E.U16 R25, desc[UR60][R152.64] ;  /* 0x0000003c98197981 */ /* 0x0000e8000c1e1500 */
[----:B------:R1:W3:Y:S04]  /*1b4c0*/  LDG.E.U16 R24, desc[UR60][R22.64] ;  /* 0x0000003c16187981 */ /* 0x0002e8000c1e1500 */
[----:B------:R-:W3:Y:S01]  /*1b4d0*/  LDG.E.U16 R148, desc[UR60][R4.64] ;  /* 0x0000003c04947981 */ /* 0x000ee2000c1e1500 */
[----:B0-----:R-:W-:-:S03]  /*1b4e0*/  IMAD.WIDE R152, R2, 0x2, R158 ;  /* 0x0000000202987825 */ /* 0x001fc600078e029e */
[----:B------:R-:W3:Y:S01]  /*1b4f0*/  LDL.64 R158, [R1+0x14f0] ;  /* 0x0014f000019e7983 */ /* 0x000ee20000100a00 */
[----:B-1----:R-:W-:-:S03]  /*1b500*/  IMAD.WIDE R22, R2, 0x2, R156 ;  /* 0x0000000202167825 */ /* 0x002fc600078e029c */
[----:B------:R0:W3:Y:S04]  /*1b510*/  LDG.E.U16 R17, desc[UR60][R152.64] ;  /* 0x0000003c98117981 */ /* 0x0000e8000c1e1500 */
[----:B------:R1:W3:Y:S04]  /*1b520*/  LDG.E.U16 R138, desc[UR60][R22.64] ;  /* 0x0000003c168a7981 */ /* 0x0002e8000c1e1500 */
[----:B------:R-:W3:Y:S01]  /*1b530*/  LDL.64 R156, [R1+0x1600] ;  /* 0x00160000019c7983 */ /* 0x000ee20000100a00 */
[----:B0-----:R-:W-:-:S03]  /*1b540*/  IMAD.WIDE R152, R2, 0x2, R162 ;  /* 0x0000000202987825 */ /* 0x001fc600078e02a2 */
[----:B------:R-:W3:Y:S01]  /*1b550*/  LDL.64 R162, [R1+0x14e8] ;  /* 0x0014e80001a27983 */ /* 0x000ee20000100a00 */
[----:B-1----:R-:W-:-:S03]  /*1b560*/  IMAD.WIDE R22, R2, 0x2, R76 ;  /* 0x0000000202167825 */ /* 0x002fc600078e024c */
[----:B------:R0:W3:Y:S04]  /*1b570*/  LDG.E.U16 R118, desc[UR60][R152.64] ;  /* 0x0000003c98767981 */ /* 0x0000e8000c1e1500 */
[----:B------:R-:W3:Y:S01]  /*1b580*/  LDL.64 R76, [R1+0x14e0] ;  /* 0x0014e000014c7983 */ /* 0x000ee20000100a00 */
[----:B------:R-:W-:-:S03]  /*1b590*/  IMAD.WIDE R4, R2, 0x2, R136 ;  /* 0x0000000202047825 */ /* 0x000fc600078e0288 */
[----:B------:R2:W3:Y:S01]  /*1b5a0*/  LDG.E.U16 R137, desc[UR60][R20.64] ;  /* 0x0000003c14897981 */ /* 0x0004e2000c1e1500 */
[----:B------:R-:W-:-:S03]  /*1b5b0*/  IMAD.WIDE R154, R2, 0x2, R172 ;  /* 0x00000002029a7825 */ /* 0x000fc600078e02ac */
[----:B------:R1:W3:Y:S04]  /*1b5c0*/  LDG.E.U16 R136, desc[UR60][R4.64] ;  /* 0x0000003c04887981 */ /* 0x0002e8000c1e1500 */
[----:B------:R-:W3:Y:S01]  /*1b5d0*/  LDL.64 R172, [R1+0x14c0] ;  /* 0x0014c00001ac7983 */ /* 0x000ee20000100a00 */
[----:B0-----:R-:W-:-:S03]  /*1b5e0*/  IMAD.WIDE R152, R2, 0x2, R170 ;  /* 0x0000000202987825 */ /* 0x001fc600078e02aa */
[----:B------:R0:W3:Y:S04]  /*1b5f0*/  LDG.E.U16 R98, desc[UR60][R154.64] ;  /* 0x0000003c9a627981 */ /* 0x0000e8000c1e1500 */
[----:B------:R-:W3:Y:S01]  /*1b600*/  LDL.64 R170, [R1+0x1498] ;  /* 0x0014980001aa7983 */ /* 0x000ee20000100a00 */
[----:B--2---:R-:W-:-:S03]  /*1b610*/  IMAD.WIDE R20, R2, 0x2, R56 ;  /* 0x0000000202147825 */ /* 0x004fc600078e0238 */
[----:B------:R-:W2:Y:S01]  /*1b620*/  LDL.64 R56, [R1+0x14d8] ;  /* 0x0014d80001387983 */ /* 0x000ea20000100a00 */
[----:B-1----:R-:W-:-:S03]  /*1b630*/  IMAD.WIDE R4, R2, 0x2, R116 ;  /* 0x0000000202047825 */ /* 0x002fc600078e0274 */
[----:B------:R1:W2:Y:S04]  /*1b640*/  LDG.E.U16 R117, desc[UR60][R22.64] ;  /* 0x0000003c16757981 */ /* 0x0002a8000c1e1500 */
[----:B------:R-:W2:Y:S01]  /*1b650*/  LDG.E.U16 R116, desc[UR60][R20.64] ;  /* 0x0000003c14747981 */ /* 0x000ea2000c1e1500 */
[----:B0-----:R-:W-:-:S03]  /*1b660*/  IMAD.WIDE R154, R2, 0x2, R168 ;  /* 0x00000002029a7825 */ /* 0x001fc600078e02a8 */
[----:B------:R4:W2:Y:S01]  /*1b670*/  LDG.E.U16 R115, desc[UR60][R4.64] ;  /* 0x0000003c04737981 */ /* 0x0008a2000c1e1500 */
[----:B-1----:R-:W-:-:S03]  /*1b680*/  IMAD.WIDE R22, R2, 0x2, R160 ;  /* 0x0000000202167825 */ /* 0x002fc600078e02a0 */
[----:B------:R-:W2:Y:S04]  /*1b690*/  LDL.64 R160, [R1+0x14b8] ;  /* 0x0014b80001a07983 */ /* 0x000ea80000100a00 */
[----:B------:R-:W2:Y:S01]  /*1b6a0*/  LDL.64 R168, [R1+0x1480] ;  /* 0x0014800001a87983 */ /* 0x000ea20000100a00 */
[----:B----4-:R-:W-:-:S03]  /*1b6b0*/  IMAD.WIDE R4, R2, 0x2, R96 ;  /* 0x0000000202047825 */ /* 0x010fc600078e0260 */
[----:B------:R0:W4:Y:S04]  /*1b6c0*/  LDG.E.U16 R96, desc[UR60][R22.64] ;  /* 0x0000003c16607981 */ /* 0x000128000c1e1500 */
[----:B------:R1:W4:Y:S04]  /*1b6d0*/  LDG.E.U16 R97, desc[UR60][R152.64] ;  /* 0x0000003c98617981 */ /* 0x000328000c1e1500 */
[----:B------:R-:W4:Y:S01]  /*1b6e0*/  LDG.E.U16 R78, desc[UR60][R4.64] ;  /* 0x0000003c044e7981 */ /* 0x000f22000c1e1500 */
[----:B---3--:R-:W-:-:S03]  /*1b6f0*/  IMAD.WIDE R20, R2, 0x2, R158 ;  /* 0x0000000202147825 */ /* 0x008fc600078e029e */
[----:B------:R-:W3:Y:S04]  /*1b700*/  LDL.64 R158, [R1+0x14b0] ;  /* 0x0014b000019e7983 */ /* 0x000ee80000100a00 */
[----:B------:R1:W4:Y:S01]  /*1b710*/  LDG.E.U16 R95, desc[UR60][R20.64] ;  /* 0x0000003c145f7981 */ /* 0x000322000c1e1500 */
[----:B0-----:R-:W-:-:S03]  /*1b720*/  IMAD.WIDE R22, R2, 0x2, R162 ;  /* 0x0000000202167825 */ /* 0x001fc600078e02a2 */
[----:B------:R-:W4:Y:S01]  /*1b730*/  LDL.64 R162, [R1+0x1488] ;  /* 0x0014880001a27983 */ /* 0x000f220000100a00 */
[----:B-1----:R-:W-:-:S03]  /*1b740*/  IMAD.WIDE R152, R2, 0x2, R156 ;  /* 0x0000000202987825 */ /* 0x002fc600078e029c */
[----:B------:R-:W4:Y:S01]  /*1b750*/  LDL.64 R156, [R1+0x1490] ;  /* 0x00149000019c7983 */ /* 0x000f220000100a00 */
[----:B------:R-:W-:-:S03]  /*1b760*/  IMAD.WIDE R20, R2, 0x2, R76 ;  /* 0x0000000202147825 */ /* 0x000fc600078e024c */
[----:B------:R0:W4:Y:S04]  /*1b770*/  LDG.E.U16 R77, desc[UR60][R154.64] ;  /* 0x0000003c9a4d7981 */ /* 0x000128000c1e1500 */
[----:B------:R1:W4:Y:S04]  /*1b780*/  LDG.E.U16 R76, desc[UR60][R152.64] ;  /* 0x0000003c984c7981 */ /* 0x000328000c1e1500 */
[----:B------:R2:W4:Y:S01]  /*1b790*/  LDG.E.U16 R75, desc[UR60][R22.64] ;  /* 0x0000003c164b7981 */ /* 0x000522000c1e1500 */
[----:B0-----:R-:W-:-:S03]  /*1b7a0*/  IMAD.WIDE R154, R2, 0x2, R166 ;  /* 0x00000002029a7825 */ /* 0x001fc600078e02a6 */
[----:B------:R-:W4:Y:S01]  /*1b7b0*/  LDL.64 R166, [R1+0x1470] ;  /* 0x0014700001a67983 */ /* 0x000f220000100a00 */
[----:B-1----:R-:W-:-:S03]  /*1b7c0*/  IMAD.WIDE R152, R2, 0x2, R164 ;  /* 0x0000000202987825 */ /* 0x002fc600078e02a4 */
[----:B------:R-:W4:Y:S01]  /*1b7d0*/  LDL.64 R164, [R1+0x1468] ;  /* 0x0014680001a47983 */ /* 0x000f220000100a00 */
[----:B--2---:R-:W-:-:S03]  /*1b7e0*/  IMAD.WIDE R4, R2, 0x2, R56 ;  /* 0x0000000202047825 */ /* 0x004fc600078e0238 */
[----:B------:R0:W2:Y:S01]  /*1b7f0*/  LDG.E.U16 R58, desc[UR60][R20.64] ;  /* 0x0000003c143a7981 */ /* 0x0000a2000c1e1500 */
[----:B------:R-:W-:-:S03]  /*1b800*/  IMAD.WIDE R22, R2, 0x2, R172 ;  /* 0x0000000202167825 */ /* 0x000fc600078e02ac */
[----:B------:R-:W2:Y:S04]  /*1b810*/  LDG.E.U16 R57, desc[UR60][R4.64] ;  /* 0x0000003c04397981 */ /* 0x000ea8000c1e1500 */
[----:B------:R-:W2:Y:S04]  /*1b820*/  LDL.64 R172, [R1+0x1450] ;  /* 0x0014500001ac7983 */ /* 0x000ea80000100a00 */
[----:B------:R1:W2:Y:S04]  /*1b830*/  LDG.E.U16 R252, desc[UR60][R152.64] ;  /* 0x0000003c98fc7981 */ /* 0x0002a8000c1e1500 */
[----:B------:R1:W2:Y:S01]  /*1b840*/  LDG.E.U16 R251, desc[UR60][R22.64] ;  /* 0x0000003c16fb7981 */ /* 0x0002a2000c1e1500 */
[----:B0-----:R-:W-:-:S03]  /*1b850*/  IMAD.WIDE R20, R2, 0x2, R160 ;  /* 0x0000000202147825 */ /* 0x001fc600078e02a0 */
[----:B------:R0:W2:Y:S01]  /*1b860*/  LDG.E.U16 R56, desc[UR60][R154.64] ;  /* 0x0000003c9a387981 */ /* 0x0000a2000c1e1500 */
[----:B-1----:R-:W-:-:S03]  /*1b870*/  IMAD.WIDE R152, R2, 0x2, R176 ;  /* 0x0000000202987825 */ /* 0x002fc600078e02b0 */
[----:B------:R-:W2:Y:S01]  /*1b880*/  LDL.64 R160, [R1+0x1460] ;  /* 0x0014600001a07983 */ /* 0x000ea20000100a00 */
[----:B------:R-:W-:-:S03]  /*1b890*/  IMAD.WIDE R22, R2, 0x2, R170 ;  /* 0x0000000202167825 */ /* 0x000fc600078e02aa */
[----:B------:R-:W2:Y:S04]  /*1b8a0*/  LDL.64 R176, [R1+0x1440] ;  /* 0x0014400001b07983 */ /* 0x000ea80000100a00 */
[----:B------:R-:W2:Y:S04]  /*1b8b0*/  LDG.E.U16 R250, desc[UR60][R20.64] ;  /* 0x0000003c14fa7981 */ /* 0x000ea8000c1e1500 */
[----:B------:R-:W2:Y:S04]  /*1b8c0*/  LDG.E.U16 R246, desc[UR60][R22.64] ;  /* 0x0000003c16f67981 */ /* 0x000ea8000c1e1500 */
[----:B------:R-:W2:Y:S01]  /*1b8d0*/  LDL.64 R170, [R1+0x1430] ;  /* 0x0014300001aa7983 */ /* 0x000ea20000100a00 */
[----:B0-----:R-:W-:-:S03]  /*1b8e0*/  IMAD.WIDE R154, R2, 0x2, R180 ;  /* 0x00000002029a7825 */ /* 0x001fc600078e02b4 */
[----:B------:R-:W2:Y:S04]  /*1b8f0*/  LDG.E.U16 R247, desc[UR60][R152.64] ;  /* 0x0000003c98f77981 */ /* 0x000ea8000c1e1500 */
[----:B------:R0:W2:Y:S04]  /*1b900*/  LDG.E.U16 R248, desc[UR60][R154.64] ;  /* 0x0000003c9af87981 */ /* 0x0000a8000c1e1500 */
[----:B------:R-:W2:Y:S01]  /*1b910*/  LDL.64 R180, [R1+0x1400] ;  /* 0x0014000001b47983 */ /* 0x000ea20000100a00 */
[----:B0-----:R-:W-:-:S03]  /*1b920*/  IMAD.WIDE R154, R2, 0x2, R168 ;  /* 0x00000002029a7825 */ /* 0x001fc600078e02a8 */
[----:B------:R-:W2:Y:S01]  /*1b930*/  LDL.64 R168, [R1+0x1420] ;  /* 0x0014200001a87983 */ /* 0x000ea20000100a00 */
[----:B---3--:R-:W-:-:S03]  /*1b940*/  IMAD.WIDE R4, R2, 0x2, R158 ;  /* 0x0000000202047825 */ /* 0x008fc600078e029e */
[----:B------:R-:W3:Y:S04]  /*1b950*/  LDG.E.U16 R243, desc[UR60][R154.64] ;  /* 0x0000003c9af37981 */ /* 0x000ee8000c1e1500 */
[----:B------:R4:W3:Y:S04]  /*1b960*/  LDG.E.U16 R249, desc[UR60][R4.64] ;  /* 0x0000003c04f97981 */ /* 0x0008e8000c1e1500 */
[----:B------:R-:W3:Y:S01]  /*1b970*/  LDL.64 R158, [R1+0x1448] ;  /* 0x00144800019e7983 */ /* 0x000ee20000100a00 */
[----:B----4-:R-:W-:-:S03]  /*1b980*/  IMAD.WIDE R4, R2, 0x2, R162 ;  /* 0x0000000202047825 */ /* 0x010fc600078e02a2 */
[----:B------:R-:W4:Y:S01]  /*1b990*/  LDL.64 R162, [R1+0x1428] ;  /* 0x0014280001a27983 */ /* 0x000f220000100a00 */
[----:B------:R-:W-:-:S03]  /*1b9a0*/  IMAD.WIDE R20, R2, 0x2, R156 ;  /* 0x0000000202147825 */ /* 0x000fc600078e029c */
[----:B------:R-:W3:Y:S04]  /*1b9b0*/  LDL.64 R156, [R1+0x1438] ;  /* 0x00143800019c7983 */ /* 0x000ee80000100a00 */
[----:B------:R0:W3:Y:S01]  /*1b9c0*/  LDG.E.U16 R245, desc[UR60][R20.64] ;  /* 0x0000003c14f57981 */ /* 0x0000e2000c1e1500 */
[----:B------:R-:W-:-:S03]  /*1b9d0*/  IMAD.WIDE R22, R2, 0x2, R166 ;  /* 0x0000000202167825 */ /* 0x000fc600078e02a6 */
[----:B------:R-:W3:Y:S04]  /*1b9e0*/  LDG.E.U16 R244, desc[UR60][R4.64] ;  /* 0x0000003c04f47981 */ /* 0x000ee8000c1e1500 */
[----:B------:R-:W3:Y:S01]  /*1b9f0*/  LDL.64 R166, [R1+0x1418] ;  /* 0x0014180001a67983 */ /* 0x000ee20000100a00 */
[----:B0-----:R-:W-:-:S03]  /*1ba00*/  IMAD.WIDE R20, R2, 0x2, R164 ;  /* 0x0000000202147825 */ /* 0x001fc600078e02a4 */
[----:B------:R-:W3:Y:S01]  /*1ba10*/  LDL.64 R164, [R1+0x1410] ;  /* 0x0014100001a47983 */ /* 0x000ee20000100a00 */
[----:B------:R-:W-:-:S03]  /*1ba20*/  IMAD.WIDE R152, R2, 0x2, R178 ;  /* 0x0000000202987825 */ /* 0x000fc600078e02b2 */
[----:B------:R-:W3:Y:S04]  /*1ba30*/  LDG.E.U16 R240, desc[UR60][R20.64] ;  /* 0x0000003c14f07981 */ /* 0x000ee8000c1e1500 */
[----:B------:R2:W3:Y:S01]  /*1ba40*/  LDG.E.U16 R242, desc[UR60][R152.64] ;  /* 0x0000003c98f27981 */ /* 0x0004e2000c1e1500 */
[----:B------:R-:W-:-:S03]  /*1ba50*/  IMAD.WIDE R154, R2, 0x2, R174 ;  /* 0x00000002029a7825 */ /* 0x000fc600078e02ae */
[----:B------:R-:W3:Y:S04]  /*1ba60*/  LDL.64 R174, [R1+0x13f8] ;  /* 0x0013f80001ae7983 */ /* 0x000ee80000100a00 */
[----:B------:R0:W3:Y:S01]  /*1ba70*/  LDG.E.U16 R238, desc[UR60][R154.64] ;  /* 0x0000003c9aee7981 */ /* 0x0000e2000c1e1500 */
[----:B--2---:R-:W-:-:S03]  /*1ba80*/  IMAD.WIDE R152, R2, 0x2, R172 ;  /* 0x0000000202987825 */ /* 0x004fc600078e02ac */
[----:B------:R-:W2:Y:S04]  /*1ba90*/  LDL.64 R172, [R1+0x13f0] ;  /* 0x0013f00001ac7983 */ /* 0x000ea80000100a00 */
[----:B------:R4:W2:Y:S01]  /*1baa0*/  LDG.E.U16 R237, desc[UR60][R152.64] ;  /* 0x0000003c98ed7981 */ /* 0x0008a2000c1e1500 */
[----:B------:R-:W-:-:S03]  /*1bab0*/  IMAD.WIDE R4, R2, 0x2, R160 ;  /* 0x0000000202047825 */ /* 0x000fc600078e02a0 */
[----:B------:R-:W2:Y:S01]  /*1bac0*/  LDG.E.U16 R241, desc[UR60][R22.64] ;  /* 0x0000003c16f17981 */ /* 0x000ea2000c1e1500 */
[----:B------:R-:W-:-:S03]  /*1bad0*/  IMAD.WIDE R20, R2, 0x2, R176 ;  /* 0x0000000202147825 */ /* 0x000fc600078e02b0 */
[----:B------:R3:W2:Y:S04]  /*1bae0*/  LDG.E.U16 R239, desc[UR60][R4.64] ;  /* 0x0000003c04ef7981 */ /* 0x0006a8000c1e1500 */
[----:B------:R1:W2:Y:S04]  /*1baf0*/  LDG.E.U16 R235, desc[UR60][R20.64] ;  /* 0x0000003c14eb7981 */ /* 0x0002a8000c1e1500 */
[----:B------:R-:W2:Y:S01]  /*1bb00*/  LDL.64 R160, [R1+0x1408] ;  /* 0x0014080001a07983 */ /* 0x000ea20000100a00 */
[----:B0-----:R-:W-:-:S03]  /*1bb10*/  IMAD.WIDE R154, R2, 0x2, R170 ;  /* 0x00000002029a7825 */ /* 0x001fc600078e02aa */
[----:B------:R-:W2:Y:S04]  /*1bb20*/  LDL.64 R170, [R1+0x13c8] ;  /* 0x0013c80001aa7983 */ /* 0x000ea80000100a00 */
[----:B------:R-:W2:Y:S04]  /*1bb30*/  LDL.64 R178, [R1+0x13d0] ;  /* 0x0013d00001b27983 */ /* 0x000ea80000100a00 */
[----:B------:R-:W2:Y:S04]  /*1bb40*/  LDL.64 R176, [R1+0x13b0] ;  /* 0x0013b00001b07983 */ /* 0x000ea80000100a00 */
[----:B------:R-:W2:Y:S01]  /*1bb50*/  LDG.E.U16 R233, desc[UR60][R154.64] ;  /* 0x0000003c9ae97981 */ /* 0x000ea2000c1e1500 */
[----:B----4-:R-:W-:-:S03]  /*1bb60*/  IMAD.WIDE R152, R2, 0x2, R162 ;  /* 0x0000000202987825 */ /* 0x010fc600078e02a2 */
[----:B------:R-:W4:Y:S01]  /*1bb70*/  LDL.64 R162, [R1+0x13d8] ;  /* 0x0013d80001a27983 */ /* 0x000f220000100a00 */
[----:B---3--:R-:W-:-:S03]  /*1bb80*/  IMAD.WIDE R4, R2, 0x2, R156 ;  /* 0x0000000202047825 */ /* 0x008fc600078e029c */
[----:B------:R-:W3:Y:S04]  /*1bb90*/  LDL.64 R156, [R1+0x13e0] ;  /* 0x0013e000019c7983 */ /* 0x000ee80000100a00 */
[----:B------:R0:W3:Y:S01]  /*1bba0*/  LDG.E.U16 R234, desc[UR60][R4.64] ;  /* 0x0000003c04ea7981 */ /* 0x0000e2000c1e1500 */
[----:B------:R-:W-:-:S03]  /*1bbb0*/  IMAD.WIDE R22, R2, 0x2, R158 ;  /* 0x0000000202167825 */ /* 0x000fc600078e029e */
[----:B------:R-:W3:Y:S04]  /*1bbc0*/  LDL.64 R158, [R1+0x13e8] ;  /* 0x0013e800019e7983 */ /* 0x000ee80000100a00 */
[----:B------:R0:W3:Y:S04]  /*1bbd0*/  LDG.E.U16 R236, desc[UR60][R22.64] ;  /* 0x0000003c16ec7981 */ /* 0x0000e8000c1e1500 */
[----:B------:R0:W3:Y:S01]  /*1bbe0*/  LDG.E.U16 R232, desc[UR60][R152.64] ;  /* 0x0000003c98e87981 */ /* 0x0000e2000c1e1500 */
        /* <DEDUP_REMOVED lines=8> */
[----:B------:R-:W3:Y:S04]  /*1bc70*/  LDG.E.U16 R227, desc[UR60][R152.64] ;  /* 0x0000003c98e37981 */ /* 0x000ee8000c1e1500 */
[----:B------:R0:W3:Y:S01]  /*1bc80*/  LDG.E.U16 R231, desc[UR60][R22.64] ;  /* 0x0000003c16e77981 */ /* 0x0000e2000c1e1500 */
[----:B--2---:R-:W-:-:S03]  /*1bc90*/  IMAD.WIDE R20, R2, 0x2, R172 ;  /* 0x0000000202147825 */ /* 0x004fc600078e02ac */
[----:B------:R-:W2:Y:S04]  /*1bca0*/  LDL.64 R172, [R1+0x1380] ;  /* 0x0013800001ac7983 */ /* 0x000ea80000100a00 */
[----:B------:R1:W2:Y:S01]  /*1bcb0*/  LDG.E.U16 R225, desc[UR60][R20.64] ;  /* 0x0000003c14e17981 */ /* 0x0002a2000c1e1500 */
[----:B0-----:R-:W-:-:S03]  /*1bcc0*/  IMAD.WIDE R22, R2, 0x2, R174 ;  /* 0x0000000202167825 */ /* 0x001fc600078e02ae */
[----:B------:R-:W2:Y:S04]  /*1bcd0*/  LDL.64 R174, [R1+0x1388] ;  /* 0x0013880001ae7983 */ /* 0x000ea80000100a00 */
[----:B------:R-:W2:Y:S04]  /*1bce0*/  LDG.E.U16 R229, desc[UR60][R4.64] ;  /* 0x0000003c04e57981 */ /* 0x000ea8000c1e1500 */
[----:B------:R-:W2:Y:S01]  /*1bcf0*/  LDG.E.U16 R226, desc[UR60][R22.64] ;  /* 0x0000003c16e27981 */ /* 0x000ea2000c1e1500 */
[----:B-1----:R-:W-:-:S03]  /*1bd00*/  IMAD.WIDE R20, R2, 0x2, R170 ;  /* 0x0000000202147825 */ /* 0x002fc600078e02aa */
[----:B------:R-:W2:Y:S04]  /*1bd10*/  LDL.64 R170, [R1+0x1370] ;  /* 0x0013700001aa7983 */ /* 0x000ea80000100a00 */
[----:B------:R-:W2:Y:S01]  /*1bd20*/  LDG.E.U16 R220, desc[UR60][R20.64] ;  /* 0x0000003c14dc7981 */ /* 0x000ea2000c1e1500 */
[----:B----4-:R-:W-:-:S03]  /*1bd30*/  IMAD.WIDE R152, R2, 0x2, R162 ;  /* 0x0000000202987825 */ /* 0x010fc600078e02a2 */
[----:B------:R-:W4:Y:S04]  /*1bd40*/  LDL.64 R162, [R1+0x1378] ;  /* 0x0013780001a27983 */ /* 0x000f280000100a00 */
[----:B------:R3:W4:Y:S02]  /*1bd50*/  LDG.E.U16 R222, desc[UR60][R152.64] ;  /* 0x0000003c98de7981 */ /* 0x000724000c1e1500 */
[C---:B---3--:R-:W-:Y:S02]  /*1bd60*/  IMAD.WIDE R152, R2.reuse, 0x2, R166 ;  /* 0x0000000202987825 */ /* 0x048fe400078e02a6 */
[----:B------:R-:W3:Y:S02]  /*1bd70*/  LDL.64 R166, [R1+0x1360] ;  /* 0x0013600001a67983 */ /* 0x000ee40000100a00 */
[----:B------:R-:W-:-:S02]  /*1bd80*/  IMAD.WIDE R20, R2, 0x2, R164 ;  /* 0x0000000202147825 */ /* 0x000fc400078e02a4 */
[----:B------:R-:W3:Y:S02]  /*1bd90*/  LDL.64 R164, [R1+0x1358] ;  /* 0x0013580001a47983 */ /* 0x000ee40000100a00 */
[C---:B------:R-:W-:Y:S02]  /*1bda0*/  IMAD.WIDE R4, R2.reuse, 0x2, R158 ;  /* 0x0000000202047825 */ /* 0x040fe400078e029e */
[----:B------:R-:W3:Y:S04]  /*1bdb0*/  LDL.64 R158, [R1+0x1398] ;  /* 0x00139800019e7983 */ /* 0x000ee80000100a00 */
[----:B------:R0:W3:Y:S01]  /*1bdc0*/  LDG.E.U16 R224, desc[UR60][R4.64] ;  /* 0x0000003c04e07981 */ /* 0x0000e2000c1e1500 */
[----:B------:R-:W-:-:S03]  /*1bdd0*/  IMAD.WIDE R154, R2, 0x2, R160 ;  /* 0x00000002029a7825 */ /* 0x000fc600078e02a0 */
[----:B------:R-:W3:Y:S04]  /*1bde0*/  LDL.64 R160, [R1+0x13a0] ;  /* 0x0013a00001a07983 */ /* 0x000ee80000100a00 */
[----:B------:R1:W3:Y:S01]  /*1bdf0*/  LDG.E.U16 R228, desc[UR60][R154.64] ;  /* 0x0000003c9ae47981 */ /* 0x0002e2000c1e1500 */
[----:B0-----:R-:W-:-:S03]  /*1be00*/  IMAD.WIDE R4, R2, 0x2, R168 ;  /* 0x0000000202047825 */ /* 0x001fc600078e02a8 */
[----:B------:R-:W3:Y:S01]  /*1be10*/  LDL.64 R168, [R1+0x1368] ;  /* 0x0013680001a87983 */ /* 0x000ee20000100a00 */
[----:B------:R-:W-:-:S03]  /*1be20*/  IMAD.WIDE R22, R2, 0x2, R178 ;  /* 0x0000000202167825 */ /* 0x000fc600078e02b2 */
[----:B------:R2:W3:Y:S01]  /*1be30*/  LDG.E.U16 R218, desc[UR60][R152.64] ;  /* 0x0000003c98da7981 */ /* 0x0004e2000c1e1500 */
[----:B-1----:R-:W-:-:S03]  /*1be40*/  IMAD.WIDE R154, R2, 0x2, R156 ;  /* 0x00000002029a7825 */ /* 0x002fc600078e029c */
[----:B------:R-:W3:Y:S04]  /*1be50*/  LDL.64 R156, [R1+0x1390] ;  /* 0x00139000019c7983 */ /* 0x000ee80000100a00 */
[----:B------:R0:W3:Y:S01]  /*1be60*/  LDG.E.U16 R221, desc[UR60][R22.64] ;  /* 0x0000003c16dd7981 */ /* 0x0000e2000c1e1500 */
[----:B--2---:R-:W-:-:S03]  /*1be70*/  IMAD.WIDE R152, R2, 0x2, R172 ;  /* 0x0000000202987825 */ /* 0x004fc600078e02ac */
[----:B------:R-:W2:Y:S04]  /*1be80*/  LDL.64 R172, [R1+0x1340] ;  /* 0x0013400001ac7983 */ /* 0x000ea80000100a00 */
[----:B------:R1:W2:Y:S01]  /*1be90*/  LDG.E.U16 R223, desc[UR60][R154.64] ;  /* 0x0000003c9adf7981 */ /* 0x0002a2000c1e1500 */
[----:B0-----:R-:W-:-:S03]  /*1bea0*/  IMAD.WIDE R22, R2, 0x2, R176 ;  /* 0x0000000202167825 */ /* 0x001fc600078e02b0 */
[----:B------:R-:W2:Y:S04]  /*1beb0*/  LDL.64 R176, [R1+0x1350] ;  /* 0x0013500001b07983 */ /* 0x000ea80000100a00 */
[----:B------:R-:W2:Y:S01]  /*1bec0*/  LDG.E.U16 R217, desc[UR60][R22.64] ;  /* 0x0000003c16d97981 */ /* 0x000ea2000c1e1500 */
[----:B-1----:R-:W-:-:S03]  /*1bed0*/  IMAD.WIDE R154, R2, 0x2, R174 ;  /* 0x00000002029a7825 */ /* 0x002fc600078e02ae */
[----:B------:R-:W2:Y:S04]  /*1bee0*/  LDL.64 R174, [R1+0x1348] ;  /* 0x0013480001ae7983 */ /* 0x000ea80000100a00 */
[----:B------:R-:W2:Y:S04]  /*1bef0*/  LDG.E.U16 R212, desc[UR60][R154.64] ;  /* 0x0000003c9ad47981 */ /* 0x000ea8000c1e1500 */
[----:B------:R-:W2:Y:S04]  /*1bf00*/  LDG.E.U16 R219, desc[UR60][R4.64] ;  /* 0x0000003c04db7981 */ /* 0x000ea8000c1e1500 */
[----:B------:R0:W2:Y:S04]  /*1bf10*/  LDG.E.U16 R216, desc[UR60][R20.64] ;  /* 0x0000003c14d87981 */ /* 0x0000a8000c1e1500 */
[----:B------:R1:W2:Y:S04]  /*1bf20*/  LDG.E.U16 R211, desc[UR60][R152.64] ;  /* 0x0000003c98d37981 */ /* 0x0002a8000c1e1500 */
[----:B------:R-:W2:Y:S01]  /*1bf30*/  LDL.64 R178, [R1+0x1320] ;  /* 0x0013200001b27983 */ /* 0x000ea20000100a00 */
[----:B0-----:R-:W0:Y:S08]  /*1bf40*/  LDC.64 R20, c[0x0][0x218] ;  /* 0x00008600ff147b82 */ /* 0x001e300000000a00 */
[----:B-1----:R-:W1:Y:S01]  /*1bf50*/  LDC.64 R152, c[0x0][0x218] ;  /* 0x00008600ff987b82 */ /* 0x002e620000000a00 */
[----:B----4-:R-:W-:-:S05]  /*1bf60*/  IMAD.WIDE R22, R2, 0x2, R162 ;  /* 0x0000000202167825 */ /* 0x010fca00078e02a2 */
[----:B------:R3:W4:Y:S02]  /*1bf70*/  LDG.E.U16 R210, desc[UR60][R22.64] ;  /* 0x0000003c16d27981 */ /* 0x000724000c1e1500 */
[C---:B---3--:R-:W-:Y:S02]  /*1bf80*/  IMAD.WIDE R22, R2.reuse, 0x2, R166 ;  /* 0x0000000202167825 */ /* 0x048fe400078e02a6 */
[----:B------:R-:W3:Y:S04]  /*1bf90*/  LDL.64 R166, [R1+0x1328] ;  /* 0x0013280001a67983 */ /* 0x000ee80000100a00 */
[----:B------:R0:W4:Y:S02]  /*1bfa0*/  LDG.E.U16 R207, desc[UR60][R22.64] ;  /* 0x0000003c16cf7981 */ /* 0x000124000c1e1500 */
[----:B0-----:R-:W-:-:S02]  /*1bfb0*/  IMAD.WIDE R22, R2, 0x2, R164 ;  /* 0x0000000202167825 */ /* 0x001fc400078e02a4 */
[----:B------:R-:W3:Y:S02]  /*1bfc0*/  LDL.64 R164, [R1+0x1338] ;  /* 0x0013380001a47983 */ /* 0x000ee40000100a00 */
[C---:B------:R-:W-:Y:S01]  /*1bfd0*/  IMAD.WIDE R154, R2.reuse, 0x2, R168 ;  /* 0x00000002029a7825 */ /* 0x040fe200078e02a8 */
[----:B------:R-:W0:Y:S01]  /*1bfe0*/  S2R R163, SR_CTAID.Y ;  /* 0x0000000000a37919 */ /* 0x000e220000002600 */
[----:B------:R-:W4:Y:S01]  /*1bff0*/  LDL.64 R168, [R1+0x1330] ;  /* 0x0013300001a87983 */ /* 0x000f220000100a00 */
[----:B------:R-:W1:Y:S01]  /*1c000*/  S2R R162, SR_TID.X ;  /* 0x0000000000a27919 */ /* 0x000e620000002100 */
[C---:B------:R-:W-:Y:S02]  /*1c010*/  IMAD.WIDE R4, R2.reuse, 0x2, R160 ;  /* 0x0000000202047825 */ /* 0x040fe400078e02a0 */
[----:B------:R-:W2:Y:S01]  /*1c020*/  LDC R161, c[0x0][0x258] ;  /* 0x00009600ffa17b82 */ /* 0x000ea20000000800 */
[----:B------:R-:W4:Y:S01]  /*1c030*/  LDG.E.U16 R206, desc[UR60][R22.64] ;  /* 0x0000003c16ce7981 */ /* 0x000f22000c1e1500 */
[----:B------:R-:W-:-:S03]  /*1c040*/  IMAD.WIDE R158, R2, 0x2, R158 ;  /* 0x00000002029e7825 */ /* 0x000fc600078e029e */
[----:B------:R0:W4:Y:S01]  /*1c050*/  LDG.E.U16 R215, desc[UR60][R4.64] ;  /* 0x0000003c04d77981 */ /* 0x000122000c1e1500 */
[C---:B------:R-:W-:Y:S02]  /*1c060*/  IMAD.WIDE R156, R2.reuse, 0x2, R156 ;  /* 0x00000002029c7825 */ /* 0x040fe400078e029c */
[----:B------:R-:W2:Y:S01]  /*1c070*/  LDC R160, c[0x0][0x258] ;  /* 0x00009600ffa07b82 */ /* 0x000ea20000000800 */
[----:B------:R0:W4:Y:S04]  /*1c080*/  LDG.E.U16 R214, desc[UR60][R158.64] ;  /* 0x0000003c9ed67981 */ /* 0x000128000c1e1500 */
[----:B------:R1:W4:Y:S03]  /*1c090*/  LDG.E.U16 R213, desc[UR60][R156.64] ;  /* 0x0000003c9cd57981 */ /* 0x000326000c1e1500 */
[----:B0-----:R-:W0:Y:S01]  /*1c0a0*/  LDC.64 R4, c[0x0][0x218] ;  /* 0x00008600ff047b82 */ /* 0x001e220000000a00 */
[----:B------:R-:W4:Y:S07]  /*1c0b0*/  LDG.E.U16 R208, desc[UR60][R154.64] ;  /* 0x0000003c9ad07981 */ /* 0x000f2e000c1e1500 */
[----:B------:R-:W2:Y:S01]  /*1c0c0*/  LDC R158, c[0x0][0x250] ;  /* 0x00009400ff9e7b82 */ /* 0x000ea20000000800 */
[----:B-1----:R-:W-:-:S04]  /*1c0d0*/  IMAD.WIDE R156, R2, 0x2, R170 ;  /* 0x00000002029c7825 */ /* 0x002fc800078e02aa */
[C---:B------:R-:W-:Y:S01]  /*1c0e0*/  IMAD R19, R163.reuse, R19, RZ ;  /* 0x00000013a3137224 */ /* 0x040fe200078e02ff */
[----:B------:R-:W-:Y:S01]  /*1c0f0*/  LOP3.LUT R170, R162, 0x7f, RZ, 0xc0, !PT ;  /* 0x0000007fa2aa7812 */ /* 0x000fe200078ec0ff */
[----:B------:R-:W-:Y:S01]  /*1c100*/  IMAD R6, R163, R6, RZ ;  /* 0x00000006a3067224 */ /* 0x000fe200078e02ff */
[----:B------:R1:W4:Y:S01]  /*1c110*/  LDG.E.U16 R209, desc[UR60][R156.64] ;  /* 0x0000003c9cd17981 */ /* 0x000322000c1e1500 */
[----:B------:R-:W1:Y:S02]  /*1c120*/  LDC R159, c[0x0][0x258] ;  /* 0x00009600ff9f7b82 */ /* 0x000e640000000800 */
[----:B------:R-:W-:Y:S01]  /*1c130*/  IMAD R3, R170, R3, RZ ;  /* 0x00000003aa037224 */ /* 0x000fe200078e02ff */
[----:B0-----:R-:W-:-:S05]  /*1c140*/  LEA R4, P0, R19, R4, 0x1 ;  /* 0x0000000413047211 */ /* 0x001fca00078008ff */
[----:B------:R-:W0:Y:S01]  /*1c150*/  LDC R162, c[0x0][0x250] ;  /* 0x00009400ffa27b82 */ /* 0x000e220000000800 */
[----:B------:R-:W-:Y:S02]  /*1c160*/  LEA.HI.X.SX32 R5, R19, R5, 0x1, P0 ;  /* 0x0000000513057211 */ /* 0x000fe400000f0eff */
[----:B------:R-:W-:Y:S01]  /*1c170*/  LEA R19, P1, R6, R20, 0x1 ;  /* 0x0000001406137211 */ /* 0x000fe200078208ff */
[----:B--2---:R-:W-:Y:S01]  /*1c180*/  IMAD R20, R170, R161, RZ ;  /* 0x000000a1aa147224 */ /* 0x004fe200078e02ff */
[----:B------:R-:W-:Y:S01]  /*1c190*/  LEA R4, P0, R3, R4, 0x1 ;  /* 0x0000000403047211 */ /* 0x000fe200078008ff */
[----:B-1----:R-:W-:Y:S01]  /*1c1a0*/  IMAD R157, R163, R158, RZ ;  /* 0x0000009ea39d7224 */ /* 0x002fe200078e02ff */
[----:B------:R-:W-:Y:S02]  /*1c1b0*/  LEA.HI.X.SX32 R6, R6, R21, 0x1, P1 ;  /* 0x0000001506067211 */ /* 0x000fe400008f0eff */
[----:B------:R-:W-:Y:S02]  /*1c1c0*/  LEA.HI.X.SX32 R5, R3, R5, 0x1, P0 ;  /* 0x0000000503057211 */ /* 0x000fe400000f0eff */
[----:B------:R-:W-:-:S02]  /*1c1d0*/  LEA R3, R161, R20, 0x7 ;  /* 0x00000014a1037211 */ /* 0x000fc400078e38ff */
[----:B------:R-:W-:Y:S02]  /*1c1e0*/  LEA R156, P1, R157, R152, 0x1 ;  /* 0x000000989d9c7211 */ /* 0x000fe400078208ff */
[----:B------:R-:W-:Y:S01]  /*1c1f0*/  LEA R22, P0, R3, R19, 0x1 ;  /* 0x0000001303167211 */ /* 0x000fe200078008ff */
[C---:B------:R-:W-:Y:S01]  /*1c200*/  IMAD.WIDE R20, R2.reuse, 0x2, R4 ;  /* 0x0000000202147825 */ /* 0x040fe200078e0204 */
[----:B------:R-:W-:Y:S01]  /*1c210*/  LEA.HI.X.SX32 R19, R157, R153, 0x1, P1 ;  /* 0x000000999d137211 */ /* 0x000fe200008f0eff */
[----:B------:R-:W1:Y:S02]  /*1c220*/  LDC.64 R4, c[0x0][0x218] ;  /* 0x00008600ff047b82 */ /* 0x000e640000000a00 */
[C---:B------:R-:W-:Y:S01]  /*1c230*/  IMAD.WIDE R154, R2.reuse, 0x2, R176 ;  /* 0x00000002029a7825 */ /* 0x040fe200078e02b0 */
[----:B------:R2:W4:Y:S03]  /*1c240*/  LDG.E.U16 R205, desc[UR60][R20.64] ;  /* 0x0000003c14cd7981 */ /* 0x000526000c1e1500 */
[----:B------:R-:W-:Y:S01]  /*1c250*/  IMAD.WIDE R152, R2, 0x2, R172 ;  /* 0x0000000202987825 */ /* 0x000fe200078e02ac */
[----:B------:R-:W4:Y:S04]  /*1c260*/  LDL.64 R176, [R1+0x1318] ;  /* 0x0013180001b07983 */ /* 0x000f280000100a00 */
[----:B------:R-:W4:Y:S01]  /*1c270*/  LDG.E.U16 R202, desc[UR60][R152.64] ;  /* 0x0000003c98ca7981 */ /* 0x000f22000c1e1500 */
[----:B------:R-:W-:-:S02]  /*1c280*/  IMAD R158, R170, R160, RZ ;  /* 0x000000a0aa9e7224 */ /* 0x000fc400078e02ff */
[----:B--2---:R-:W-:Y:S01]  /*1c290*/  IMAD.WIDE R20, R2, 0x2, R174 ;  /* 0x0000000202147825 */ /* 0x004fe200078e02ae */
[----:B------:R-:W-:Y:S01]  /*1c2a0*/  LEA.HI.X.SX32 R23, R3, R6, 0x1, P0 ;  /* 0x0000000603177211 */ /* 0x000fe200000f0eff */
[----:B------:R-:W2:Y:S01]  /*1c2b0*/  LDL.64 R174, [R1+0x1308] ;  /* 0x0013080001ae7983 */ /* 0x000ea20000100a00 */
[----:B------:R-:W-:-:S03]  /*1c2c0*/  LEA R3, R160, R158, 0x7 ;  /* 0x0000009ea0037211 */ /* 0x000fc600078e38ff */
[----:B------:R-:W2:Y:S01]  /*1c2d0*/  LDL.64 R172, [R1+0x1300] ;  /* 0x0013000001ac7983 */ /* 0x000ea20000100a00 */
[----:B------:R-:W-:Y:S01]  /*1c2e0*/  LEA R3, R160, R3, 0x7 ;  /* 0x00000003a0037211 */ /* 0x000fe200078e38ff */
[----:B------:R-:W-:Y:S02]  /*1c2f0*/  IMAD R6, R170, R159, RZ ;  /* 0x0000009faa067224 */ /* 0x000fe400078e02ff */
[----:B------:R0:W2:Y:S04]  /*1c300*/  LDG.E.U16 R204, desc[UR60][R154.64] ;  /* 0x0000003c9acc7981 */ /* 0x0000a8000c1e1500 */
[----:B------:R0:W2:Y:S04]  /*1c310*/  LDG.E.U16 R203, desc[UR60][R20.64] ;  /* 0x0000003c14cb7981 */ /* 0x0000a8000c1e1500 */
[----:B------:R-:W2:Y:S01]  /*1c320*/  LDL.64 R170, [R1+0x12f8] ;  /* 0x0012f80001aa7983 */ /* 0x000ea20000100a00 */
[----:B0-----:R-:W-:-:S03]  /*1c330*/  IMAD R154, R163, R162, RZ ;  /* 0x000000a2a39a7224 */ /* 0x001fc600078e02ff */
[----:B------:R-:W2:Y:S01]  /*1c340*/  LDL.64 R162, [R1+0x12f0] ;  /* 0x0012f00001a27983 */ /* 0x000ea20000100a00 */
[----:B------:R-:W-:-:S03]  /*1c350*/  LEA R20, P0, R3, R156, 0x1 ;  /* 0x0000009c03147211 */ /* 0x000fc600078008ff */
[----:B------:R-:W2:Y:S01]  /*1c360*/  LDL.64 R160, [R1+0x12d8] ;  /* 0x0012d80001a07983 */ /* 0x000ea20000100a00 */
[----:B------:R-:W-:Y:S02]  /*1c370*/  LEA.HI.X.SX32 R21, R3, R19, 0x1, P0 ;  /* 0x0000001303157211 */ /* 0x000fe400000f0eff */
[C---:B-1----:R-:W-:Y:S01]  /*1c380*/  LEA R4, P0, R154.reuse, R4, 0x1 ;  /* 0x000000049a047211 */ /* 0x042fe200078008ff */
[----:B------:R-:W2:Y:S03]  /*1c390*/  LDL.64 R156, [R1+0x1280] ;  /* 0x00128000019c7983 */ /* 0x000ea60000100a00 */
[----:B------:R-:W-:Y:S01]  /*1c3a0*/  LEA.HI.X.SX32 R5, R154, R5, 0x1, P0 ;  /* 0x000000059a057211 */ /* 0x000fe200000f0eff */
[C---:B---3--:R-:W-:Y:S02]  /*1c3b0*/  IMAD.WIDE R152, R2.reuse, 0x2, R164 ;  /* 0x0000000202987825 */ /* 0x048fe400078e02a4 */
[----:B------:R-:W3:Y:S04]  /*1c3c0*/  LDL.64 R164, [R1+0x1310] ;  /* 0x0013100001a47983 */ /* 0x000ee80000100a00 */
[----:B------:R0:W3:Y:S01]  /*1c3d0*/  LDG.E.U16 R201, desc[UR60][R152.64] ;  /* 0x0000003c98c97981 */ /* 0x0000e2000c1e1500 */
[----:B----4-:R-:W-:-:S03]  /*1c3e0*/  IMAD.WIDE R154, R2, 0x2, R168 ;  /* 0x00000002029a7825 */ /* 0x010fc600078e02a8 */
[----:B------:R-:W4:Y:S01]  /*1c3f0*/  LDL.64 R168, [R1+0x12e8] ;  /* 0x0012e80001a87983 */ /* 0x000f220000100a00 */
[C---:B0-----:R-:W-:Y:S01]  /*1c400*/  IMAD.WIDE R152, R2.reuse, 0x2, R22 ;  /* 0x0000000202987825 */ /* 0x041fe200078e0216 */
[----:B------:R-:W-:Y:S02]  /*1c410*/  LEA R6, R159, R6, 0x7 ;  /* 0x000000069f067211 */ /* 0x000fe400078e38ff */
[----:B------:R-:W4:Y:S01]  /*1c420*/  LDG.E.U16 R200, desc[UR60][R154.64] ;  /* 0x0000003c9ac87981 */ /* 0x000f22000c1e1500 */
[----:B------:R-:W-:-:S03]  /*1c430*/  IMAD.WIDE R22, R2, 0x2, R166 ;  /* 0x0000000202167825 */ /* 0x000fc600078e02a6 */
[----:B------:R-:W4:Y:S01]  /*1c440*/  LDL.64 R166, [R1+0x12e0] ;  /* 0x0012e00001a67983 */ /* 0x000f220000100a00 */
[----:B------:R-:W-:-:S03]  /*1c450*/  LEA R3, R159, R6, 0x7 ;  /* 0x000000069f037211 */ /* 0x000fc600078e38ff */
[----:B------:R0:W4:Y:S01]  /*1c460*/  LDG.E.U16 R199, desc[UR60][R22.64] ;  /* 0x0000003c16c77981 */ /* 0x000122000c1e1500 */
[----:B------:R-:W-:-:S03]  /*1c470*/  LEA R3, R159, R3, 0x7 ;  /* 0x000000039f037211 */ /* 0x000fc600078e38ff */
[----:B------:R-:W4:Y:S01]  /*1c480*/  LDL.64 R158, [R1+0x1278] ;  /* 0x00127800019e7983 */ /* 0x000f220000100a00 */
[----:B------:R-:W-:-:S03]  /*1c490*/  LEA R4, P0, R3, R4, 0x1 ;  /* 0x0000000403047211 */ /* 0x000fc600078008ff */
[----:B------:R1:W4:Y:S01]  /*1c4a0*/  LDG.E.U16 R198, desc[UR60][R152.64] ;  /* 0x0000003c98c67981 */ /* 0x000322000c1e1500 */
[----:B------:R-:W-:Y:S01]  /*1c4b0*/  LEA.HI.X.SX32 R5, R3, R5, 0x1, P0 ;  /* 0x0000000503057211 */ /* 0x000fe200000f0eff */
[C---:B0-----:R-:W-:Y:S02]  /*1c4c0*/  IMAD.WIDE R22, R2.reuse, 0x2, R20 ;  /* 0x0000000202167825 */ /* 0x041fe400078e0214 */
[----:B------:R-:W4:Y:S02]  /*1c4d0*/  LDL.64 R154, [R1+0x1268] ;  /* 0x00126800019a7983 */ /* 0x000f240000100a00 */
[C---:B------:R-:W-:Y:S02]  /*1c4e0*/  IMAD.WIDE R20, R2.reuse, 0x2, R4 ;  /* 0x0000000202147825 */ /* 0x040fe400078e0204 */
[----:B------:R-:W4:Y:S04]  /*1c4f0*/  LDG.E.U16 R195, desc[UR60][R22.64] ;  /* 0x0000003c16c37981 */ /* 0x000f28000c1e1500 */
[----:B------:R-:W4:Y:S01]  /*1c500*/  LDG.E.U16 R194, desc[UR60][R20.64] ;  /* 0x0000003c14c27981 */ /* 0x000f22000c1e1500 */
[----:B-1----:R-:W-:-:S05]  /*1c510*/  IMAD.WIDE R152, R2, 0x2, R178 ;  /* 0x0000000202987825 */ /* 0x002fca00078e02b2 */
[----:B------:R-:W4:Y:S04]  /*1c520*/  LDG.E.U16 R197, desc[UR60][R152.64] ;  /* 0x0000003c98c57981 */ /* 0x000f28000c1e1500 */
[----:B------:R-:W4:Y:S04]  /*1c530*/  LDL.64 R22, [R1+0x1260] ;  /* 0x0012600001167983 */ /* 0x000f280000100a00 */
[----:B------:R-:W4:Y:S01]  /*1c540*/  LDL.64 R152, [R1+0x12d0] ;  /* 0x0012d00001987983 */ /* 0x000f220000100a00 */
[----:B------:R-:W-:-:S05]  /*1c550*/  IMAD.WIDE R4, R2, 0x2, R176 ;  /* 0x0000000202047825 */ /* 0x000fca00078e02b0 */
[----:B------:R2:W4:Y:S02]  /*1c560*/  LDG.E.U16 R196, desc[UR60][R4.64] ;  /* 0x0000003c04c47981 */ /* 0x000524000c1e1500 */
[----:B--2---:R-:W-:-:S05]  /*1c570*/  IMAD.WIDE R4, R2, 0x2, R174 ;  /* 0x0000000202047825 */ /* 0x004fca00078e02ae */
[----:B------:R0:W2:Y:S02]  /*1c580*/  LDG.E.U16 R192, desc[UR60][R4.64] ;  /* 0x0000003c04c07981 */ /* 0x0000a4000c1e1500 */
[----:B0-----:R-:W-:-:S05]  /*1c590*/  IMAD.WIDE R4, R2, 0x2, R172 ;  /* 0x0000000202047825 */ /* 0x001fca00078e02ac */
[----:B------:R0:W2:Y:S02]  /*1c5a0*/  LDG.E.U16 R191, desc[UR60][R4.64] ;  /* 0x0000003c04bf7981 */ /* 0x0000a4000c1e1500 */
[----:B0-----:R-:W-:-:S05]  /*1c5b0*/  IMAD.WIDE R4, R2, 0x2, R170 ;  /* 0x0000000202047825 */ /* 0x001fca00078e02aa */
[----:B------:R0:W2:Y:S02]  /*1c5c0*/  LDG.E.U16 R190, desc[UR60][R4.64] ;  /* 0x0000003c04be7981 */ /* 0x0000a4000c1e1500 */
[C---:B0-----:R-:W-:Y:S02]  /*1c5d0*/  IMAD.WIDE R4, R2.reuse, 0x2, R162 ;  /* 0x0000000202047825 */ /* 0x041fe400078e02a2 */
[----:B------:R-:W2:Y:S04]  /*1c5e0*/  LDL.64 R162, [R1+0x12c8] ;  /* 0x0012c80001a27983 */ /* 0x000ea80000100a00 */
[----:B------:R4:W2:Y:S01]  /*1c5f0*/  LDG.E.U16 R189, desc[UR60][R4.64] ;  /* 0x0000003c04bd7981 */ /* 0x0008a2000c1e1500 */
[----:B---3--:R-:W-:-:S03]  /*1c600*/  IMAD.WIDE R20, R2, 0x2, R164 ;  /* 0x0000000202147825 */ /* 0x008fc600078e02a4 */
[----:B------:R-:W3:Y:S04]  /*1c610*/  LDL.64 R164, [R1+0x1270] ;  /* 0x0012700001a47983 */ /* 0x000ee80000100a00 */
[----:B------:R-:W2:Y:S01]  /*1c620*/  LDG.E.U16 R193, desc[UR60][R20.64] ;  /* 0x0000003c14c17981 */ /* 0x000ea2000c1e1500 */
[----:B----4-:R-:W-:-:S05]  /*1c630*/  IMAD.WIDE R4, R2, 0x2, R168 ;  /* 0x0000000202047825 */ /* 0x010fca00078e02a8 */
[----:B------:R0:W4:Y:S04]  /*1c640*/  LDG.E.U16 R188, desc[UR60][R4.64] ;  /* 0x0000003c04bc7981 */ /* 0x000128000c1e1500 */
[----:B------:R-:W4:Y:S01]  /*1c650*/  LDL.64 R20, [R1+0x1258] ;  /* 0x0012580001147983 */ /* 0x000f220000100a00 */
[----:B0-----:R-:W-:-:S05]  /*1c660*/  IMAD.WIDE R4, R2, 0x2, R166 ;  /* 0x0000000202047825 */ /* 0x001fca00078e02a6 */
[----:B------:R0:W4:Y:S02]  /*1c670*/  LDG.E.U16 R187, desc[UR60][R4.64] ;  /* 0x0000003c04bb7981 */ /* 0x000124000c1e1500 */
[C---:B0-----:R-:W-:Y:S02]  /*1c680*/  IMAD.WIDE R4, R2.reuse, 0x2, R160 ;  /* 0x0000000202047825 */ /* 0x041fe400078e02a0 */
[----:B------:R-:W4:Y:S04]  /*1c690*/  LDL.64 R160, [R1+0x1250] ;  /* 0x0012500001a07983 */ /* 0x000f280000100a00 */
[----:B------:R0:W4:Y:S02]  /*1c6a0*/  LDG.E.U16 R186, desc[UR60][R4.64] ;  /* 0x0000003c04ba7981 */ /* 0x000124000c1e1500 */
[----:B0-----:R-:W-:-:S02]  /*1c6b0*/  IMAD.WIDE R4, R2, 0x2, R156 ;  /* 0x0000000202047825 */ /* 0x001fc400078e029c */
[----:B------:R-:W4:Y:S04]  /*1c6c0*/  LDL.64 R156, [R1+0x1248] ;  /* 0x00124800019c7983 */ /* 0x000f280000100a00 */
[----:B------:R0:W4:Y:S02]  /*1c6d0*/  LDG.E.U16 R185, desc[UR60][R4.64] ;  /* 0x0000003c04b97981 */ /* 0x000124000c1e1500 */
[C---:B0-----:R-:W-:Y:S02]  /*1c6e0*/  IMAD.WIDE R4, R2.reuse, 0x2, R158 ;  /* 0x0000000202047825 */ /* 0x041fe400078e029e */
[----:B------:R-:W4:Y:S04]  /*1c6f0*/  LDL.64 R158, [R1+0x12c0] ;  /* 0x0012c000019e7983 */ /* 0x000f280000100a00 */
[----:B------:R3:W4:Y:S02]  /*1c700*/  LDG.E.U16 R184, desc[UR60][R4.64] ;  /* 0x0000003c04b87981 */ /* 0x000724000c1e1500 */
[----:B---3--:R-:W-:-:S05]  /*1c710*/  IMAD.WIDE R4, R2, 0x2, R164 ;  /* 0x0000000202047825 */ /* 0x008fca00078e02a4 */
[----:B------:R0:W3:Y:S02]  /*1c720*/  LDG.E.U16 R183, desc[UR60][R4.64] ;  /* 0x0000003c04b77981 */ /* 0x0000e4000c1e1500 */
[C---:B0-----:R-:W-:Y:S02]  /*1c730*/  IMAD.WIDE R4, R2.reuse, 0x2, R154 ;  /* 0x0000000202047825 */ /* 0x041fe400078e029a */
[----:B------:R-:W3:Y:S04]  /*1c740*/  LDL.64 R154, [R1+0x1240] ;  /* 0x00124000019a7983 */ /* 0x000ee80000100a00 */
[----:B------:R0:W3:Y:S02]  /*1c750*/  LDG.E.U16 R182, desc[UR60][R4.64] ;  /* 0x0000003c04b67981 */ /* 0x0000e4000c1e1500 */
[----:B0-----:R-:W-:-:S02]  /*1c760*/  IMAD.WIDE R4, R2, 0x2, R152 ;  /* 0x0000000202047825 */ /* 0x001fc400078e0298 */
[----:B------:R-:W3:Y:S04]  /*1c770*/  LDL.64 R152, [R1+0x1238] ;  /* 0x0012380001987983 */ /* 0x000ee80000100a00 */
[----:B------:R2:W3:Y:S02]  /*1c780*/  LDG.E.U16 R181, desc[UR60][R4.64] ;  /* 0x0000003c04b57981 */ /* 0x0004e4000c1e1500 */
[----:B--2---:R-:W-:-:S05]  /*1c790*/  IMAD.WIDE R4, R2, 0x2, R162 ;  /* 0x0000000202047825 */ /* 0x004fca00078e02a2 */
[----:B------:R0:W2:Y:S02]  /*1c7a0*/  LDG.E.U16 R180, desc[UR60][R4.64] ;  /* 0x0000003c04b47981 */ /* 0x0000a4000c1e1500 */
[C---:B0-----:R-:W-:Y:S02]  /*1c7b0*/  IMAD.WIDE R4, R2.reuse, 0x2, R22 ;  /* 0x0000000202047825 */ /* 0x041fe400078e0216 */
[----:B------:R-:W2:Y:S04]  /*1c7c0*/  LDL.64 R22, [R1+0x1230] ;  /* 0x0012300001167983 */ /* 0x000ea80000100a00 */
[----:B------:R4:W2:Y:S02]  /*1c7d0*/  LDG.E.U16 R179, desc[UR60][R4.64] ;  /* 0x0000003c04b37981 */ /* 0x0008a4000c1e1500 */
[----:B----4-:R-:W-:-:S02]  /*1c7e0*/  IMAD.WIDE R4, R2, 0x2, R20 ;  /* 0x0000000202047825 */ /* 0x010fc400078e0214 */
[----:B------:R-:W4:Y:S04]  /*1c7f0*/  LDL.64 R20, [R1+0x1228] ;  /* 0x0012280001147983 */ /* 0x000f280000100a00 */
        /* <DEDUP_REMOVED lines=10> */
[----:B---3--:R-:W-:-:S02]  /*1c8a0*/  IMAD.WIDE R4, R2, 0x2, R154 ;  /* 0x0000000202047825 */ /* 0x008fc400078e029a */
[----:B------:R-:W3:Y:S04]  /*1c8b0*/  LDL.64 R154, [R1+0x1218] ;  /* 0x00121800019a7983 */ /* 0x000ee80000100a00 */
[----:B------:R0:W3:Y:S02]  /*1c8c0*/  LDG.E.U16 R174, desc[UR60][R4.64] ;  /* 0x0000003c04ae7981 */ /* 0x0000e4000c1e1500 */
[C---:B0-----:R-:W-:Y:S02]  /*1c8d0*/  IMAD.WIDE R4, R2.reuse, 0x2, R152 ;  /* 0x0000000202047825 */ /* 0x041fe400078e0298 */
[----:B------:R-:W3:Y:S04]  /*1c8e0*/  LDL.64 R152, [R1+0x1210] ;  /* 0x0012100001987983 */ /* 0x000ee80000100a00 */
[----:B------:R2:W3:Y:S02]  /*1c8f0*/  LDG.E.U16 R173, desc[UR60][R4.64] ;  /* 0x0000003c04ad7981 */ /* 0x0004e4000c1e1500 */
[----:B--2---:R-:W-:-:S02]  /*1c900*/  IMAD.WIDE R4, R2, 0x2, R22 ;  /* 0x0000000202047825 */ /* 0x004fc400078e0216 */
[----:B------:R-:W2:Y:S04]  /*1c910*/  LDL.64 R22, [R1+0x1208] ;  /* 0x0012080001167983 */ /* 0x000ea80000100a00 */
[----:B------:R4:W2:Y:S02]  /*1c920*/  LDG.E.U16 R172, desc[UR60][R4.64] ;  /* 0x0000003c04ac7981 */ /* 0x0008a4000c1e1500 */
[C---:B----4-:R-:W-:Y:S02]  /*1c930*/  IMAD.WIDE R4, R2.reuse, 0x2, R20 ;  /* 0x0000000202047825 */ /* 0x050fe400078e0214 */
        /* <DEDUP_REMOVED lines=23> */
[----:B0-----:R-:W-:-:S05]  /*1cab0*/  IMAD.WIDE R4, R2, 0x2, R160 ;  /* 0x0000000202047825 */ /* 0x001fca00078e02a0 */
[----:B------:R3:W4:Y:S02]  /*1cac0*/  LDG.E.U16 R163, desc[UR60][R4.64] ;  /* 0x0000003c04a37981 */ /* 0x000724000c1e1500 */
[C---:B---3--:R-:W-:Y:S02]  /*1cad0*/  IMAD.WIDE R4, R2.reuse, 0x2, R154 ;  /* 0x0000000202047825 */ /* 0x048fe400078e029a */
[----:B------:R-:W3:Y:S04]  /*1cae0*/  LDL.64 R154, [R1+0x11c8] ;  /* 0x0011c800019a7983 */ /* 0x000ee80000100a00 */
[----:B------:R0:W3:Y:S02]  /*1caf0*/  LDG.E.U16 R162, desc[UR60][R4.64] ;  /* 0x0000003c04a27981 */ /* 0x0000e4000c1e1500 */
[----:B0-----:R-:W-:-:S02]  /*1cb00*/  IMAD.WIDE R4, R2, 0x2, R152 ;  /* 0x0000000202047825 */ /* 0x001fc400078e0298 */
[----:B------:R-:W3:Y:S04]  /*1cb10*/  LDL.64 R152, [R1+0x11c0] ;  /* 0x0011c00001987983 */ /* 0x000ee80000100a00 */
[----:B------:R0:W3:Y:S02]  /*1cb20*/  LDG.E.U16 R161, desc[UR60][R4.64] ;  /* 0x0000003c04a17981 */ /* 0x0000e4000c1e1500 */
[----:B0-----:R-:W-:-:S05]  /*1cb30*/  IMAD.WIDE R4, R2, 0x2, R158 ;  /* 0x0000000202047825 */ /* 0x001fca00078e029e */
[----:B------:R2:W3:Y:S02]  /*1cb40*/  LDG.E.U16 R160, desc[UR60][R4.64] ;  /* 0x0000003c04a07981 */ /* 0x0004e4000c1e1500 */
[C---:B--2---:R-:W-:Y:S02]  /*1cb50*/  IMAD.WIDE R4, R2.reuse, 0x2, R22 ;  /* 0x0000000202047825 */ /* 0x044fe400078e0216 */
[----:B------:R-:W2:Y:S04]  /*1cb60*/  LDL.64 R22, [R1+0x11b0] ;  /* 0x0011b00001167983 */ /* 0x000ea80000100a00 */
[----:B------:R4:W2:Y:S02]  /*1cb70*/  LDG.E.U16 R159, desc[UR60][R4.64] ;  /* 0x0000003c049f7981 */ /* 0x0008a4000c1e1500 */
[----:B----4-:R-:W-:-:S02]  /*1cb80*/  IMAD.WIDE R4, R2, 0x2, R20 ;  /* 0x0000000202047825 */ /* 0x010fc400078e0214 */
[----:B------:R-:W4:Y:S04]  /*1cb90*/  LDL.64 R20, [R1+0x1290] ;  /* 0x0012900001147983 */ /* 0x000f280000100a00 */
[----:B------:R0:W4:Y:S02]  /*1cba0*/  LDG.E.U16 R158, desc[UR60][R4.64] ;  /* 0x0000003c049e7981 */ /* 0x000124000c1e1500 */
[----:B0-----:R-:W-:-:S05]  /*1cbb0*/  IMAD.WIDE R4, R2, 0x2, R156 ;  /* 0x0000000202047825 */ /* 0x001fca00078e029c */
[----:B------:R0:W4:Y:S04]  /*1cbc0*/  LDG.E.U16 R157, desc[UR60][R4.64] ;  /* 0x0000003c049d7981 */ /* 0x000128000c1e1500 */
[----:B------:R-:W0:Y:S02]  /*1cbd0*/  LDL.64 R4, [R1+0x11d0] ;  /* 0x0011d00001047983 */ /* 0x000e240000100a00 */
[----:B0-----:R-:W-:-:S05]  /*1cbe0*/  IMAD.WIDE R4, R2, 0x2, R4 ;  /* 0x0000000202047825 */ /* 0x001fca00078e0204 */
[----:B------:R3:W4:Y:S02]  /*1cbf0*/  LDG.E.U16 R156, desc[UR60][R4.64] ;  /* 0x0000003c049c7981 */ /* 0x000724000c1e1500 */
[----:B---3--:R-:W-:-:S05]  /*1cc00*/  IMAD.WIDE R4, R2, 0x2, R154 ;  /* 0x0000000202047825 */ /* 0x008fca00078e029a */
[----:B------:R0:W3:Y:S04]  /*1cc10*/  LDG.E.U16 R155, desc[UR60][R4.64] ;  /* 0x0000003c049b7981 */ /* 0x0000e8000c1e1500 */
[----:B------:R-:W0:Y:S02]  /*1cc20*/  LDL.64 R4, [R1+0x1298] ;  /* 0x0012980001047983 */ /* 0x000e240000100a00 */
[----:B0-----:R-:W-:-:S05]  /*1cc30*/  IMAD.WIDE R4, R2, 0x2, R4 ;  /* 0x0000000202047825 */ /* 0x001fca00078e0204 */
[----:B------:R0:W3:Y:S02]  /*1cc40*/  LDG.E.U16 R154, desc[UR60][R4.64] ;  /* 0x0000003c049a7981 */ /* 0x0000e4000c1e1500 */
[----:B0-----:R-:W-:-:S05]  /*1cc50*/  IMAD.WIDE R4, R2, 0x2, R152 ;  /* 0x0000000202047825 */ /* 0x001fca00078e0298 */
[----:B------:R0:W3:Y:S04]  /*1cc60*/  LDG.E.U16 R153, desc[UR60][R4.64] ;  /* 0x0000003c04997981 */ /* 0x0000e8000c1e1500 */
[----:B------:R-:W0:Y:S02]  /*1cc70*/  LDL.64 R4, [R1+0x11b8] ;  /* 0x0011b80001047983 */ /* 0x000e240000100a00 */
[----:B0-----:R-:W-:-:S05]  /*1cc80*/  IMAD.WIDE R4, R2, 0x2, R4 ;  /* 0x0000000202047825 */ /* 0x001fca00078e0204 */
[----:B------:R2:W3:Y:S02]  /*1cc90*/  LDG.E.U16 R152, desc[UR60][R4.64] ;  /* 0x0000003c04987981 */ /* 0x0004e4000c1e1500 */
[----:B--2---:R-:W-:-:S05]  /*1cca0*/  IMAD.WIDE R4, R2, 0x2, R22 ;  /* 0x0000000202047825 */ /* 0x004fca00078e0216 */
[----:B------:R0:W2:Y:S04]  /*1ccb0*/  LDG.E.U16 R23, desc[UR60][R4.64] ;  /* 0x0000003c04177981 */ /* 0x0000a8000c1e1500 */
[----:B------:R-:W0:Y:S02]  /*1ccc0*/  LDL.64 R4, [R1+0x11a8] ;  /* 0x0011a80001047983 */ /* 0x000e240000100a00 */
[----:B0-----:R-:W-:-:S05]  /*1ccd0*/  IMAD.WIDE R4, R2, 0x2, R4 ;  /* 0x0000000202047825 */ /* 0x001fca00078e0204 */
[----:B------:R4:W2:Y:S02]  /*1cce0*/  LDG.E.U16 R22, desc[UR60][R4.64] ;  /* 0x0000003c04167981 */ /* 0x0008a4000c1e1500 */
[----:B----4-:R-:W-:-:S05]  /*1ccf0*/  IMAD.WIDE R4, R2, 0x2, R20 ;  /* 0x0000000202047825 */ /* 0x010fca00078e0214 */
[----:B------:R0:W4:Y:S04]  /*1cd00*/  LDG.E.U16 R21, desc[UR60][R4.64] ;  /* 0x0000003c04157981 */ /* 0x000128000c1e1500 */
[----:B------:R-:W0:Y:S02]  /*1cd10*/  LDL.64 R4, [R1+0x1288] ;  /* 0x0012880001047983 */ /* 0x000e240000100a00 */
[----:B0-----:R-:W-:-:S05]  /*1cd20*/  IMAD.WIDE R4, R2, 0x2, R4 ;  /* 0x0000000202047825 */ /* 0x001fca00078e0204 */
        /* <DEDUP_REMOVED lines=10> */
[----:B------:R-:W0:Y:S04]  /*1cdd0*/  LDL.64 R4, [R1+0x1188] ;  /* 0x0011880001047983 */ /* 0x000e280000100a00 */
[----:B------:R-:W-:Y:S01]  /*1cde0*/  STL [R1+0x1d88], R2 ;  /* 0x001d880201007387 */ /* 0x000fe20000100800 */
[----:B0-----:R-:W-:-:S06]  /*1cdf0*/  IMAD.WIDE R4, R2, 0x2, R4 ;  /* 0x0000000202047825 */ /* 0x001fcc00078e0204 */
[----:B------:R0:W4:Y:S01]  /*1ce00*/  LDG.E.U16 R4, desc[UR60][R4.64] ;  /* 0x0000003c04047981 */ /* 0x000122000c1e1500 */
[----:B------:R-:W-:Y:S06]  /*1ce10*/  BAR.SYNC.DEFER_BLOCKING 0x0 ;  /* 0x0000000000007b1d */ /* 0x000fec0000010000 */
[----:B------:R1:W-:Y:S04]  /*1ce20*/  STS.U16 [R18+0x20400], R132 ;  /* 0x0204008412007388 */ /* 0x0003e80000000400 */
[----:B------:R3:W-:Y:S04]  /*1ce30*/  STS.U16 [R18+0x24400], R133 ;  /* 0x0244008512007388 */ /* 0x0007e80000000400 */
[----:B------:R2:W-:Y:S04]  /*1ce40*/  STS.U16 [R18+0x28400], R134 ;  /* 0x0284008612007388 */ /* 0x0005e80000000400 */
[----:B-1----:R-:W4:Y:S04]  /*1ce50*/  LDL.LU R132, [R1+0x1f44] ;  /* 0x001f440001847983 */ /* 0x002f280000300800 */
[----:B---3--:R-:W3:Y:S04]  /*1ce60*/  LDL.LU R133, [R1+0x1f40] ;  /* 0x001f400001857983 */ /* 0x008ee80000300800 */
[----:B--2---:R-:W2:Y:S04]  /*1ce70*/  LDL.LU R134, [R1+0x1f3c] ;  /* 0x001f3c0001867983 */ /* 0x004ea80000300800 */
[----:B------:R1:W-:Y:S04]  /*1ce80*/  STS.U16 [R18+0x2c400], R143 ;  /* 0x02c4008f12007388 */ /* 0x0003e80000000400 */
[----:B------:R0:W-:Y:S04]  /*1ce90*/  STS.U16 [R18+0x20800], R144 ;  /* 0x0208009012007388 */ /* 0x0001e80000000400 */
[----:B------:R0:W-:Y:S04]  /*1cea0*/  STS.U16 [R18+0x24800], R145 ;  /* 0x0248009112007388 */ /* 0x0001e80000000400 */
[----:B-1----:R-:W4:Y:S04]  /*1ceb0*/  LDL.LU R143, [R1+0x1f38] ;  /* 0x001f3800018f7983 */ /* 0x002f280000300800 */
[----:B0-----:R-:W3:Y:S04]  /*1cec0*/  LDL.LU R144, [R1+0x1f34] ;  /* 0x001f340001907983 */ /* 0x001ee80000300800 */
[----:B------:R-:W2:Y:S04]  /*1ced0*/  LDL.LU R145, [R1+0x1f30] ;  /* 0x001f300001917983 */ /* 0x000ea80000300800 */
[----:B------:R0:W-:Y:S04]  /*1cee0*/  STS.U16 [R18+0x28800], R146 ;  /* 0x0288009212007388 */ /* 0x0001e80000000400 */
[----:B------:R1:W-:Y:S04]  /*1cef0*/  STS.U16 [R18+0x2c800], R9 ;  /* 0x02c8000912007388 */ /* 0x0003e80000000400 */
[----:B------:R1:W-:Y:S04]  /*1cf00*/  STS.U16 [R18+0x20c00], R8 ;  /* 0x020c000812007388 */ /* 0x0003e80000000400 */
[----:B0-----:R-:W4:Y:S04]  /*1cf10*/  LDL.LU R146, [R1+0x1f2c] ;  /* 0x001f2c0001927983 */ /* 0x001f280000300800 */
[----:B-1----:R-:W3:Y:S04]  /*1cf20*/  LDL.LU R9, [R1+0x1f28] ;  /* 0x001f280001097983 */ /* 0x002ee80000300800 */
[----:B------:R-:W3:Y:S04]  /*1cf30*/  LDL.LU R8, [R1+0x1f24] ;  /* 0x001f240001087983 */ /* 0x000ee80000300800 */
[----:B------:R0:W-:Y:S04]  /*1cf40*/  STS.U16 [R18+0x24c00], R7 ;  /* 0x024c000712007388 */ /* 0x0001e80000000400 */
[----:B------:R1:W-:Y:S04]  /*1cf50*/  STS.U16 [R18+0x28c00], R151 ;  /* 0x028c009712007388 */ /* 0x0003e80000000400 */
[----:B------:R1:W-:Y:S04]  /*1cf60*/  STS.U16 [R18+0x2cc00], R150 ;  /* 0x02cc009612007388 */ /* 0x0003e80000000400 */
[----:B0-----:R-:W3:Y:S04]  /*1cf70*/  LDL.LU R7, [R1+0x1f20] ;  /* 0x001f200001077983 */ /* 0x001ee80000300800 */
        /* <DEDUP_REMOVED lines=9> */
[----:B0-----:R-:W4:Y:S04]  /*1d010*/  LDL.LU R17, [R1+0x1f08] ;  /* 0x001f080001117983 */ /* 0x001f280000300800 */
        /* <DEDUP_REMOVED lines=16> */
[----:B------:R-:W-:Y:S04]  /*1d120*/  STL [R1+0x1d8c], R18 ;  /* 0x001d8c1201007387 */ /* 0x000fe80000100800 */
[----:B----4-:R0:W-:Y:S04]  /*1d130*/  STS.U16 [R17+0x20080], R146 ;  /* 0x0200809211007388 */ /* 0x0101e80000000400 */
[----:B--2---:R1:W-:Y:S04]  /*1d140*/  STS.U16 [R17+0x24080], R145 ;  /* 0x0240809111007388 */ /* 0x0043e80000000400 */
[----:B---3--:R2:W-:Y:S04]  /*1d150*/  STS.U16 [R17+0x28080], R144 ;  /* 0x0280809011007388 */ /* 0x0085e80000000400 */
[----:B0-----:R-:W3:Y:S04]  /*1d160*/  LDL.LU R146, [R1+0x1f04] ;  /* 0x001f040001927983 */ /* 0x001ee80000300800 */
[----:B-1----:R-:W4:Y:S04]  /*1d170*/  LDL.LU R145, [R1+0x1f00] ;  /* 0x001f000001917983 */ /* 0x002f280000300800 */
[----:B--2---:R-:W2:Y:S04]  /*1d180*/  LDL.LU R144, [R1+0x1efc] ;  /* 0x001efc0001907983 */ /* 0x004ea80000300800 */
[----:B------:R0:W-:Y:S04]  /*1d190*/  STS.U16 [R17+0x2c080], R143 ;  /* 0x02c0808f11007388 */ /* 0x0001e80000000400 */
[----:B------:R1:W-:Y:S04]  /*1d1a0*/  STS.U16 [R17+0x20480], R142 ;  /* 0x0204808e11007388 */ /* 0x0003e80000000400 */
[----:B------:R1:W-:Y:S04]  /*1d1b0*/  STS.U16 [R17+0x24480], R141 ;  /* 0x0244808d11007388 */ /* 0x0003e80000000400 */
[----:B0-----:R-:W3:Y:S04]  /*1d1c0*/  LDL.LU R143, [R1+0x1ef8] ;  /* 0x001ef800018f7983 */ /* 0x001ee80000300800 */
[----:B-1----:R-:W4:Y:S04]  /*1d1d0*/  LDL.LU R142, [R1+0x1ef4] ;  /* 0x001ef400018e7983 */ /* 0x002f280000300800 */
[----:B------:R-:W2:Y:S04]  /*1d1e0*/  LDL.LU R141, [R1+0x1ef0] ;  /* 0x001ef000018d7983 */ /* 0x000ea80000300800 */
        /* <DEDUP_REMOVED lines=8> */
[----:B0-----:R-:W2:Y:S04]  /*1d270*/  LDL.LU R13, [R1+0x1ee0] ;  /* 0x001ee000010d7983 */ /* 0x001ea80000300800 */
[----:B-1----:R-:W2:Y:S04]  /*1d280*/  LDL.LU R12, [R1+0x1edc] ;  /* 0x001edc00010c7983 */ /* 0x002ea80000300800 */
[----:B------:R0:W-:Y:S04]  /*1d290*/  STS.U16 [R17+0x2c880], R11 ;  /* 0x02c8800b11007388 */ /* 0x0001e80000000400 */
[----:B0-----:R-:W2:Y:S04]  /*1d2a0*/  LDL.LU R11, [R1+0x1ed8] ;  /* 0x001ed800010b7983 */ /* 0x001ea80000300800 */
        /* <DEDUP_REMOVED lines=20> */
[----:B------:R-:W1:Y:S01]  /*1d3f0*/  S2R R5, SR_CgaCtaId ;  /* 0x0000000000057919 */ /* 0x000e620000008800 */
[----:B------:R-:W-:Y:S01]  /*1d400*/  MOV R2, 0x400 ;  /* 0x0000040000027802 */ /* 0x000fe20000000f00 */
[----:B------:R-:W-:Y:S01]  /*1d410*/  UMOV UR53, 0x40000040 ;  /* 0x4000004000357882 */ /* 0x000fe20000000000 */
[----:B------:R-:W-:Y:S01]  /*1d420*/  UIADD3.64 UR56, UR4, 0x180, URZ ;  /* 0x0000018004387897 */ /* 0x000fe2000fffe03f */
[----:B0-----:R-:W2:Y:S01]  /*1d430*/  LDL.LU R0, [R1+0x1ed4] ;  /* 0x001ed40001007983 */ /* 0x001ea20000300800 */
[----:B------:R-:W-:-:S02]  /*1d440*/  UIADD3.64 UR58, UR6, 0x1fe, URZ ;  /* 0x000001fe063a7897 */ /* 0x000fc4000fffe03f */
[----:B------:R-:W-:Y:S01]  /*1d450*/  UIADD3.64 UR48, UR4, 0x200, URZ ;  /* 0x0000020004307897 */ /* 0x000fe2000fffe03f */
[----:B-1----:R-:W2:Y:S01]  /*1d460*/  LDL.LU R10, [R1+0x1ed0] ;  /* 0x001ed000010a7983 */ /* 0x002ea20000300800 */
[----:B------:R-:W-:-:S04]  /*1d470*/  LEA R2, R5, R2, 0x18 ;  /* 0x0000000205027211 */ /* 0x000fc800078ec0ff */
[----:B------:R-:W-:-:S04]  /*1d480*/  SHF.R.U32.HI R2, RZ, 0x4, R2 ;  /* 0x00000004ff027819 */ /* 0x000fc80000011602 */
[----:B------:R-:W-:-:S04]  /*1d490*/  SGXT.U32 R2, R2, 0xe ;  /* 0x0000000e0202781a */ /* 0x000fc80000000000 */
[----:B------:R-:W-:Y:S01]  /*1d4a0*/  R2UR UR52, R2 ;  /* 0x00000000023472ca */ /* 0x000fe200000e0000 */
        /* <DEDUP_REMOVED lines=64> */
[----:B--2---:R-:W-:Y:S04]  /*1d8b0*/  STS.U16 [R14+0x20200], R94 ;  /* 0x0202005e0e007388 */ /* 0x004fe80000000400 */
        /* <DEDUP_REMOVED lines=120> */
[----:B------:R1:W-:Y:S04]  /*1e040*/  STS.U16 [R11+0x25b80], R154 ;  /* 0x025b809a0b007388 */ /* 0x0003e80000000400 */
[----:B------:R-:W-:Y:S04]  /*1e050*/  STS.U16 [R11+0x29b80], R21 ;  /* 0x029b80150b007388 */ /* 0x000fe80000000400 */
[----:B------:R-:W-:Y:S04]  /*1e060*/  STS.U16 [R11+0x2db80], R20 ;  /* 0x02db80140b007388 */ /* 0x000fe80000000400 */
[----:B------:R-:W-:Y:S04]  /*1e070*/  STS.U16 [R11+0x21f80], R19 ;  /* 0x021f80130b007388 */ /* 0x000fe80000000400 */
[----:B------:R-:W-:Y:S04]  /*1e080*/  STS.U16 [R11+0x25f80], R6 ;  /* 0x025f80060b007388 */ /* 0x000fe80000000400 */
[----:B------:R-:W-:Y:S04]  /*1e090*/  STS.U16 [R11+0x29f80], R3 ;  /* 0x029f80030b007388 */ /* 0x000fe80000000400 */
[----:B------:R2:W-:Y:S01]  /*1e0a0*/  STS.U16 [R11+0x2df80], R4 ;  /* 0x02df80040b007388 */ /* 0x0005e20000000400 */
[----:B------:R3:W-:Y:S06]  /*1e0b0*/  MEMBAR.ALL.CTA ;  /* 0x0000000000007992 */ /* 0x0007ec0000008000 */
[----:B---3--:R-:W3:Y:S02]  /*1e0c0*/  FENCE.VIEW.ASYNC.S ;  /* 0x00000000000073c6 */ /* 0x008ee40000000000 */
[----:B---3--:R-:W-:Y:S06]  /*1e0d0*/  BAR.SYNC.DEFER_BLOCKING 0x0 ;  /* 0x0000000000007b1d */ /* 0x008fec0000010000 */
[----:B0-----:R-:W-:-:S06]  /*1e0e0*/  WARPGROUP.ARRIVE ;  /* 0x00000000000079c5 */ /* 0x001fcc0000000000 */
[----:B------:R-:W-:Y:S03]  /*1e0f0*/  HGMMA.64x64x16.F32.BF16 R184, gdesc[UR52].tnspA, RZ, !UPT, gsb0 ;  /* 0x20e0000034b879f0 */ /* 0x000fe6000c0018ff */
[----:B------:R-:W-:Y:S02]  /*1e100*/  WARPGROUP.DEPBAR.LE gsb0, 0x0 ;  /* 0x00008000000079c5 */ /* 0x000fe40000010000 */
[----:B------:R-:W-:-:S06]  /*1e110*/  WARPGROUP.ARRIVE ;  /* 0x00000000000079c5 */ /* 0x000fcc0000000000 */
[----:B------:R-:W-:Y:S03]  /*1e120*/  HGMMA.64x64x16.F32.BF16 R184, gdesc[UR4].tnspA, R184, gsb0 ;  /* 0x20e0000004b879f0 */ /* 0x000fe600080018b8 */
        /* <DEDUP_REMOVED lines=8> */
[----:B------:R-:W-:Y:S01]  /*1e1b0*/  HGMMA.64x64x16.F32.BF16 R184, gdesc[UR56].tnspA, R184, gsb0 ;  /* 0x20e0000038b879f0 */ /* 0x000fe200080018b8 */
[----:B------:R-:W-:Y:S02]  /*1e1c0*/  UIADD3.64 UR50, UR6, 0x200, URZ ;  /* 0x0000020006327897 */ /* 0x000fe4000fffe03f */
[----:B------:R-:W-:Y:S02]  /*1e1d0*/  WARPGROUP.DEPBAR.LE gsb0, 0x0 ;  /* 0x00008000000079c5 */ /* 0x000fe40000010000 */
[----:B------:R-:W-:-:S06]  /*1e1e0*/  WARPGROUP.ARRIVE ;  /* 0x00000000000079c5 */ /* 0x000fcc0000000000 */
[----:B------:R-:W-:Y:S01]  /*1e1f0*/  HGMMA.64x64x16.F32.BF16 R184, gdesc[UR48].tnspA, R184, gsb0 ;  /* 0x20e0000030b879f0 */ /* 0x000fe200080018b8 */
[----:B------:R-:W-:Y:S02]  /*1e200*/  UIADD3.64 UR44, UR4, 0x280, URZ ;  /* 0x00000280042c7897 */ /* 0x000fe4000fffe03f */
[----:B------:R-:W-:Y:S01]  /*1e210*/  UIADD3.64 UR46, UR6, 0x202, URZ ;  /* 0x00000202062e7897 */ /* 0x000fe2000fffe03f */
        /* <DEDUP_REMOVED lines=90> */
[----:B------:R-:W-:Y:S01]  /*1e7c0*/  UMOV UR56, UR50 ;  /* 0x0000003200387c82 */ /* 0x000fe20008000000 */
[----:B------:R-:W-:Y:S01]  /*1e7d0*/  UMOV UR57, UR51 ;  /* 0x0000003300397c82 */ /* 0x000fe20008000000 */
[----:B------:R-:W-:Y:S02]  /*1e7e0*/  MOV R218, UR59 ;  /* 0x0000003b00da7c02 */ /* 0x000fe40008000f00 */
[----:B------:R-:W-:Y:S01]  /*1e7f0*/  MOV R217, UR58 ;  /* 0x0000003a00d97c02 */ /* 0x000fe20008000f00 */
[----:B------:R-:W-:Y:S01]  /*1e800*/  UIADD3.64 UR58, UR6, 0xc02, URZ ;  /* 0x00000c02063a7897 */ /* 0x000fe2000fffe03f */
[----:B------:R-:W-:Y:S02]  /*1e810*/  MOV R216, UR57 ;  /* 0x0000003900d87c02 */ /* 0x000fe40008000f00 */
[----:B------:R-:W-:Y:S01]  /*1e820*/  MOV R23, UR56 ;  /* 0x0000003800177c02 */ /* 0x000fe20008000f00 */
[----:B------:R-:W-:Y:S01]  /*1e830*/  UIADD3.64 UR56, UR4, 0x1480, URZ ;  /* 0x0000148004387897 */ /* 0x000fe2000fffe03f */
[----:B------:R-:W-:-:S02]  /*1e840*/  WARPGROUP.DEPBAR.LE gsb0, 0x0 ;  /* 0x00008000000079c5 */ /* 0x000fc40000010000 */
        /* <DEDUP_REMOVED lines=8> */
[----:B------:R-:W-:Y:S02]  /*1e8d0*/  R2UR UR43, R141 ;  /* 0x000000008d2b72ca */ /* 0x000fe400000e0000 */
[----:B------:R-:W-:Y:S02]  /*1e8e0*/  R2UR UR42, R142 ;  /* 0x000000008e2a72ca */ /* 0x000fe400000e0000 */
[----:B------:R-:W-:Y:S02]  /*1e8f0*/  R2UR UR41, R143 ;  /* 0x000000008f2972ca */ /* 0x000fe400000e0000 */
[----:B------:R-:W-:Y:S01]  /*1e900*/  R2UR UR40, R144 ;  /* 0x00000000902872ca */ /* 0x000fe200000e0000 */
[----:B------:R-:W-:Y:S02]  /*1e910*/  WARPGROUP.DEPBAR.LE gsb0, 0x0 ;  /* 0x00008000000079c5 */ /* 0x000fe40000010000 */
[----:B------:R-:W-:-:S10]  /*1e920*/  WARPGROUP.ARRIVE ;  /* 0x00000000000079c5 */ /* 0x000fd40000000000 */
        /* <DEDUP_REMOVED lines=15> */
[----:B------:R-:W-:Y:S01]  /*1ea20*/  UIADD3.64 UR56, UR4, 0x780, URZ ;  /* 0x0000078004387897 */ /* 0x000fe2000fffe03f */
[----:B------:R-:W-:Y:S01]  /*1ea30*/  UMOV UR52, UR58 ;  /* 0x0000003a00347c82 */ /* 0x000fe20008000000 */
[----:B------:R-:W-:Y:S01]  /*1ea40*/  UMOV UR53, UR59 ;  /* 0x0000003b00357c82 */ /* 0x000fe20008000000 */
[----:B------:R-:W-:Y:S01]  /*1ea50*/  UMOV UR58, UR54 ;  /* 0x00000036003a7c82 */ /* 0x000fe20008000000 */
[----:B------:R-:W-:Y:S01]  /*1ea60*/  UMOV UR59, UR55 ;  /* 0x00000037003b7c82 */ /* 0x000fe20008000000 */
[----:B------:R-:W-:Y:S02]  /*1ea70*/  WARPGROUP.DEPBAR.LE gsb0, 0x0 ;  /* 0x00008000000079c5 */ /* 0x000fe40000010000 */
[----:B-1----:R-:W-:-:S06]  /*1ea80*/  WARPGROUP.ARRIVE ;  /* 0x00000000000079c5 */ /* 0x002fcc0000000000 */
[----:B------:R-:W-:Y:S01]  /*1ea90*/  HGMMA.64x64x16.F32.BF16 R152, gdesc[UR56].tnspA, RZ, !UPT, gsb0 ;  /* 0x20e00000389879f0 */ /* 0x000fe2000c0018ff */
[----:B------:R-:W-:Y:S02]  /*1eaa0*/  MOV R220, UR33 ;  /* 0x0000002100dc7c02 */ /* 0x000fe40008000f00 */
[----:B------:R-:W-:Y:S01]  /*1eab0*/  MOV R219, UR32 ;  /* 0x0000002000db7c02 */ /* 0x000fe20008000f00 */
[----:B------:R-:W-:Y:S01]  /*1eac0*/  UIADD3.64 UR32, UR4, 0x800, URZ ;  /* 0x0000080004207897 */ /* 0x000fe2000fffe03f */
[----:B------:R-:W-:Y:S01]  /*1ead0*/  MOV R222, UR35 ;  /* 0x0000002300de7c02 */ /* 0x000fe20008000f00 */
[----:B------:R-:W-:Y:S01]  /*1eae0*/  UMOV UR35, UR7 ;  /* 0x0000000700237c82 */ /* 0x000fe20008000000 */
[----:B------:R-:W-:Y:S01]  /*1eaf0*/  MOV R221, UR34 ;  /* 0x0000002200dd7c02 */ /* 0x000fe20008000f00 */
[----:B------:R-:W-:Y:S01]  /*1eb00*/  UMOV UR34, UR6 ;  /* 0x0000000600227c82 */ /* 0x000fe20008000000 */
[----:B------:R-:W-:Y:S02]  /*1eb10*/  WARPGROUP.DEPBAR.LE gsb0, 0x0 ;  /* 0x00008000000079c5 */ /* 0x000fe40000010000 */
[----:B------:R-:W-:-:S06]  /*1eb20*/  WARPGROUP.ARRIVE ;  /* 0x00000000000079c5 */ /* 0x000fcc0000000000 */
[----:B------:R-:W-:Y:S01]  /*1eb30*/  HGMMA.64x64x16.F32.BF16 R152, gdesc[UR32].tnspA, R152, gsb0 ;  /* 0x20e00000209879f0 */ /* 0x000fe20008001898 */
[----:B------:R-:W-:Y:S01]  /*1eb40*/  UIADD3.64 UR56, UR4, 0x880, URZ ;  /* 0x0000088004387897 */ /* 0x000fe2000fffe03f */
[----:B------:R-:W-:Y:S01]  /*1eb50*/  UMOV UR58, UR10 ;  /* 0x0000000a003a7c82 */ /* 0x000fe20008000000 */
[----:B------:R-:W-:Y:S01]  /*1eb60*/  UMOV UR59, UR11 ;  /* 0x0000000b003b7c82 */ /* 0x000fe20008000000 */
[----:B------:R-:W-:Y:S02]  /*1eb70*/  WARPGROUP.DEPBAR.LE gsb0, 0x0 ;  /* 0x00008000000079c5 */ /* 0x000fe40000010000 */
[----:B------:R-:W-:-:S06]  /*1eb80*/  WARPGROUP.ARRIVE ;  /* 0x00000000000079c5 */ /* 0x000fcc0000000000 */
[----:B------:R-:W-:Y:S01]  /*1eb90*/  HGMMA.64x64x16.F32.BF16 R152, gdesc[UR56].tnspA, R152, gsb0 ;  /* 0x20e00000389879f0 */ /* 0x000fe20008001898 */
[----:B--2---:R-:W-:Y:S02]  /*1eba0*/  MOV R4, UR45 ;  /* 0x0000002d00047c02 */ /* 0x004fe40008000f00 */
        /* <DEDUP_REMOVED lines=9> */
[----:B------:R-:W-:Y:S02]  /*1ec40*/  UIADD3.64 UR32, UR4, 0x980, URZ ;  /* 0x0000098004207897 */ /* 0x000fe4000fffe03f */
[----:B------:R-:W-:-:S07]  /*1ec50*/  UIADD3.64 UR56, UR6, 0x1fe, URZ ;  /* 0x000001fe06387897 */ /* 0x000fce000fffe03f */
[----:B------:R-:W-:Y:S01]  /*1ec60*/  UMOV UR34, UR56 ;  /* 0x0000003800227c82 */ /* 0x000fe20008000000 */
[----:B------:R-:W-:Y:S01]  /*1ec70*/  UMOV UR35, UR57 ;  /* 0x0000003900237c82 */ /* 0x000fe20008000000 */
[----:B------:R-:W-:Y:S02]  /*1ec80*/  WARPGROUP.DEPBAR.LE gsb0, 0x0 ;  /* 0x00008000000079c5 */ /* 0x000fe40000010000 */
[----:B------:R-:W-:-:S06]  /*1ec90*/  WARPGROUP.ARRIVE ;  /* 0x00000000000079c5 */ /* 0x000fcc0000000000 */
[----:B------:R-:W-:Y:S01]  /*1eca0*/  HGMMA.64x64x16.F32.BF16 R152, gdesc[UR32].tnspA, R152, gsb0 ;  /* 0x20e00000209879f0 */ /* 0x000fe20008001898 */
[----:B------:R-:W-:Y:S01]  /*1ecb0*/  MOV R20, UR41 ;  /* 0x0000002900147c02 */ /* 0x000fe20008000f00 */
[----:B------:R-:W-:Y:S01]  /*1ecc0*/  UIADD3.64 UR58, UR6, 0x200, URZ ;  /* 0x00000200063a7897 */ /* 0x000fe2000fffe03f */
[----:B------:R-:W-:Y:S01]  /*1ecd0*/  MOV R19, UR40 ;  /* 0x0000002800137c02 */ /* 0x000fe20008000f00 */
[----:B------:R-:W-:Y:S01]  /*1ece0*/  UIADD3.64 UR40, UR4, 0xa00, URZ ;  /* 0x00000a0004287897 */ /* 0x000fe2000fffe03f */
[----:B------:R-:W-:Y:S02]  /*1ecf0*/  MOV R22, UR43 ;  /* 0x0000002b00167c02 */ /* 0x000fe40008000f00 */
[----:B------:R-:W-:Y:S02]  /*1ed00*/  MOV R21, UR42 ;  /* 0x0000002a00157c02 */ /* 0x000fe40008000f00 */
[----:B------:R-:W-:Y:S01]  /*1ed10*/  UMOV UR42, UR58 ;  /* 0x0000003a002a7c82 */ /* 0x000fe20008000000 */
[----:B------:R-:W-:Y:S01]  /*1ed20*/  UMOV UR43, UR59 ;  /* 0x0000003b002b7c82 */ /* 0x000fe20008000000 */
[----:B------:R-:W-:-:S02]  /*1ed30*/  WARPGROUP.DEPBAR.LE gsb0, 0x0 ;  /* 0x00008000000079c5 */ /* 0x000fc40000010000 */
        /* <DEDUP_REMOVED lines=122> */
[----:B------:R-:W-:Y:S02]  /*1f4e0*/  R2UR UR59, R218 ;  /* 0x00000000da3b72ca */ /* 0x000fe400000e0000 */
[----:B------:R-:W-:Y:S01]  /*1f4f0*/  R2UR UR58, R217 ;  /* 0x00000000d93a72ca */ /* 0x000fe200000e0000 */
[----:B------:R-:W-:-:S10]  /*1f500*/  UIADD3.64 UR40, UR4, 0x1b80, URZ ;  /* 0x00001b8004287897 */ /* 0x000fd4000fffe03f */
[----:B------:R-:W-:Y:S02]  /*1f510*/  UMOV UR43, UR59 ;  /* 0x0000003b002b7c82 */ /* 0x000fe40008000000 */
        /* <DEDUP_REMOVED lines=37> */
[----:B------:R-:W-:Y:S04]  /*1f770*/  STL [R1+0x1d90], R17 ;  /* 0x001d901101007387 */ /* 0x000fe80000100800 */
[----:B------:R-:W-:Y:S04]  /*1f780*/  STL [R1+0x1d94], R16 ;  /* 0x001d941001007387 */ /* 0x000fe80000100800 */
[----:B------:R-:W-:Y:S04]  /*1f790*/  STL [R1+0x1d98], R15 ;  /* 0x001d980f01007387 */ /* 0x000fe80000100800 */
[----:B------:R-:W-:Y:S01]  /*1f7a0*/  STL [R1+0x1d9c], R14 ;  /* 0x001d9c0e01007387 */ /* 0x000fe20000100800 */
[----:B------:R-:W-:-:S02]  /*1f7b0*/  WARPGROUP.DEPBAR.LE gsb0, 0x0 ;  /* 0x00008000000079c5 */ /* 0x000fc40000010000 */
[----:B------:R-:W-:-:S06]  /*1f7c0*/  WARPGROUP.ARRIVE ;  /* 0x00000000000079c5 */ /* 0x000fcc0000000000 */
[----:B------:R-:W-:Y:S01]  /*1f7d0*/  HGMMA.64x64x16.F32.BF16 R152, gdesc[UR44].tnspA, R152, gsb0 ;  /* 0x20e000002c9879f0 */ /* 0x000fe20008001898 */
[----:B------:R-:W-:Y:S04]  /*1f7e0*/  STL [R1+0x1da0], R13 ;  /* 0x001da00d01007387 */ /* 0x000fe80000100800 */
[----:B------:R0:W-:Y:S04]  /*1f7f0*/  STL [R1+0x1da4], R12 ;  /* 0x001da40c01007387 */ /* 0x0001e80000100800 */
        /* <DEDUP_REMOVED lines=22> */
[----:B------:R3:W-:Y:S04]  /*1f960*/  STL [R1+0x1dd4], R205 ;  /* 0x001dd4cd01007387 */ /* 0x0007e80000100800 */
[----:B------:R-:W-:Y:S04]  /*1f970*/  STL [R1+0x1dd0], R206 ;  /* 0x001dd0ce01007387 */ /* 0x000fe80000100800 */
[----:B------:R-:W-:Y:S01]  /*1f980*/  STL [R1+0x1dcc], R207 ;  /* 0x001dcccf01007387 */ /* 0x000fe20000100800 */
[----:B------:R-:W-:-:S03]  /*1f990*/  R2UR UR47, R6 ;  /* 0x00000000062f72ca */ /* 0x000fc600000e0000 */
[----:B------:R-:W-:Y:S01]  /*1f9a0*/  STL [R1+0x1dc8], R208 ;  /* 0x001dc8d001007387 */ /* 0x000fe20000100800 */
[----:B------:R-:W-:-:S03]  /*1f9b0*/  R2UR UR46, R5 ;  /* 0x00000000052e72ca */ /* 0x000fc600000e0000 */
[----:B------:R-:W-:Y:S04]  /*1f9c0*/  STL [R1+0x1dc4], R209 ;  /* 0x001dc4d101007387 */ /* 0x000fe80000100800 */
[----:B------:R-:W-:Y:S04]  /*1f9d0*/  STL [R1+0x1dc0], R210 ;  /* 0x001dc0d201007387 */ /* 0x000fe80000100800 */
[----:B------:R-:W-:Y:S04]  /*1f9e0*/  STL [R1+0x1dbc], R211 ;  /* 0x001dbcd301007387 */ /* 0x000fe80000100800 */
[----:B------:R-:W-:Y:S01]  /*1f9f0*/  STL [R1+0x1db8], R212 ;  /* 0x001db8d401007387 */ /* 0x000fe20000100800 */
[----:B------:R-:W-:-:S03]  /*1fa00*/  R2UR UR45, R4 ;  /* 0x00000000042d72ca */ /* 0x000fc600000e0000 */
[----:B------:R-:W-:Y:S01]  /*1fa10*/  STL [R1+0x1db4], R213 ;  /* 0x001db4d501007387 */ /* 0x000fe20000100800 */
[----:B------:R-:W-:-:S03]  /*1fa20*/  UIADD3.64 UR56, UR4, 0x1e80, URZ ;  /* 0x00001e8004387897 */ /* 0x000fc6000fffe03f */
[----:B------:R-:W-:Y:S01]  /*1fa30*/  STL [R1+0x1db0], R214 ;  /* 0x001db0d601007387 */ /* 0x000fe20000100800 */
[----:B------:R-:W-:-:S03]  /*1fa40*/  R2UR UR44, R3 ;  /* 0x00000000032c72ca */ /* 0x000fc600000e0000 */
[----:B------:R-:W-:Y:S01]  /*1fa50*/  STL [R1+0x1dac], R215 ;  /* 0x001dacd701007387 */ /* 0x000fe20000100800 */
[----:B------:R-:W-:-:S03]  /*1fa60*/  WARPGROUP.DEPBAR.LE gsb0, 0x0 ;  /* 0x00008000000079c5 */ /* 0x000fc60000010000 */
[----:B0-----:R-:W4:Y:S01]  /*1fa70*/  LDL.64 R12, [R1+0x1178] ;  /* 0x00117800010c7983 */ /* 0x001f220000100a00 */
[----:B------:R-:W-:-:S03]  /*1fa80*/  WARPGROUP.ARRIVE ;  /* 0x00000000000079c5 */ /* 0x000fc60000000000 */
[----:B------:R-:W2:Y:S04]  /*1fa90*/  LDL.64 R4, [R1+0x1170] ;  /* 0x0011700001047983 */ /* 0x000ea80000100a00 */
[----:B------:R-:W3:Y:S04]  /*1faa0*/  LDL.64 R2, [R1+0x1168] ;  /* 0x0011680001027983 */ /* 0x000ee80000100a00 */
[----:B------:R-:W3:Y:S01]  /*1fab0*/  LDL.64 R14, [R1+0x1180] ;  /* 0x00118000010e7983 */ /* 0x000ee20000100a00 */
[----:B------:R-:W-:Y:S01]  /*1fac0*/  UMOV UR58, UR46 ;  /* 0x0000002e003a7c82 */ /* 0x000fe20008000000 */
[----:B------:R-:W-:Y:S01]  /*1fad0*/  UMOV UR59, UR47 ;  /* 0x0000002f003b7c82 */ /* 0x000fe20008000000 */
[----:B------:R-:W-:Y:S01]  /*1fae0*/  R2UR UR40, R19 ;  /* 0x00000000132872ca */ /* 0x000fe200000e0000 */
[----:B------:R-:W-:Y:S01]  /*1faf0*/  HGMMA.64x64x16.F32.BF16 R152, gdesc[UR56].tnspA, R152, gsb0 ;  /* 0x20e00000389879f0 */ /* 0x000fe20008001898 */
[----:B------:R-:W3:Y:S01]  /*1fb00*/  LDL.64 R18, [R1+0x1158] ;  /* 0x0011580001127983 */ /* 0x000ee20000100a00 */
[----:B------:R-:W-:-:S02]  /*1fb10*/  R2UR UR57, R8 ;  /* 0x00000000083972ca */ /* 0x000fc400000e0000 */
[----:B------:R-:W-:Y:S01]  /*1fb20*/  R2UR UR56, R9 ;  /* 0x00000000093872ca */ /* 0x000fe200000e0000 */
[----:B------:R-:W3:Y:S04]  /*1fb30*/  LDL.64 R16, [R1+0x1150] ;  /* 0x0011500001107983 */ /* 0x000ee80000100a00 */
[----:B------:R-:W3:Y:S01]  /*1fb40*/  LDL.64 R8, [R1+0x1148] ;  /* 0x0011480001087983 */ /* 0x000ee20000100a00 */
[----:B------:R-:W-:Y:S01]  /*1fb50*/  UMOV UR58, UR50 ;  /* 0x00000032003a7c82 */ /* 0x000fe20008000000 */
[----:B------:R-:W-:Y:S02]  /*1fb60*/  UMOV UR59, UR51 ;  /* 0x00000033003b7c82 */ /* 0x000fe40008000000 */
[----:B------:R-:W3:Y:S04]  /*1fb70*/  LDL.64 R28, [R1+0x1160] ;  /* 0x00116000011c7983 */ /* 0x000ee80000100a00 */
[----:B------:R-:W3:Y:S01]  /*1fb80*/  LDL.64 R6, [R1+0x1140] ;  /* 0x0011400001067983 */ /* 0x000ee20000100a00 */
[----:B------:R-:W-:-:S02]  /*1fb90*/  WARPGROUP.DEPBAR.LE gsb0, 0x0 ;  /* 0x00008000000079c5 */ /* 0x000fc40000010000 */
[----:B------:R-:W-:-:S06]  /*1fba0*/  WARPGROUP.ARRIVE ;  /* 0x00000000000079c5 */ /* 0x000fcc0000000000 */
[----:B------:R-:W-:Y:S01]  /*1fbb0*/  HGMMA.64x64x16.F32.BF16 R152, gdesc[UR56].tnspA, R152, gsb0 ;  /* 0x20e00000389879f0 */ /* 0x000fe20008001898 */
[----:B------:R-:W-:Y:S02]  /*1fbc0*/  R2UR UR41, R20 ;  /* 0x00000000142972ca */ /* 0x000fe400000e0000 */
[----:B------:R-:W-:Y:S02]  /*1fbd0*/  WARPGROUP.DEPBAR.LE gsb0, 0x0 ;  /* 0x00008000000079c5 */ /* 0x000fe40000010000 */
        /* <DEDUP_REMOVED lines=30> */
[----:B------:R-:W-:Y:S01]  /*1fdc0*/  STL [R1+0x1e34], R182 ;  /* 0x001e34b601007387 */ /* 0x000fe20000100800 */
[----:B----4-:R-:W-:-:S03]  /*1fdd0*/  IMAD.WIDE R22, R0, 0x2, R12 ;  /* 0x0000000200167825 */ /* 0x010fc600078e020c */
[----:B------:R-:W-:Y:S01]  /*1fde0*/  STL [R1+0x1e30], R183 ;  /* 0x001e30b701007387 */ /* 0x000fe20000100800 */
[----:B--2---:R-:W-:-:S03]  /*1fdf0*/  IMAD.WIDE R20, R0, 0x2, R4 ;  /* 0x0000000200147825 */ /* 0x004fc600078e0204 */
[----:B------:R-:W2:Y:S01]  /*1fe00*/  LDL.64 R26, [R1+0x1138] ;  /* 0x00113800011a7983 */ /* 0x000ea20000100a00 */
[----:B---3--:R-:W-:-:S03]  /*1fe10*/  IMAD.WIDE R4, R0, 0x2, R2 ;  /* 0x0000000200047825 */ /* 0x008fc600078e0202 */
[----:B------:R-:W3:Y:S01]  /*1fe20*/  LDL.64 R24, [R1+0x1130] ;  /* 0x0011300001187983 */ /* 0x000ee20000100a00 */
[----:B------:R-:W-:-:S03]  /*1fe30*/  IMAD.WIDE R216, R0, 0x2, R14 ;  /* 0x0000000200d87825 */ /* 0x000fc600078e020e */
[----:B-1----:R0:W4:Y:S04]  /*1fe40*/  LDG.E.U16 R203, desc[UR60][R22.64] ;  /* 0x0000003c16cb7981 */ /* 0x002128000c1e1500 */
[----:B------:R1:W4:Y:S04]  /*1fe50*/  LDG.E.U16 R123, desc[UR60][R20.64] ;  /* 0x0000003c147b7981 */ /* 0x000328000c1e1500 */
[----:B------:R-:W4:Y:S01]  /*1fe60*/  LDG.E.U16 R76, desc[UR60][R4.64] ;  /* 0x0000003c044c7981 */ /* 0x000f22000c1e1500 */
[----:B0-----:R-:W-:-:S03]  /*1fe70*/  IMAD.WIDE R22, R0, 0x2, R16 ;  /* 0x0000000200167825 */ /* 0x001fc600078e0210 */
[----:B------:R0:W4:Y:S01]  /*1fe80*/  LDG.E.U16 R11, desc[UR60][R216.64] ;  /* 0x0000003cd80b7981 */ /* 0x000122000c1e1500 */
[----:B-1----:R-:W-:-:S03]  /*1fe90*/  IMAD.WIDE R20, R0, 0x2, R8 ;  /* 0x0000000200147825 */ /* 0x002fc600078e0208 */
[----:B------:R-:W4:Y:S04]  /*1fea0*/  LDG.E.U16 R122, desc[UR60][R22.64] ;  /* 0x0000003c167a7981 */ /* 0x000f28000c1e1500 */
[----:B------:R-:W4:Y:S01]  /*1feb0*/  LDG.E.U16 R75, desc[UR60][R20.64] ;  /* 0x0000003c144b7981 */ /* 0x000f22000c1e1500 */
[C---:B0-----:R-:W-:Y:S01]  /*1fec0*/  IMAD.WIDE R216, R0.reuse, 0x2, R18 ;  /* 0x0000000200d87825 */ /* 0x041fe200078e0212 */
[----:B------:R-:W-:Y:S02]  /*1fed0*/  R2UR UR32, R219 ;  /* 0x00000000db2072ca */ /* 0x000fe400000e0000 */
[----:B------:R-:W4:Y:S04]  /*1fee0*/  LDL.64 R2, [R1+0x1118] ;  /* 0x0011180001027983 */ /* 0x000f280000100a00 */
[----:B------:R-:W4:Y:S01]  /*1fef0*/  LDG.E.U16 R204, desc[UR60][R216.64] ;  /* 0x0000003cd8cc7981 */ /* 0x000f22000c1e1500 */
[----:B------:R-:W-:-:S03]  /*1ff00*/  IMAD.WIDE R218, R0, 0x2, R28 ;  /* 0x0000000200da7825 */ /* 0x000fc600078e021c */
[----:B------:R-:W4:Y:S04]  /*1ff10*/  LDL.64 R14, [R1+0x1128] ;  /* 0x00112800010e7983 */ /* 0x000f280000100a00 */
[----:B------:R2:W4:Y:S04]  /*1ff20*/  LDG.E.U16 R33, desc[UR60][R218.64] ;  /* 0x0000003cda217981 */ /* 0x000528000c1e1500 */
[----:B------:R-:W4:Y:S01]  /*1ff30*/  LDL.64 R12, [R1+0x1120] ;  /* 0x00112000010c7983 */ /* 0x000f220000100a00 */
[----:B------:R-:W-:-:S05]  /*1ff40*/  IMAD.WIDE R4, R0, 0x2, R6 ;  /* 0x0000000200047825 */ /* 0x000fca00078e0206 */
[----:B------:R0:W4:Y:S01]  /*1ff50*/  LDG.E.U16 R32, desc[UR60][R4.64] ;  /* 0x0000003c04207981 */ /* 0x000122000c1e1500 */
[----:B--2---:R-:W-:-:S04]  /*1ff60*/  IMAD.WIDE R218, R0, 0x2, R26 ;  /* 0x0000000200da7825 */ /* 0x004fc800078e021a */
[C---:B---3--:R-:W-:Y:S01]  /*1ff70*/  IMAD.WIDE R216, R0.reuse, 0x2, R24 ;  /* 0x0000000200d87825 */ /* 0x048fe200078e0218 */
[----:B------:R-:W2:Y:S04]  /*1ff80*/  LDG.E.U16 R205, desc[UR60][R218.64] ;  /* 0x0000003cdacd7981 */ /* 0x000ea8000c1e1500 */
[----:B----4-:R-:W-:Y:S04]  /*1ff90*/  STL [R1+0x1eb0], R203 ;  /* 0x001eb0cb01007387 */ /* 0x010fe80000100800 */
[----:B------:R-:W-:Y:S04]  /*1ffa0*/  STL [R1+0x1eb4], R123 ;  /* 0x001eb47b01007387 */ /* 0x000fe80000100800 */
[----:B------:R-:W3:Y:S04]  /*1ffb0*/  LDG.E.U16 R121, desc[UR60][R216.64] ;  /* 0x0000003cd8797981 */ /* 0x000ee8000c1e1500 */
[----:B------:R-:W-:Y:S04]  /*1ffc0*/  STL [R1+0x1eb8], R76 ;  /* 0x001eb84c01007387 */ /* 0x000fe80000100800 */
[----:B------:R-:W4:Y:S04]  /*1ffd0*/  LDL.64 R8, [R1+0x1110] ;  /* 0x0011100001087983 */ /* 0x000f280000100a00 */
[----:B------:R-:W4:Y:S04]  /*1ffe0*/  LDL.64 R18, [R1+0x10f8] ;  /* 0x0010f80001127983 */ /* 0x000f280000100a00 */
[----:B------:R-:W4:Y:S04]  /*1fff0*/  LDL.64 R30, [R1+0x1108] ;  /* 0x00110800011e7983 */ /* 0x000f280000100a00 */
[----:B------:R-:W4:Y:S04]  /*20000*/  LDL.64 R6, [R1+0x1100] ;  /* 0x0011000001067983 */ /* 0x000f280000100a00 */
[----:B------:R-:W4:Y:S04]  /*20010*/  LDL.64 R16, [R1+0x10f0] ;  /* 0x0010f00001107983 */ /* 0x000f280000100a00 */
[----:B------:R-:W-:Y:S04]  /*20020*/  STL [R1+0x1ebc], R204 ;  /* 0x001ebccc01007387 */ /* 0x000fe80000100800 */
[----:B------:R-:W-:Y:S04]  /*20030*/  STL [R1+0x1ec0], R122 ;  /* 0x001ec07a01007387 */ /* 0x000fe80000100800 */
[----:B------:R-:W-:Y:S04]  /*20040*/  STL [R1+0x1ec4], R75 ;  /* 0x001ec44b01007387 */ /* 0x000fe80000100800 */
[----:B------:R-:W4:Y:S04]  /*20050*/  LDL.64 R28, [R1+0x10e8] ;  /* 0x0010e800011c7983 */ /* 0x000f280000100a00 */
[----:B------:R1:W-:Y:S04]  /*20060*/  STL [R1+0x93c], R11 ;  /* 0x00093c0b01007387 */ /* 0x0003e80000100800 */
[----:B------:R-:W4:Y:S01]  /*20070*/  LDL.64 R24, [R1+0x10d8] ;  /* 0x0010d80001187983 */ /* 0x000f220000100a00 */
[----:B0-----:R-:W-:-:S03]  /*20080*/  IMAD.WIDE R4, R0, 0x2, R2 ;  /* 0x0000000200047825 */ /* 0x001fc600078e0202 */
[----:B------:R-:W4:Y:S01]  /*20090*/  LDL.64 R2, [R1+0x10d0] ;  /* 0x0010d00001027983 */ /* 0x000f220000100a00 */
[----:B------:R-:W-:-:S03]  /*200a0*/  IMAD.WIDE R22, R0, 0x2, R14 ;  /* 0x0000000200167825 */ /* 0x000fc600078e020e */
[----:B------:R-:W4:Y:S01]  /*200b0*/  LDL.64 R26, [R1+0x10e0] ;  /* 0x0010e000011a7983 */ /* 0x000f220000100a00 */
[----:B------:R-:W-:-:S03]  /*200c0*/  IMAD.WIDE R20, R0, 0x2, R12 ;  /* 0x0000000200147825 */ /* 0x000fc600078e020c */
[----:B------:R-:W4:Y:S04]  /*200d0*/  LDL.64 R14, [R1+0x10c8] ;  /* 0x0010c800010e7983 */ /* 0x000f280000100a00 */
[----:B-1----:R0:W4:Y:S04]  /*200e0*/  LDG.E.U16 R11, desc[UR60][R20.64] ;  /* 0x0000003c140b7981 */ /* 0x002128000c1e1500 */
[----:B------:R1:W4:Y:S04]  /*200f0*/  LDG.E.U16 R74, desc[UR60][R22.64] ;  /* 0x0000003c164a7981 */ /* 0x000328000c1e1500 */
[----:B------:R1:W4:Y:S04]  /*20100*/  LDG.E.U16 R206, desc[UR60][R4.64] ;  /* 0x0000003c04ce7981 */ /* 0x000328000c1e1500 */
[----:B--2---:R-:W-:Y:S04]  /*20110*/  STL [R1+0x1ec8], R205 ;  /* 0x001ec8cd01007387 */ /* 0x004fe80000100800 */
[----:B---3--:R2:W-:Y:S04]  /*20120*/  STL [R1+0x1ecc], R121 ;  /* 0x001ecc7901007387 */ /* 0x0085e80000100800 */
[----:B------:R-:W3:Y:S01]  /*20130*/  LDL.64 R12, [R1+0x10c0] ;  /* 0x0010c000010c7983 */ /* 0x000ee20000100a00 */
[----:B----4-:R-:W-:-:S03]  /*20140*/  IMAD.WIDE R218, R0, 0x2, R8 ;  /* 0x0000000200da7825 */ /* 0x010fc600078e0208 */
[----:B------:R-:W-:Y:S04]  /*20150*/  STL [R1+0x92c], R33 ;  /* 0x00092c2101007387 */ /* 0x000fe80000100800 */
[----:B------:R-:W4:Y:S01]  /*20160*/  LDL.64 R8, [R1+0x10b8] ;  /* 0x0010b80001087983 */ /* 0x000f220000100a00 */
[----:B0-----:R-:W-:-:S03]  /*20170*/  IMAD.WIDE R20, R0, 0x2, R18 ;  /* 0x0000000200147825 */ /* 0x001fc600078e0212 */
[----:B------:R-:W3:Y:S01]  /*20180*/  LDL.64 R18, [R1+0x10a0] ;  /* 0x0010a00001127983 */ /* 0x000ee20000100a00 */
[----:B-1----:R-:W-:-:S03]  /*20190*/  IMAD.WIDE R22, R0, 0x2, R6 ;  /* 0x0000000200167825 */ /* 0x002fc600078e0206 */
[----:B------:R-:W3:Y:S04]  /*201a0*/  LDG.E.U16 R207, desc[UR60][R20.64] ;  /* 0x0000003c14cf7981 */ /* 0x000ee8000c1e1500 */
[----:B------:R-:W3:Y:S01]  /*201b0*/  LDL.64 R6, [R1+0x10a8] ;  /* 0x0010a80001067983 */ /* 0x000ee20000100a00 */
[----:B------:R-:W-:-:S03]  /*201c0*/  IMAD.WIDE R216, R0, 0x2, R30 ;  /* 0x0000000200d87825 */ /* 0x000fc600078e021e */
[----:B------:R-:W3:Y:S01]  /*201d0*/  LDL.64 R30, [R1+0x10b0] ;  /* 0x0010b000011e7983 */ /* 0x000ee20000100a00 */
[----:B------:R-:W-:-:S03]  /*201e0*/  IMAD.WIDE R4, R0, 0x2, R16 ;  /* 0x0000000200047825 */ /* 0x000fc600078e0210 */
[----:B------:R-:W3:Y:S04]  /*201f0*/  LDL.64 R16, [R1+0x1098] ;  /* 0x0010980001107983 */ /* 0x000ee80000100a00 */
[----:B--2---:R0:W2:Y:S04]  /*20200*/  LDG.E.U16 R121, desc[UR60][R22.64] ;  /* 0x0000003c16797981 */ /* 0x0040a8000c1e1500 */
[----:B------:R1:W-:Y:S04]  /*20210*/  STL [R1+0x91c], R32 ;  /* 0x00091c2001007387 */ /* 0x0003e80000100800 */
[----:B------:R1:W2:Y:S01]  /*20220*/  LDG.E.U16 R73, desc[UR60][R216.64] ;  /* 0x0000003cd8497981 */ /* 0x0002a2000c1e1500 */
[----:B0-----:R-:W-:-:S03]  /*20230*/  IMAD.WIDE R22, R0, 0x2, R24 ;  /* 0x0000000200167825 */ /* 0x001fc600078e0218 */
[----:B------:R0:W2:Y:S04]  /*20240*/  LDG.E.U16 R120, desc[UR60][R218.64] ;  /* 0x0000003cda787981 */ /* 0x0000a8000c1e1500 */
[----:B------:R-:W2:Y:S01]  /*20250*/  LDL.64 R24, [R1+0x1080] ;  /* 0x0010800001187983 */ /* 0x000ea20000100a00 */
[----:B------:R-:W-:-:S03]  /*20260*/  IMAD.WIDE R20, R0, 0x2, R2 ;  /* 0x0000000200147825 */ /* 0x000fc600078e0202 */
[----:B------:R-:W2:Y:S01]  /*20270*/  LDL.64 R2, [R1+0x1078] ;  /* 0x0010780001027983 */ /* 0x000ea20000100a00 */
[----:B-1----:R-:W-:-:S03]  /*20280*/  IMAD.WIDE R216, R0, 0x2, R26 ;  /* 0x0000000200d87825 */ /* 0x002fc600078e021a */
[----:B------:R-:W2:Y:S01]  /*20290*/  LDL.64 R26, [R1+0x1088] ;  /* 0x00108800011a7983 */ /* 0x000ea20000100a00 */
[----:B0-----:R-:W-:-:S03]  /*202a0*/  IMAD.WIDE R218, R0, 0x2, R28 ;  /* 0x0000000200da7825 */ /* 0x001fc600078e021c */
[----:B------:R0:W2:Y:S04]  /*202b0*/  LDG.E.U16 R119, desc[UR60][R4.64] ;  /* 0x0000003c04777981 */ /* 0x0000a8000c1e1500 */
[----:B------:R-:W2:Y:S04]  /*202c0*/  LDL.64 R28, [R1+0x1090] ;  /* 0x00109000011c7983 */ /* 0x000ea80000100a00 */
[----:B------:R4:W2:Y:S01]  /*202d0*/  LDG.E.U16 R205, desc[UR60][R216.64] ;  /* 0x0000003cd8cd7981 */ /* 0x0008a2000c1e1500 */
[----:B0-----:R-:W-:-:S03]  /*202e0*/  IMAD.WIDE R4, R0, 0x2, R14 ;  /* 0x0000000200047825 */ /* 0x001fc600078e020e */
[----:B------:R-:W2:Y:S04]  /*202f0*/  LDL.64 R14, [R1+0x1070] ;  /* 0x00107000010e7983 */ /* 0x000ea80000100a00 */
[----:B------:R0:W-:Y:S04]  /*20300*/  STL [R1+0x90c], R11 ;  /* 0x00090c0b01007387 */ /* 0x0001e80000100800 */
[----:B------:R3:W2:Y:S04]  /*20310*/  LDG.E.U16 R71, desc[UR60][R4.64] ;  /* 0x0000003c04477981 */ /* 0x0006a8000c1e1500 */
[----:B------:R1:W2:Y:S04]  /*20320*/  LDG.E.U16 R118, desc[UR60][R20.64] ;  /* 0x0000003c14767981 */ /* 0x0002a8000c1e1500 */
[----:B------:R0:W2:Y:S04]  /*20330*/  LDG.E.U16 R72, desc[UR60][R218.64] ;  /* 0x0000003cda487981 */ /* 0x0000a8000c1e1500 */
[----:B------:R0:W2:Y:S04]  /*20340*/  LDG.E.U16 R208, desc[UR60][R22.64] ;  /* 0x0000003c16d07981 */ /* 0x0000a8000c1e1500 */
[----:B------:R-:W2:Y:S04]  /*20350*/  LDL.64 R32, [R1+0xfa8] ;  /* 0x000fa80001207983 */ /* 0x000ea80000100a00 */
        /* <DEDUP_REMOVED lines=14> */
[----:B------:R-:W2:Y:S01]  /*20440*/  LDL.64 R126, [R1+0xc20] ;  /* 0x000c2000017e7983 */ /* 0x000ea20000100a00 */
[----:B------:R-:W-:-:S03]  /*20450*/  R2UR UR33, R220 ;  /* 0x00000000dc2172ca */ /* 0x000fc600000e0000 */
[----:B------:R-:W2:Y:S04]  /*20460*/  LDL.64 R220, [R1+0xa98] ;  /* 0x000a980001dc7983 */ /* 0x000ea80000100a00 */
[----:B------:R-:W2:Y:S04]  /*20470*/  LDL.64 R228, [R1+0xb88] ;  /* 0x000b880001e47983 */ /* 0x000ea80000100a00 */
[----:B------:R-:W2:Y:S04]  /*20480*/  LDL.64 R222, [R1+0xb70] ;  /* 0x000b700001de7983 */ /* 0x000ea80000100a00 */
[----:B------:R-:W2:Y:S04]  /*20490*/  LDL.64 R226, [R1+0xb48] ;  /* 0x000b480001e27983 */ /* 0x000ea80000100a00 */
[----:B------:R-:W2:Y:S04]  /*204a0*/  LDL.64 R224, [R1+0xb28] ;  /* 0x000b280001e07983 */ /* 0x000ea80000100a00 */
[----:B------:R-:W2:Y:S04]  /*204b0*/  LDL.64 R234, [R1+0xa90] ;  /* 0x000a900001ea7983 */ /* 0x000ea80000100a00 */
[----:B------:R-:W2:Y:S01]  /*204c0*/  LDL.64 R230, [R1+0xa70] ;  /* 0x000a700001e67983 */ /* 0x000ea20000100a00 */
[----:B----4-:R-:W-:-:S03]  /*204d0*/  IMAD.WIDE R216, R0, 0x2, R8 ;  /* 0x0000000200d87825 */ /* 0x010fc600078e0208 */
[----:B------:R-:W4:Y:S01]  /*204e0*/  LDL.64 R8, [R1+0x1060] ;  /* 0x0010600001087983 */ /* 0x000f220000100a00 */
[----:B---3--:R-:W-:-:S03]  /*204f0*/  IMAD.WIDE R4, R0, 0x2, R18 ;  /* 0x0000000200047825 */ /* 0x008fc600078e0212 */
[----:B------:R-:W3:Y:S01]  /*20500*/  LDL.64 R18, [R1+0x1048] ;  /* 0x0010480001127983 */ /* 0x000ee20000100a00 */
[----:B-1----:R-:W-:-:S03]  /*20510*/  IMAD.WIDE R20, R0, 0x2, R6 ;  /* 0x0000000200147825 */ /* 0x002fc600078e0206 */
[----:B------:R-:W3:Y:S04]  /*20520*/  LDG.E.U16 R122, desc[UR60][R4.64] ;  /* 0x0000003c047a7981 */ /* 0x000ee8000c1e1500 */
[----:B------:R-:W3:Y:S04]  /*20530*/  LDL.64 R6, [R1+0x1050] ;  /* 0x0010500001067983 */ /* 0x000ee80000100a00 */
[----:B------:R2:W3:Y:S01]  /*20540*/  LDG.E.U16 R70, desc[UR60][R20.64] ;  /* 0x0000003c14467981 */ /* 0x0004e2000c1e1500 */
[----:B0-----:R-:W-:-:S03]  /*20550*/  IMAD.WIDE R218, R0, 0x2, R12 ;  /* 0x0000000200da7825 */ /* 0x001fc600078e020c */
[----:B------:R-:W3:Y:S01]  /*20560*/  LDL.64 R12, [R1+0x1068] ;  /* 0x00106800010c7983 */ /* 0x000ee20000100a00 */
[----:B------:R-:W-:-:S03]  /*20570*/  IMAD.WIDE R22, R0, 0x2, R30 ;  /* 0x0000000200167825 */ /* 0x000fc600078e021e */
[----:B------:R0:W3:Y:S04]  /*20580*/  LDG.E.U16 R75, desc[UR60][R218.64] ;  /* 0x0000003cda4b7981 */ /* 0x0000e8000c1e1500 */
[----:B------:R-:W3:Y:S04]  /*20590*/  LDL.64 R30, [R1+0x1058] ;  /* 0x00105800011e7983 */ /* 0x000ee80000100a00 */
[----:B------:R1:W3:Y:S01]  /*205a0*/  LDG.E.U16 R117, desc[UR60][R22.64] ;  /* 0x0000003c16757981 */ /* 0x0002e2000c1e1500 */
[----:B--2---:R-:W-:-:S03]  /*205b0*/  IMAD.WIDE R20, R0, 0x2, R24 ;  /* 0x0000000200147825 */ /* 0x004fc600078e0218 */
[----:B------:R2:W3:Y:S04]  /*205c0*/  LDG.E.U16 R209, desc[UR60][R216.64] ;  /* 0x0000003cd8d17981 */ /* 0x0004e8000c1e1500 */
[----:B------:R-:W3:Y:S01]  /*205d0*/  LDL.64 R24, [R1+0x1028] ;  /* 0x0010280001187983 */ /* 0x000ee20000100a00 */
[----:B0-----:R-:W-:-:S03]  /*205e0*/  IMAD.WIDE R218, R0, 0x2, R16 ;  /* 0x0000000200da7825 */ /* 0x001fc600078e0210 */
[----:B------:R-:W3:Y:S01]  /*205f0*/  LDL.64 R16, [R1+0x1040] ;  /* 0x0010400001107983 */ /* 0x000ee20000100a00 */
[----:B------:R-:W-:-:S03]  /*20600*/  IMAD.WIDE R4, R0, 0x2, R2 ;  /* 0x0000000200047825 */ /* 0x000fc600078e0202 */
[----:B------:R-:W3:Y:S01]  /*20610*/  LDL.64 R2, [R1+0x1020] ;  /* 0x0010200001027983 */ /* 0x000ee20000100a00 */
[----:B-1----:R-:W-:-:S03]  /*20620*/  IMAD.WIDE R22, R0, 0x2, R26 ;  /* 0x0000000200167825 */ /* 0x002fc600078e021a */
[----:B------:R-:W3:Y:S01]  /*20630*/  LDL.64 R26, [R1+0x1030] ;  /* 0x00103000011a7983 */ /* 0x000ee20000100a00 */
[----:B--2---:R-:W-:-:S03]  /*20640*/  IMAD.WIDE R216, R0, 0x2, R28 ;  /* 0x0000000200d87825 */ /* 0x004fc600078e021c */
[----:B------:R0:W2:Y:S04]  /*20650*/  LDG.E.U16 R210, desc[UR60][R218.64] ;  /* 0x0000003cdad27981 */ /* 0x0000a8000c1e1500 */
[----:B------:R4:W2:Y:S04]  /*20660*/  LDG.E.U16 R69, desc[UR60][R22.64] ;  /* 0x0000003c16457981 */ /* 0x0008a8000c1e1500 */
[----:B------:R-:W2:Y:S01]  /*20670*/  LDL.64 R28, [R1+0x1038] ;  /* 0x00103800011c7983 */ /* 0x000ea20000100a00 */
[----:B0-----:R-:W-:-:S03]  /*20680*/  IMAD.WIDE R218, R0, 0x2, R14 ;  /* 0x0000000200da7825 */ /* 0x001fc600078e020e */
[----:B------:R-:W2:Y:S04]  /*20690*/  LDL.64 R14, [R1+0x1018] ;  /* 0x00101800010e7983 */ /* 0x000ea80000100a00 */
[----:B------:R3:W2:Y:S04]  /*206a0*/  LDG.E.U16 R115, desc[UR60][R218.64] ;  /* 0x0000003cda737981 */ /* 0x0006a8000c1e1500 */
[----:B------:R0:W2:Y:S04]  /*206b0*/  LDG.E.U16 R211, desc[UR60][R4.64] ;  /* 0x0000003c04d37981 */ /* 0x0000a8000c1e1500 */
[----:B------:R-:W2:Y:S04]  /*206c0*/  LDG.E.U16 R116, desc[UR60][R216.64] ;  /* 0x0000003cd8747981 */ /* 0x000ea8000c1e1500 */
[----:B------:R-:W2:Y:S01]  /*206d0*/  LDG.E.U16 R204, desc[UR60][R20.64] ;  /* 0x0000003c14cc7981 */ /* 0x000ea2000c1e1500 */
[----:B----4-:R-:W-:-:S03]  /*206e0*/  IMAD.WIDE R22, R0, 0x2, R8 ;  /* 0x0000000200167825 */ /* 0x010fc600078e0208 */
[----:B------:R-:W4:Y:S01]  /*206f0*/  LDL.64 R8, [R1+0x1008] ;  /* 0x0010080001087983 */ /* 0x000f220000100a00 */
[----:B---3--:R-:W-:-:S03]  /*20700*/  IMAD.WIDE R218, R0, 0x2, R18 ;  /* 0x0000000200da7825 */ /* 0x008fc600078e0212 */
[----:B------:R-:W3:Y:S04]  /*20710*/  LDL.64 R18, [R1+0xff0] ;  /* 0x000ff00001127983 */ /* 0x000ee80000100a00 */
[----:B------:R-:W3:Y:S04]  /*20720*/  LDG.E.U16 R67, desc[UR60][R218.64] ;  /* 0x0000003cda437981 */ /* 0x000ee8000c1e1500 */
[----:B------:R-:W3:Y:S01]  /*20730*/  LDG.E.U16 R76, desc[UR60][R22.64] ;  /* 0x0000003c164c7981 */ /* 0x000ee2000c1e1500 */
[----:B0-----:R-:W-:-:S03]  /*20740*/  IMAD.WIDE R4, R0, 0x2, R6 ;  /* 0x0000000200047825 */ /* 0x001fc600078e0206 */
[----:B------:R-:W3:Y:S04]  /*20750*/  LDL.64 R6, [R1+0xff8] ;  /* 0x000ff80001067983 */ /* 0x000ee80000100a00 */
[----:B------:R0:W3:Y:S02]  /*20760*/  LDG.E.U16 R114, desc[UR60][R4.64] ;  /* 0x0000003c04727981 */ /* 0x0000e4000c1e1500 */
[C---:B0-----:R-:W-:Y:S02]  /*20770*/  IMAD.WIDE R4, R0.reuse, 0x2, R24 ;  /* 0x0000000200047825 */ /* 0x041fe400078e0218 */
[----:B------:R-:W3:Y:S02]  /*20780*/  LDL.64 R24, [R1+0xfd0] ;  /* 0x000fd00001187983 */ /* 0x000ee40000100a00 */
[----:B------:R-:W-:-:S02]  /*20790*/  IMAD.WIDE R216, R0, 0x2, R12 ;  /* 0x0000000200d87825 */ /* 0x000fc400078e020c */
[----:B------:R-:W3:Y:S02]  /*207a0*/  LDL.64 R12, [R1+0x1010] ;  /* 0x00101000010c7983 */ /* 0x000ee40000100a00 */
[C---:B------:R-:W-:Y:S02]  /*207b0*/  IMAD.WIDE R20, R0.reuse, 0x2, R30 ;  /* 0x0000000200147825 */ /* 0x040fe400078e021e */
[----:B------:R0:W3:Y:S04]  /*207c0*/  LDG.E.U16 R68, desc[UR60][R216.64] ;  /* 0x0000003cd8447981 */ /* 0x0000e8000c1e1500 */
[----:B------:R-:W3:Y:S01]  /*207d0*/  LDL.64 R30, [R1+0x1000] ;  /* 0x00100000011e7983 */ /* 0x000ee20000100a00 */
[----:B------:R-:W-:-:S03]  /*207e0*/  IMAD.WIDE R218, R0, 0x2, R2 ;  /* 0x0000000200da7825 */ /* 0x000fc600078e0202 */
[----:B------:R1:W3:Y:S01]  /*207f0*/  LDG.E.U16 R212, desc[UR60][R20.64] ;  /* 0x0000003c14d47981 */ /* 0x0002e2000c1e1500 */
[----:B0-----:R-:W-:-:S03]  /*20800*/  IMAD.WIDE R216, R0, 0x2, R16 ;  /* 0x0000000200d87825 */ /* 0x001fc600078e0210 */
[----:B------:R-:W3:Y:S04]  /*20810*/  LDL.64 R16, [R1+0xfe8] ;  /* 0x000fe80001107983 */ /* 0x000ee80000100a00 */
[----:B------:R-:W3:Y:S01]  /*20820*/  LDL.64 R2, [R1+0xfc8] ;  /* 0x000fc80001027983 */ /* 0x000ee20000100a00 */
[----:B-1----:R-:W-:-:S03]  /*20830*/  IMAD.WIDE R20, R0, 0x2, R26 ;  /* 0x0000000200147825 */ /* 0x002fc600078e021a */
[----:B------:R-:W3:Y:S04]  /*20840*/  LDL.64 R26, [R1+0xfd8] ;  /* 0x000fd800011a7983 */ /* 0x000ee80000100a00 */
[----:B------:R0:W3:Y:S01]  /*20850*/  LDG.E.U16 R123, desc[UR60][R216.64] ;  /* 0x0000003cd87b7981 */ /* 0x0000e2000c1e1500 */
[----:B--2---:R-:W-:-:S03]  /*20860*/  IMAD.WIDE R22, R0, 0x2, R28 ;  /* 0x0000000200167825 */ /* 0x004fc600078e021c */
        /* <DEDUP_REMOVED lines=28> */
[----:B------:R-:W3:Y:S01]  /*20a30*/  LDL.64 R2, [R1+0xf70] ;  /* 0x000f700001027983 */ /* 0x000ee20000100a00 */
[----:B-1----:R-:W-:-:S03]  /*20a40*/  IMAD.WIDE R4, R0, 0x2, R26 ;  /* 0x0000000200047825 */ /* 0x002fc600078e021a */
[----:B------:R-:W3:Y:S04]  /*20a50*/  LDL.64 R26, [R1+0xf68] ;  /* 0x000f6800011a7983 */ /* 0x000ee80000100a00 */
[----:B------:R0:W3:Y:S04]  /*20a60*/  LDG.E.U16 R64, desc[UR60][R22.64] ;  /* 0x0000003c16407981 */ /* 0x0000e8000c1e1500 */
[----:B------:R-:W3:Y:S01]  /*20a70*/  LDG.E.U16 R11, desc[UR60][R4.64] ;  /* 0x0000003c040b7981 */ /* 0x000ee2000c1e1500 */
[----:B--2---:R-:W-:-:S03]  /*20a80*/  IMAD.WIDE R20, R0, 0x2, R28 ;  /* 0x0000000200147825 */ /* 0x004fc600078e021c */
[----:B------:R-:W2:Y:S01]  /*20a90*/  LDL.64 R28, [R1+0xf58] ;  /* 0x000f5800011c7983 */ /* 0x000ea20000100a00 */
[----:B0-----:R-:W-:-:S03]  /*20aa0*/  IMAD.WIDE R22, R0, 0x2, R14 ;  /* 0x0000000200167825 */ /* 0x001fc600078e020e */
[----:B------:R-:W2:Y:S04]  /*20ab0*/  LDL.64 R14, [R1+0xf60] ;  /* 0x000f6000010e7983 */ /* 0x000ea80000100a00 */
[----:B------:R-:W2:Y:S04]  /*20ac0*/  LDG.E.U16 R154, desc[UR60][R22.64] ;  /* 0x0000003c169a7981 */ /* 0x000ea8000c1e1500 */
[----:B------:R0:W2:Y:S04]  /*20ad0*/  LDG.E.U16 R110, desc[UR60][R218.64] ;  /* 0x0000003cda6e7981 */ /* 0x0000a8000c1e1500 */
[----:B------:R1:W2:Y:S04]  /*20ae0*/  LDG.E.U16 R63, desc[UR60][R216.64] ;  /* 0x0000003cd83f7981 */ /* 0x0002a8000c1e1500 */
[----:B------:R-:W2:Y:S01]  /*20af0*/  LDG.E.U16 R153, desc[UR60][R20.64] ;  /* 0x0000003c14997981 */ /* 0x000ea2000c1e1500 */
[----:B0-----:R-:W-:-:S03]  /*20b00*/  IMAD.WIDE R218, R0, 0x2, R32 ;  /* 0x0000000200da7825 */ /* 0x001fc600078e0220 */
[----:B------:R-:W2:Y:S04]  /*20b10*/  LDL.64 R32, [R1+0xf30] ;  /* 0x000f300001207983 */ /* 0x000ea80000100a00 */
[----:B------:R-:W2:Y:S01]  /*20b20*/  LDG.E.U16 R62, desc[UR60][R218.64] ;  /* 0x0000003cda3e7981 */ /* 0x000ea2000c1e1500 */
[----:B----4-:R-:W-:-:S03]  /*20b30*/  IMAD.WIDE R4, R0, 0x2, R8 ;  /* 0x0000000200047825 */ /* 0x010fc600078e0208 */
[----:B------:R-:W4:Y:S01]  /*20b40*/  LDL.64 R8, [R1+0xf50] ;  /* 0x000f500001087983 */ /* 0x000f220000100a00 */
[----:B---3--:R-:W-:-:S03]  /*20b50*/  IMAD.WIDE R22, R0, 0x2, R18 ;  /* 0x0000000200167825 */ /* 0x008fc600078e0212 */
[----:B------:R-:W3:Y:S04]  /*20b60*/  LDL.64 R18, [R1+0xf40] ;  /* 0x000f400001127983 */ /* 0x000ee80000100a00 */
[----:B------:R-:W3:Y:S01]  /*20b70*/  LDG.E.U16 R109, desc[UR60][R4.64] ;  /* 0x0000003c046d7981 */ /* 0x000ee2000c1e1500 */
[----:B-1----:R-:W-:-:S03]  /*20b80*/  IMAD.WIDE R216, R0, 0x2, R6 ;  /* 0x0000000200d87825 */ /* 0x002fc600078e0206 */
[----:B------:R-:W3:Y:S04]  /*20b90*/  LDL.64 R6, [R1+0xf48] ;  /* 0x000f480001067983 */ /* 0x000ee80000100a00 */
[----:B------:R0:W3:Y:S02]  /*20ba0*/  LDG.E.U16 R155, desc[UR60][R216.64] ;  /* 0x0000003cd89b7981 */ /* 0x0000e4000c1e1500 */
[C---:B0-----:R-:W-:Y:S02]  /*20bb0*/  IMAD.WIDE R216, R0.reuse, 0x2, R24 ;  /* 0x0000000200d87825 */ /* 0x041fe400078e0218 */
[----:B------:R-:W3:Y:S02]  /*20bc0*/  LDL.64 R24, [R1+0xf20] ;  /* 0x000f200001187983 */ /* 0x000ee40000100a00 */
[----:B------:R-:W-:-:S02]  /*20bd0*/  IMAD.WIDE R20, R0, 0x2, R12 ;  /* 0x0000000200147825 */ /* 0x000fc400078e020c */
[----:B------:R-:W3:Y:S04]  /*20be0*/  LDG.E.U16 R13, desc[UR60][R22.64] ;  /* 0x0000003c160d7981 */ /* 0x000ee8000c1e1500 */
[----:B------:R0:W3:Y:S01]  /*20bf0*/  LDG.E.U16 R12, desc[UR60][R20.64] ;  /* 0x0000003c140c7981 */ /* 0x0000e2000c1e1500 */
[----:B------:R-:W-:-:S03]  /*20c00*/  IMAD.WIDE R4, R0, 0x2, R30 ;  /* 0x0000000200047825 */ /* 0x000fc600078e021e */
[----:B------:R-:W3:Y:S01]  /*20c10*/  LDL.64 R30, [R1+0xf28] ;  /* 0x000f2800011e7983 */ /* 0x000ee20000100a00 */
[----:B------:R-:W-:-:S03]  /*20c20*/  IMAD.WIDE R218, R0, 0x2, R34 ;  /* 0x0000000200da7825 */ /* 0x000fc600078e0222 */
[----:B------:R-:W3:Y:S01]  /*20c30*/  LDG.E.U16 R61, desc[UR60][R4.64] ;  /* 0x0000003c043d7981 */ /* 0x000ee2000c1e1500 */
[----:B0-----:R-:W-:-:S03]  /*20c40*/  IMAD.WIDE R20, R0, 0x2, R16 ;  /* 0x0000000200147825 */ /* 0x001fc600078e0210 */
[----:B------:R-:W3:Y:S01]  /*20c50*/  LDL.64 R16, [R1+0xf38] ;  /* 0x000f380001107983 */ /* 0x000ee20000100a00 */
        /* <DEDUP_REMOVED lines=8> */
[----:B------:R-:W2:Y:S01]  /*20ce0*/  LDG.E.U16 R14, desc[UR60][R216.64] ;  /* 0x0000003cd80e7981 */ /* 0x000ea2000c1e1500 */
[----:B-1----:R-:W-:-:S03]  /*20cf0*/  IMAD.WIDE R218, R0, 0x2, R28 ;  /* 0x0000000200da7825 */ /* 0x002fc600078e021c */
[----:B------:R-:W2:Y:S04]  /*20d00*/  LDL.64 R28, [R1+0xee0] ;  /* 0x000ee000011c7983 */ /* 0x000ea80000100a00 */
[----:B------:R-:W2:Y:S04]  /*20d10*/  LDG.E.U16 R107, desc[UR60][R22.64] ;  /* 0x0000003c166b7981 */ /* 0x000ea8000c1e1500 */
[----:B------:R0:W2:Y:S04]  /*20d20*/  LDG.E.U16 R15, desc[UR60][R218.64] ;  /* 0x0000003cda0f7981 */ /* 0x0000a8000c1e1500 */
[----:B------:R-:W2:Y:S04]  /*20d30*/  LDG.E.U16 R157, desc[UR60][R4.64] ;  /* 0x0000003c049d7981 */ /* 0x000ea8000c1e1500 */
[----:B------:R-:W2:Y:S01]  /*20d40*/  LDL.64 R34, [R1+0xed8] ;  /* 0x000ed80001227983 */ /* 0x000ea20000100a00 */
        /* <DEDUP_REMOVED lines=8> */
[----:B------:R-:W-:-:S03]  /*20dd0*/  IMAD.WIDE R22, R0, 0x2, R6 ;  /* 0x0000000200167825 */ /* 0x000fc600078e0206 */
[----:B------:R-:W3:Y:S04]  /*20de0*/  LDG.E.U16 R106, desc[UR60][R216.64] ;  /* 0x0000003cd86a7981 */ /* 0x000ee8000c1e1500 */
[----:B------:R-:W3:Y:S04]  /*20df0*/  LDL.64 R6, [R1+0xef0] ;  /* 0x000ef00001067983 */ /* 0x000ee80000100a00 */
[----:B------:R0:W3:Y:S02]  /*20e00*/  LDG.E.U16 R59, desc[UR60][R22.64] ;  /* 0x0000003c163b7981 */ /* 0x0000e4000c1e1500 */
[----:B0-----:R-:W-:-:S02]  /*20e10*/  IMAD.WIDE R22, R0, 0x2, R24 ;  /* 0x0000000200167825 */ /* 0x001fc400078e0218 */
[----:B------:R-:W3:Y:S02]  /*20e20*/  LDL.64 R24, [R1+0xec8] ;  /* 0x000ec80001187983 */ /* 0x000ee40000100a00 */
[C---:B------:R-:W-:Y:S02]  /*20e30*/  IMAD.WIDE R218, R0.reuse, 0x2, R38 ;  /* 0x0000000200da7825 */ /* 0x040fe400078e0226 */
[----:B------:R-:W3:Y:S04]  /*20e40*/  LDG.E.U16 R159, desc[UR60][R22.64] ;  /* 0x0000003c169f7981 */ /* 0x000ee8000c1e1500 */
[----:B------:R-:W3:Y:S01]  /*20e50*/  LDG.E.U16 R57, desc[UR60][R218.64] ;  /* 0x0000003cda397981 */ /* 0x000ee2000c1e1500 */
[----:B------:R-:W-:-:S03]  /*20e60*/  IMAD.WIDE R216, R0, 0x2, R30 ;  /* 0x0000000200d87825 */ /* 0x000fc600078e021e */
[----:B------:R-:W3:Y:S04]  /*20e70*/  LDL.64 R30, [R1+0xeb0] ;  /* 0x000eb000011e7983 */ /* 0x000ee80000100a00 */
[----:B------:R-:W3:Y:S01]  /*20e80*/  LDL.64 R38, [R1+0xe90] ;  /* 0x000e900001267983 */ /* 0x000ee20000100a00 */
[----:B------:R-:W-:-:S03]  /*20e90*/  IMAD.WIDE R4, R0, 0x2, R16 ;  /* 0x0000000200047825 */ /* 0x000fc600078e0210 */
[----:B------:R-:W3:Y:S04]  /*20ea0*/  LDG.E.U16 R58, desc[UR60][R216.64] ;  /* 0x0000003cd83a7981 */ /* 0x000ee8000c1e1500 */
[----:B------:R0:W3:Y:S01]  /*20eb0*/  LDG.E.U16 R16, desc[UR60][R4.64] ;  /* 0x0000003c04107981 */ /* 0x0000e2000c1e1500 */
[----:B------:R-:W-:-:S03]  /*20ec0*/  IMAD.WIDE R20, R0, 0x2, R2 ;  /* 0x0000000200147825 */ /* 0x000fc600078e0202 */
[----:B------:R-:W3:Y:S04]  /*20ed0*/  LDL.64 R2, [R1+0xec0] ;  /* 0x000ec00001027983 */ /* 0x000ee80000100a00 */
[----:B------:R-:W3:Y:S01]  /*20ee0*/  LDG.E.U16 R17, desc[UR60][R20.64] ;  /* 0x0000003c14117981 */ /* 0x000ee2000c1e1500 */
[----:B0-----:R-:W-:-:S03]  /*20ef0*/  IMAD.WIDE R4, R0, 0x2, R26 ;  /* 0x0000000200047825 */ /* 0x001fc600078e021a */
[----:B------:R-:W3:Y:S04]  /*20f00*/  LDL.64 R26, [R1+0xea8] ;  /* 0x000ea800011a7983 */ /* 0x000ee80000100a00 */
[----:B------:R3:W3:Y:S01]  /*20f10*/  LDG.E.U16 R104, desc[UR60][R4.64] ;  /* 0x0000003c04687981 */ /* 0x0006e2000c1e1500 */
[----:B--2---:R-:W-:-:S03]  /*20f20*/  IMAD.WIDE R218, R0, 0x2, R28 ;  /* 0x0000000200da7825 */ /* 0x004fc600078e021c */
[----:B------:R-:W2:Y:S01]  /*20f30*/  LDL.64 R28, [R1+0xe80] ;  /* 0x000e8000011c7983 */ /* 0x000ea20000100a00 */
[----:B----4-:R-:W-:-:S03]  /*20f40*/  IMAD.WIDE R22, R0, 0x2, R8 ;  /* 0x0000000200167825 */ /* 0x010fc600078e0208 */
[----:B------:R-:W4:Y:S04]  /*20f50*/  LDG.E.U16 R161, desc[UR60][R218.64] ;  /* 0x0000003cdaa17981 */ /* 0x000f28000c1e1500 */
[----:B------:R-:W4:Y:S01]  /*20f60*/  LDL.64 R8, [R1+0xea0] ;  /* 0x000ea00001087983 */ /* 0x000f220000100a00 */
[----:B---3--:R-:W-:-:S03]  /*20f70*/  IMAD.WIDE R4, R0, 0x2, R18 ;  /* 0x0000000200047825 */ /* 0x008fc600078e0212 */
[----:B------:R0:W3:Y:S01]  /*20f80*/  LDG.E.U16 R18, desc[UR60][R22.64] ;  /* 0x0000003c16127981 */ /* 0x0000e2000c1e1500 */
[----:B------:R-:W-:-:S03]  /*20f90*/  IMAD.WIDE R216, R0, 0x2, R36 ;  /* 0x0000000200d87825 */ /* 0x000fc600078e0224 */
[----:B------:R-:W3:Y:S04]  /*20fa0*/  LDL.64 R36, [R1+0xe88] ;  /* 0x000e880001247983 */ /* 0x000ee80000100a00 */
[----:B------:R1:W3:Y:S01]  /*20fb0*/  LDG.E.U16 R160, desc[UR60][R216.64] ;  /* 0x0000003cd8a07981 */ /* 0x0002e2000c1e1500 */
[----:B------:R-:W-:-:S03]  /*20fc0*/  IMAD.WIDE R20, R0, 0x2, R6 ;  /* 0x0000000200147825 */ /* 0x000fc600078e0206 */
[----:B------:R-:W3:Y:S01]  /*20fd0*/  LDL.64 R6, [R1+0xe98] ;  /* 0x000e980001067983 */ /* 0x000ee20000100a00 */
[----:B0-----:R-:W-:-:S03]  /*20fe0*/  IMAD.WIDE R22, R0, 0x2, R32 ;  /* 0x0000000200167825 */ /* 0x001fc600078e0220 */
[----:B------:R-:W3:Y:S04]  /*20ff0*/  LDL.64 R32, [R1+0xe78] ;  /* 0x000e780001207983 */ /* 0x000ee80000100a00 */
[----:B------:R0:W3:Y:S01]  /*21000*/  LDG.E.U16 R103, desc[UR60][R20.64] ;  /* 0x0000003c14677981 */ /* 0x0000e2000c1e1500 */
[----:B-1----:R-:W-:-:S03]  /*21010*/  IMAD.WIDE R216, R0, 0x2, R34 ;  /* 0x0000000200d87825 */ /* 0x002fc600078e0222 */
[----:B------:R-:W3:Y:S04]  /*21020*/  LDL.64 R34, [R1+0xe70] ;  /* 0x000e700001227983 */ /* 0x000ee80000100a00 */
[----:B------:R1:W3:Y:S04]  /*21030*/  LDG.E.U16 R56, desc[UR60][R4.64] ;  /* 0x0000003c04387981 */ /* 0x0002e8000c1e1500 */
[----:B------:R1:W3:Y:S01]  /*21040*/  LDG.E.U16 R102, desc[UR60][R22.64] ;  /* 0x0000003c16667981 */ /* 0x0002e2000c1e1500 */
[----:B0-----:R-:W-:-:S03]  /*21050*/  IMAD.WIDE R20, R0, 0x2, R24 ;  /* 0x0000000200147825 */ /* 0x001fc600078e0218 */
[----:B------:R-:W3:Y:S01]  /*21060*/  LDL.64 R24, [R1+0xe68] ;  /* 0x000e680001187983 */ /* 0x000ee20000100a00 */
[----:B------:R-:W-:-:S03]  /*21070*/  IMAD.WIDE R218, R0, 0x2, R40 ;  /* 0x0000000200da7825 */ /* 0x000fc600078e0228 */
[----:B------:R-:W3:Y:S04]  /*21080*/  LDG.E.U16 R55, desc[UR60][R20.64] ;  /* 0x0000003c14377981 */ /* 0x000ee8000c1e1500 */
[----:B------:R-:W3:Y:S01]  /*21090*/  LDL.64 R40, [R1+0xe38] ;  /* 0x000e380001287983 */ /* 0x000ee20000100a00 */
[----:B-1----:R-:W-:-:S03]  /*210a0*/  IMAD.WIDE R4, R0, 0x2, R2 ;  /* 0x0000000200047825 */ /* 0x002fc600078e0202 */
[----:B------:R0:W3:Y:S04]  /*210b0*/  LDG.E.U16 R2, desc[UR60][R216.64] ;  /* 0x0000003cd8027981 */ /* 0x0000e8000c1e1500 */
[----:B------:R-:W3:Y:S01]  /*210c0*/  LDG.E.U16 R162, desc[UR60][R4.64] ;  /* 0x0000003c04a27981 */ /* 0x000ee2000c1e1500 */
[----:B------:R-:W-:-:S03]  /*210d0*/  IMAD.WIDE R22, R0, 0x2, R26 ;  /* 0x0000000200167825 */ /* 0x000fc600078e021a */
[----:B------:R-:W3:Y:S01]  /*210e0*/  LDL.64 R26, [R1+0xe48] ;  /* 0x000e4800011a7983 */ /* 0x000ee20000100a00 */
[----:B0-----:R-:W-:-:S03]  /*210f0*/  IMAD.WIDE R216, R0, 0x2, R30 ;  /* 0x0000000200d87825 */ /* 0x001fc600078e021e */
[----:B------:R-:W3:Y:S04]  /*21100*/  LDL.64 R30, [R1+0xe50] ;  /* 0x000e5000011e7983 */ /* 0x000ee80000100a00 */
[----:B------:R2:W3:Y:S04]  /*21110*/  LDG.E.U16 R54, desc[UR60][R22.64] ;  /* 0x0000003c16367981 */ /* 0x0004e8000c1e1500 */
[----:B------:R-:W3:Y:S01]  /*21120*/  LDG.E.U16 R101, desc[UR60][R216.64] ;  /* 0x0000003cd8657981 */ /* 0x000ee2000c1e1500 */
[----:B--2---:R-:W-:-:S03]  /*21130*/  IMAD.WIDE R22, R0, 0x2, R28 ;  /* 0x0000000200167825 */ /* 0x004fc600078e021c */
[----:B------:R-:W2:Y:S04]  /*21140*/  LDL.64 R28, [R1+0xe28] ;  /* 0x000e2800011c7983 */ /* 0x000ea80000100a00 */
[----:B------:R-:W2:Y:S01]  /*21150*/  LDG.E.U16 R164, desc[UR60][R22.64] ;  /* 0x0000003c16a47981 */ /* 0x000ea2000c1e1500 */
[----:B----4-:R-:W-:-:S03]  /*21160*/  IMAD.WIDE R20, R0, 0x2, R8 ;  /* 0x0000000200147825 */ /* 0x010fc600078e0208 */
[----:B------:R0:W4:Y:S04]  /*21170*/  LDG.E.U16 R8, desc[UR60][R218.64] ;  /* 0x0000003cda087981 */ /* 0x000128000c1e1500 */
[----:B------:R3:W4:Y:S01]  /*21180*/  LDG.E.U16 R163, desc[UR60][R20.64] ;  /* 0x0000003c14a37981 */ /* 0x000722000c1e1500 */
[----:B0-----:R-:W-:-:S03]  /*21190*/  IMAD.WIDE R218, R0, 0x2, R38 ;  /* 0x0000000200da7825 */ /* 0x001fc600078e0226 */
[----:B------:R-:W4:Y:S04]  /*211a0*/  LDL.64 R38, [R1+0xe10] ;  /* 0x000e100001267983 */ /* 0x000f280000100a00 */
[----:B------:R0:W4:Y:S01]  /*211b0*/  LDG.E.U16 R100, desc[UR60][R218.64] ;  /* 0x0000003cda647981 */ /* 0x000122000c1e1500 */
[----:B---3--:R-:W-:-:S03]  /*211c0*/  IMAD.WIDE R20, R0, 0x2, R32 ;  /* 0x0000000200147825 */ /* 0x008fc600078e0220 */
[----:B------:R-:W3:Y:S01]  /*211d0*/  LDL.64 R32, [R1+0xe20] ;  /* 0x000e200001207983 */ /* 0x000ee20000100a00 */
[----:B------:R-:W-:-:S03]  /*211e0*/  IMAD.WIDE R4, R0, 0x2, R6 ;  /* 0x0000000200047825 */ /* 0x000fc600078e0206 */
[----:B------:R-:W4:Y:S01]  /*211f0*/  LDG.E.U16 R151, desc[UR60][R20.64] ;  /* 0x0000003c14977981 */ /* 0x000f22000c1e1500 */
[----:B------:R-:W-:-:S03]  /*21200*/  IMAD.WIDE R216, R0, 0x2, R36 ;  /* 0x0000000200d87825 */ /* 0x000fc600078e0224 */
[----:B------:R-:W4:Y:S04]  /*21210*/  LDL.64 R36, [R1+0xe30] ;  /* 0x000e300001247983 */ /* 0x000f280000100a00 */
[----:B------:R1:W4:Y:S01]  /*21220*/  LDG.E.U16 R7, desc[UR60][R4.64] ;  /* 0x0000003c04077981 */ /* 0x000322000c1e1500 */
[----:B------:R-:W-:-:S03]  /*21230*/  IMAD.WIDE R22, R0, 0x2, R44 ;  /* 0x0000000200167825 */ /* 0x000fc600078e022c */
[----:B------:R1:W4:Y:S01]  /*21240*/  LDG.E.U16 R53, desc[UR60][R216.64] ;  /* 0x0000003cd8357981 */ /* 0x000322000c1e1500 */
[----:B0-----:R-:W-:-:S03]  /*21250*/  IMAD.WIDE R218, R0, 0x2, R24 ;  /* 0x0000000200da7825 */ /* 0x001fc600078e0218 */
[----:B------:R-:W4:Y:S01]  /*21260*/  LDL.64 R24, [R1+0xe00] ;  /* 0x000e000001187983 */ /* 0x000f220000100a00 */
[----:B-1----:R-:W-:-:S03]  /*21270*/  IMAD.WIDE R4, R0, 0x2, R34 ;  /* 0x0000000200047825 */ /* 0x002fc600078e0222 */
[----:B------:R-:W4:Y:S01]  /*21280*/  LDL.64 R44, [R1+0xdf8] ;  /* 0x000df800012c7983 */ /* 0x000f220000100a00 */
[----:B------:R-:W-:-:S03]  /*21290*/  IMAD.WIDE R216, R0, 0x2, R48 ;  /* 0x0000000200d87825 */ /* 0x000fc600078e0230 */
[----:B------:R-:W4:Y:S04]  /*212a0*/  LDG.E.U16 R99, desc[UR60][R4.64] ;  /* 0x0000003c04637981 */ /* 0x000f28000c1e1500 */
[----:B------:R0:W4:Y:S04]  /*212b0*/  LDG.E.U16 R165, desc[UR60][R216.64] ;  /* 0x0000003cd8a57981 */ /* 0x000128000c1e1500 */
[----:B------:R-:W4:Y:S04]  /*212c0*/  LDL.64 R34, [R1+0xe08] ;  /* 0x000e080001227983 */ /* 0x000f280000100a00 */
[----:B------:R1:W4:Y:S01]  /*212d0*/  LDG.E.U16 R52, desc[UR60][R218.64] ;  /* 0x0000003cda347981 */ /* 0x000322000c1e1500 */
[----:B0-----:R-:W-:-:S03]  /*212e0*/  IMAD.WIDE R216, R0, 0x2, R40 ;  /* 0x0000000200d87825 */ /* 0x001fc600078e0228 */
[----:B------:R-:W4:Y:S04]  /*212f0*/  LDL.64 R40, [R1+0xdd8] ;  /* 0x000dd80001287983 */ /* 0x000f280000100a00 */
[----:B------:R-:W4:Y:S01]  /*21300*/  LDG.E.U16 R150, desc[UR60][R22.64] ;  /* 0x0000003c16967981 */ /* 0x000f22000c1e1500 */
[----:B------:R-:W-:-:S03]  /*21310*/  IMAD.WIDE R4, R0, 0x2, R26 ;  /* 0x0000000200047825 */ /* 0x000fc600078e021a */
[----:B------:R-:W4:Y:S01]  /*21320*/  LDG.E.U16 R149, desc[UR60][R216.64] ;  /* 0x0000003cd8957981 */ /* 0x000f22000c1e1500 */
[----:B------:R-:W-:-:S03]  /*21330*/  IMAD.WIDE R20, R0, 0x2, R30 ;  /* 0x0000000200147825 */ /* 0x000fc600078e021e */
[----:B------:R-:W4:Y:S04]  /*21340*/  LDL.64 R26, [R1+0xde8] ;  /* 0x000de800011a7983 */ /* 0x000f280000100a00 */
[----:B------:R-:W4:Y:S04]  /*21350*/  LDL.64 R30, [R1+0xdf0] ;  /* 0x000df000011e7983 */ /* 0x000f280000100a00 */
[----:B------:R2:W4:Y:S01]  /*21360*/  LDG.E.U16 R98, desc[UR60][R20.64] ;  /* 0x0000003c14627981 */ /* 0x000522000c1e1500 */
[----:B-1----:R-:W-:-:S03]  /*21370*/  IMAD.WIDE R218, R0, 0x2, R42 ;  /* 0x0000000200da7825 */ /* 0x002fc600078e022a */
[----:B------:R3:W4:Y:S04]  /*21380*/  LDG.E.U16 R51, desc[UR60][R4.64] ;  /* 0x0000003c04337981 */ /* 0x000728000c1e1500 */
[----:B------:R-:W4:Y:S01]  /*21390*/  LDL.64 R42, [R1+0xde0] ;  /* 0x000de000012a7983 */ /* 0x000f220000100a00 */
[----:B--2---:R-:W-:-:S03]  /*213a0*/  IMAD.WIDE R20, R0, 0x2, R28 ;  /* 0x0000000200147825 */ /* 0x004fc600078e021c */
[----:B------:R-:W2:Y:S04]  /*213b0*/  LDL.64 R28, [R1+0xdd0] ;  /* 0x000dd000011c7983 */ /* 0x000ea80000100a00 */
[----:B------:R4:W2:Y:S04]  /*213c0*/  LDG.E.U16 R50, desc[UR60][R20.64] ;  /* 0x0000003c14327981 */ /* 0x0008a8000c1e1500 */
[----:B------:R0:W2:Y:S01]  /*213d0*/  LDG.E.U16 R166, desc[UR60][R218.64] ;  /* 0x0000003cdaa67981 */ /* 0x0000a2000c1e1500 */
[----:B---3--:R-:W-:-:S03]  /*213e0*/  IMAD.WIDE R4, R0, 0x2, R32 ;  /* 0x0000000200047825 */ /* 0x008fc600078e0220 */
[----:B------:R-:W3:Y:S01]  /*213f0*/  LDL.64 R32, [R1+0xdc0] ;  /* 0x000dc00001207983 */ /* 0x000ee20000100a00 */
[----:B----4-:R-:W-:-:S03]  /*21400*/  IMAD.WIDE R20, R0, 0x2, R24 ;  /* 0x0000000200147825 */ /* 0x010fc600078e0218 */
[----:B------:R1:W4:Y:S04]  /*21410*/  LDG.E.U16 R167, desc[UR60][R4.64] ;  /* 0x0000003c04a77981 */ /* 0x000328000c1e1500 */
[----:B------:R-:W4:Y:S01]  /*21420*/  LDL.64 R24, [R1+0xda8] ;  /* 0x000da80001187983 */ /* 0x000f220000100a00 */
[----:B------:R-:W-:-:S03]  /*21430*/  IMAD.WIDE R22, R0, 0x2, R36 ;  /* 0x0000000200167825 */ /* 0x000fc600078e0224 */
[----:B------:R-:W4:Y:S01]  /*21440*/  LDL.64 R36, [R1+0xdc8] ;  /* 0x000dc80001247983 */ /* 0x000f220000100a00 */
[----:B0-----:R-:W-:-:S03]  /*21450*/  IMAD.WIDE R218, R0, 0x2, R46 ;  /* 0x0000000200da7825 */ /* 0x001fc600078e022e */
[----:B------:R0:W4:Y:S01]  /*21460*/  LDG.E.U16 R97, desc[UR60][R22.64] ;  /* 0x0000003c16617981 */ /* 0x000122000c1e1500 */
[----:B------:R-:W-:-:S03]  /*21470*/  IMAD.WIDE R216, R0, 0x2, R38 ;  /* 0x0000000200d87825 */ /* 0x000fc600078e0226 */
[----:B------:R-:W4:Y:S01]  /*21480*/  LDL.64 R38, [R1+0xdb8] ;  /* 0x000db80001267983 */ /* 0x000f220000100a00 */
[----:B-1----:R-:W-:-:S03]  /*21490*/  IMAD.WIDE R4, R0, 0x2, R44 ;  /* 0x0000000200047825 */ /* 0x002fc600078e022c */
[----:B------:R-:W4:Y:S04]  /*214a0*/  LDG.E.U16 R148, desc[UR60][R218.64] ;  /* 0x0000003cda947981 */ /* 0x000f28000c1e1500 */
[----:B------:R1:W4:Y:S01]  /*214b0*/  LDG.E.U16 R96, desc[UR60][R216.64] ;  /* 0x0000003cd8607981 */ /* 0x000322000c1e1500 */
[----:B0-----:R-:W-:-:S03]  /*214c0*/  IMAD.WIDE R22, R0, 0x2, R34 ;  /* 0x0000000200167825 */ /* 0x001fc600078e0222 */
[----:B------:R0:W4:Y:S04]  /*214d0*/  LDG.E.U16 R168, desc[UR60][R20.64] ;  /* 0x0000003c14a87981 */ /* 0x000128000c1e1500 */
[----:B------:R2:W4:Y:S04]  /*214e0*/  LDG.E.U16 R147, desc[UR60][R4.64] ;  /* 0x0000003c04937981 */ /* 0x000528000c1e1500 */
[----:B------:R-:W4:Y:S01]  /*214f0*/  LDL.64 R34, [R1+0xdb0] ;  /* 0x000db00001227983 */ /* 0x000f220000100a00 */
[----:B-1----:R-:W-:-:S03]  /*21500*/  IMAD.WIDE R216, R0, 0x2, R26 ;  /* 0x0000000200d87825 */ /* 0x002fc600078e021a */
[----:B------:R-:W4:Y:S01]  /*21510*/  LDL.64 R26, [R1+0xd90] ;  /* 0x000d9000011a7983 */ /* 0x000f220000100a00 */
[----:B------:R-:W-:-:S03]  /*21520*/  IMAD.WIDE R218, R0, 0x2, R30 ;  /* 0x0000000200da7825 */ /* 0x000fc600078e021e */
[----:B------:R-:W4:Y:S01]  /*21530*/  LDL.64 R30, [R1+0xd98] ;  /* 0x000d9800011e7983 */ /* 0x000f220000100a00 */
[----:B0-----:R-:W-:-:S03]  /*21540*/  IMAD.WIDE R20, R0, 0x2, R40 ;  /* 0x0000000200147825 */ /* 0x001fc600078e0228 */
[----:B------:R-:W4:Y:S04]  /*21550*/  LDL.64 R40, [R1+0xd80] ;  /* 0x000d800001287983 */ /* 0x000f280000100a00 */
[----:B------:R0:W4:Y:S04]  /*21560*/  LDG.E.U16 R49, desc[UR60][R22.64] ;  /* 0x0000003c16317981 */ /* 0x000128000c1e1500 */
[----:B------:R3:W4:Y:S01]  /*21570*/  LDG.E.U16 R48, desc[UR60][R216.64] ;  /* 0x0000003cd8307981 */ /* 0x000722000c1e1500 */
[----:B--2---:R-:W-:-:S03]  /*21580*/  IMAD.WIDE R4, R0, 0x2, R28 ;  /* 0x0000000200047825 */ /* 0x004fc600078e021c */
[----:B------:R-:W2:Y:S01]  /*21590*/  LDL.64 R28, [R1+0xd78] ;  /* 0x000d7800011c7983 */ /* 0x000ea20000100a00 */
[----:B0-----:R-:W-:-:S03]  /*215a0*/  IMAD.WIDE R22, R0, 0x2, R42 ;  /* 0x0000000200167825 */ /* 0x001fc600078e022a */
[----:B------:R-:W2:Y:S04]  /*215b0*/  LDL.64 R42, [R1+0xd68] ;  /* 0x000d6800012a7983 */ /* 0x000ea80000100a00 */
[----:B------:R-:W2:Y:S04]  /*215c0*/  LDL.64 R44, [R1+0xd88] ;  /* 0x000d8800012c7983 */ /* 0x000ea80000100a00 */
[----:B------:R4:W2:Y:S04]  /*215d0*/  LDG.E.U16 R94, desc[UR60][R4.64] ;  /* 0x0000003c045e7981 */ /* 0x0008a8000c1e1500 */
[----:B------:R0:W2:Y:S04]  /*215e0*/  LDG.E.U16 R95, desc[UR60][R218.64] ;  /* 0x0000003cda5f7981 */ /* 0x0000a8000c1e1500 */
[----:B------:R1:W2:Y:S04]  /*215f0*/  LDG.E.U16 R169, desc[UR60][R22.64] ;  /* 0x0000003c16a97981 */ /* 0x0002a8000c1e1500 */
[----:B------:R-:W2:Y:S01]  /*21600*/  LDG.E.U16 R146, desc[UR60][R20.64] ;  /* 0x0000003c14927981 */ /* 0x000ea2000c1e1500 */
[----:B---3--:R-:W-:-:S03]  /*21610*/  IMAD.WIDE R216, R0, 0x2, R32 ;  /* 0x0000000200d87825 */ /* 0x008fc600078e0220 */
[----:B------:R-:W3:Y:S04]  /*21620*/  LDL.64 R32, [R1+0xd58] ;  /* 0x000d580001207983 */ /* 0x000ee80000100a00 */
[----:B------:R-:W3:Y:S01]  /*21630*/  LDG.E.U16 R170, desc[UR60][R216.64] ;  /* 0x0000003cd8aa7981 */ /* 0x000ee2000c1e1500 */
[----:B----4-:R-:W-:-:S03]  /*21640*/  IMAD.WIDE R4, R0, 0x2, R24 ;  /* 0x0000000200047825 */ /* 0x010fc600078e0218 */
[----:B------:R-:W4:Y:S01]  /*21650*/  LDL.64 R24, [R1+0xd40] ;  /* 0x000d400001187983 */ /* 0x000f220000100a00 */
[----:B0-----:R-:W-:-:S03]  /*21660*/  IMAD.WIDE R218, R0, 0x2, R36 ;  /* 0x0000000200da7825 */ /* 0x001fc600078e0224 */
[----:B------:R-:W4:Y:S04]  /*21670*/  LDL.64 R36, [R1+0xd60] ;  /* 0x000d600001247983 */ /* 0x000f280000100a00 */
[----:B------:R0:W4:Y:S01]  /*21680*/  LDG.E.U16 R47, desc[UR60][R218.64] ;  /* 0x0000003cda2f7981 */ /* 0x000122000c1e1500 */
[----:B-1----:R-:W-:-:S03]  /*21690*/  IMAD.WIDE R22, R0, 0x2, R38 ;  /* 0x0000000200167825 */ /* 0x002fc600078e0226 */
[----:B------:R-:W4:Y:S04]  /*216a0*/  LDL.64 R38, [R1+0xd50] ;  /* 0x000d500001267983 */ /* 0x000f280000100a00 */
        /* <DEDUP_REMOVED lines=9> */
[----:B------:R-:W-:-:S03]  /*21740*/  IMAD.WIDE R20, R0, 0x2, R34 ;  /* 0x0000000200147825 */ /* 0x000fc600078e0222 */
[----:B------:R-:W4:Y:S01]  /*21750*/  LDL.64 R34, [R1+0xd48] ;  /* 0x000d480001227983 */ /* 0x000f220000100a00 */
[----:B0-----:R-:W-:-:S03]  /*21760*/  IMAD.WIDE R4, R0, 0x2, R40 ;  /* 0x0000000200047825 */ /* 0x001fc600078e0228 */
[----:B------:R0:W4:Y:S04]  /*21770*/  LDG.E.U16 R92, desc[UR60][R22.64] ;  /* 0x0000003c165c7981 */ /* 0x000128000c1e1500 */
[----:B------:R-:W4:Y:S01]  /*21780*/  LDG.E.U16 R172, desc[UR60][R4.64] ;  /* 0x0000003c04ac7981 */ /* 0x000f22000c1e1500 */
[----:B--2---:R-:W-:-:S03]  /*21790*/  IMAD.WIDE R218, R0, 0x2, R28 ;  /* 0x0000000200da7825 */ /* 0x004fc600078e021c */
[----:B------:R-:W2:Y:S01]  /*217a0*/  LDL.64 R28, [R1+0xd18] ;  /* 0x000d1800011c7983 */ /* 0x000ea20000100a00 */
[----:B0-----:R-:W-:-:S03]  /*217b0*/  IMAD.WIDE R22, R0, 0x2, R42 ;  /* 0x0000000200167825 */ /* 0x001fc600078e022a */
[----:B------:R0:W2:Y:S04]  /*217c0*/  LDG.E.U16 R93, desc[UR60][R20.64] ;  /* 0x0000003c145d7981 */ /* 0x0000a8000c1e1500 */
[----:B------:R-:W2:Y:S04]  /*217d0*/  LDL.64 R40, [R1+0xd20] ;  /* 0x000d200001287983 */ /* 0x000ea80000100a00 */
[----:B------:R1:W2:Y:S01]  /*217e0*/  LDG.E.U16 R144, desc[UR60][R216.64] ;  /* 0x0000003cd8907981 */ /* 0x0002a2000c1e1500 */
[----:B0-----:R-:W-:-:S03]  /*217f0*/  IMAD.WIDE R20, R0, 0x2, R44 ;  /* 0x0000000200147825 */ /* 0x001fc600078e022c */
[----:B------:R4:W2:Y:S04]  /*21800*/  LDG.E.U16 R44, desc[UR60][R22.64] ;  /* 0x0000003c162c7981 */ /* 0x0008a8000c1e1500 */
[----:B------:R0:W2:Y:S04]  /*21810*/  LDG.E.U16 R45, desc[UR60][R20.64] ;  /* 0x0000003c142d7981 */ /* 0x0000a8000c1e1500 */
[----:B------:R0:W2:Y:S01]  /*21820*/  LDG.E.U16 R143, desc[UR60][R218.64] ;  /* 0x0000003cda8f7981 */ /* 0x0000a2000c1e1500 */
[----:B---3--:R-:W-:-:S03]  /*21830*/  IMAD.WIDE R4, R0, 0x2, R32 ;  /* 0x0000000200047825 */ /* 0x008fc600078e0220 */
[----:B------:R-:W3:Y:S01]  /*21840*/  LDL.64 R32, [R1+0xd00] ;  /* 0x000d000001207983 */ /* 0x000ee20000100a00 */
[----:B-1----:R-:W-:-:S03]  /*21850*/  IMAD.WIDE R216, R0, 0x2, R78 ;  /* 0x0000000200d87825 */ /* 0x002fc600078e024e */
[----:B------:R-:W3:Y:S04]  /*21860*/  LDL.64 R78, [R1+0xcf8] ;  /* 0x000cf800014e7983 */ /* 0x000ee80000100a00 */
[----:B------:R-:W3:Y:S04]  /*21870*/  LDG.E.U16 R142, desc[UR60][R4.64] ;  /* 0x0000003c048e7981 */ /* 0x000ee8000c1e1500 */
[----:B------:R-:W3:Y:S01]  /*21880*/  LDG.E.U16 R91, desc[UR60][R216.64] ;  /* 0x0000003cd85b7981 */ /* 0x000ee2000c1e1500 */
[----:B----4-:R-:W-:-:S03]  /*21890*/  IMAD.WIDE R22, R0, 0x2, R24 ;  /* 0x0000000200167825 */ /* 0x010fc600078e0218 */
[----:B------:R-:W4:Y:S01]  /*218a0*/  LDL.64 R24, [R1+0xce8] ;  /* 0x000ce80001187983 */ /* 0x000f220000100a00 */
[----:B0-----:R-:W-:-:S03]  /*218b0*/  IMAD.WIDE R20, R0, 0x2, R36 ;  /* 0x0000000200147825 */ /* 0x001fc600078e0224 */
[----:B------:R-:W4:Y:S04]  /*218c0*/  LDL.64 R36, [R1+0xd08] ;  /* 0x000d080001247983 */ /* 0x000f280000100a00 */
[----:B------:R-:W4:Y:S01]  /*218d0*/  LDG.E.U16 R173, desc[UR60][R20.64] ;  /* 0x0000003c14ad7981 */ /* 0x000f22000c1e1500 */
[----:B------:R-:W-:-:S03]  /*218e0*/  IMAD.WIDE R218, R0, 0x2, R38 ;  /* 0x0000000200da7825 */ /* 0x000fc600078e0226 */
[----:B------:R-:W4:Y:S04]  /*218f0*/  LDL.64 R38, [R1+0xcf0] ;  /* 0x000cf00001267983 */ /* 0x000f280000100a00 */
[----:B------:R0:W4:Y:S04]  /*21900*/  LDG.E.U16 R174, desc[UR60][R22.64] ;  /* 0x0000003c16ae7981 */ /* 0x000128000c1e1500 */
[----:B------:R-:W4:Y:S01]  /*21910*/  LDG.E.U16 R90, desc[UR60][R218.64] ;  /* 0x0000003cda5a7981 */ /* 0x000f22000c1e1500 */
[----:B0-----:R-:W-:-:S03]  /*21920*/  IMAD.WIDE R22, R0, 0x2, R80 ;  /* 0x0000000200167825 */ /* 0x001fc600078e0250 */
[----:B------:R-:W4:Y:S04]  /*21930*/  LDL.64 R80, [R1+0xcc0] ;  /* 0x000cc00001507983 */ /* 0x000f280000100a00 */
[----:B------:R-:W4:Y:S01]  /*21940*/  LDL.64 R218, [R1+0xa38] ;  /* 0x000a380001da7983 */ /* 0x000f220000100a00 */
[----:B------:R-:W-:-:S03]  /*21950*/  IMAD.WIDE R4, R0, 0x2, R26 ;  /* 0x0000000200047825 */ /* 0x000fc600078e021a */
[----:B------:R-:W4:Y:S01]  /*21960*/  LDL.64 R26, [R1+0xcd0] ;  /* 0x000cd000011a7983 */ /* 0x000f220000100a00 */
[----:B------:R-:W-:-:S03]  /*21970*/  IMAD.WIDE R20, R0, 0x2, R30 ;  /* 0x0000000200147825 */ /* 0x000fc600078e021e */
[----:B------:R-:W4:Y:S01]  /*21980*/  LDL.64 R30, [R1+0xcd8] ;  /* 0x000cd800011e7983 */ /* 0x000f220000100a00 */
[----:B------:R-:W-:-:S03]  /*21990*/  IMAD.WIDE R216, R0, 0x2, R34 ;  /* 0x0000000200d87825 */ /* 0x000fc600078e0222 */
[----:B------:R2:W4:Y:S04]  /*219a0*/  LDG.E.U16 R89, desc[UR60][R4.64] ;  /* 0x0000003c04597981 */ /* 0x000528000c1e1500 */
[----:B------:R-:W4:Y:S04]  /*219b0*/  LDL.64 R34, [R1+0xce0] ;  /* 0x000ce00001227983 */ /* 0x000f280000100a00 */
[----:B------:R0:W4:Y:S01]  /*219c0*/  LDG.E.U16 R141, desc[UR60][R20.64] ;  /* 0x0000003c148d7981 */ /* 0x000122000c1e1500 */
[----:B--2---:R-:W-:-:S03]  /*219d0*/  IMAD.WIDE R4, R0, 0x2, R28 ;  /* 0x0000000200047825 */ /* 0x004fc600078e021c */
[----:B------:R-:W2:Y:S04]  /*219e0*/  LDL.64 R28, [R1+0xcb8] ;  /* 0x000cb800011c7983 */ /* 0x000ea80000100a00 */
[----:B------:R3:W2:Y:S04]  /*219f0*/  LDG.E.U16 R140, desc[UR60][R4.64] ;  /* 0x0000003c048c7981 */ /* 0x0006a8000c1e1500 */
[----:B------:R-:W2:Y:S01]  /*21a00*/  LDG.E.U16 R43, desc[UR60][R216.64] ;  /* 0x0000003cd82b7981 */ /* 0x000ea2000c1e1500 */
[----:B0-----:R-:W-:-:S03]  /*21a10*/  IMAD.WIDE R20, R0, 0x2, R40 ;  /* 0x0000000200147825 */ /* 0x001fc600078e0228 */
[----:B------:R-:W2:Y:S04]  /*21a20*/  LDG.E.U16 R41, desc[UR60][R22.64] ;  /* 0x0000003c16297981 */ /* 0x000ea8000c1e1500 */
[----:B------:R-:W2:Y:S04]  /*21a30*/  LDG.E.U16 R175, desc[UR60][R20.64] ;  /* 0x0000003c14af7981 */ /* 0x000ea8000c1e1500 */
[----:B------:R-:W2:Y:S01]  /*21a40*/  LDL.64 R216, [R1+0x9f8] ;  /* 0x0009f80001d87983 */ /* 0x000ea20000100a00 */
[----:B---3--:R-:W-:-:S03]  /*21a50*/  IMAD.WIDE R4, R0, 0x2, R32 ;  /* 0x0000000200047825 */ /* 0x008fc600078e0220 */
[----:B------:R-:W3:Y:S04]  /*21a60*/  LDL.64 R32, [R1+0xca0] ;  /* 0x000ca00001207983 */ /* 0x000ee80000100a00 */
[----:B------:R4:W3:Y:S02]  /*21a70*/  LDG.E.U16 R176, desc[UR60][R4.64] ;  /* 0x0000003c04b07981 */ /* 0x0008e4000c1e1500 */
[C---:B----4-:R-:W-:Y:S02]  /*21a80*/  IMAD.WIDE R4, R0.reuse, 0x2, R24 ;  /* 0x0000000200047825 */ /* 0x050fe400078e0218 */
[----:B------:R-:W4:Y:S02]  /*21a90*/  LDL.64 R24, [R1+0xc88] ;  /* 0x000c880001187983 */ /* 0x000f240000100a00 */
[----:B------:R-:W-:-:S02]  /*21aa0*/  IMAD.WIDE R22, R0, 0x2, R82 ;  /* 0x0000000200167825 */ /* 0x000fc400078e0252 */
[----:B------:R-:W4:Y:S02]  /*21ab0*/  LDL.64 R82, [R1+0xc98] ;  /* 0x000c980001527983 */ /* 0x000f240000100a00 */
[C---:B------:R-:W-:Y:S02]  /*21ac0*/  IMAD.WIDE R20, R0.reuse, 0x2, R36 ;  /* 0x0000000200147825 */ /* 0x040fe400078e0224 */
[----:B------:R-:W4:Y:S04]  /*21ad0*/  LDL.64 R36, [R1+0xca8] ;  /* 0x000ca80001247983 */ /* 0x000f280000100a00 */
[----:B------:R0:W4:Y:S04]  /*21ae0*/  LDG.E.U16 R88, desc[UR60][R22.64] ;  /* 0x0000003c16587981 */ /* 0x000128000c1e1500 */
[----:B------:R1:W4:Y:S01]  /*21af0*/  LDG.E.U16 R40, desc[UR60][R20.64] ;  /* 0x0000003c14287981 */ /* 0x000322000c1e1500 */
[----:B0-----:R-:W-:-:S03]  /*21b00*/  IMAD.WIDE R22, R0, 0x2, R78 ;  /* 0x0000000200167825 */ /* 0x001fc600078e024e */
[----:B------:R-:W4:Y:S01]  /*21b10*/  LDL.64 R78, [R1+0xc90] ;  /* 0x000c9000014e7983 */ /* 0x000f220000100a00 */
[----:B-1----:R-:W-:-:S03]  /*21b20*/  IMAD.WIDE R20, R0, 0x2, R38 ;  /* 0x0000000200147825 */ /* 0x002fc600078e0226 */
[----:B------:R0:W4:Y:S04]  /*21b30*/  LDG.E.U16 R39, desc[UR60][R4.64] ;  /* 0x0000003c04277981 */ /* 0x000128000c1e1500 */
[----:B------:R1:W4:Y:S04]  /*21b40*/  LDG.E.U16 R87, desc[UR60][R20.64] ;  /* 0x0000003c14577981 */ /* 0x000328000c1e1500 */
        /* <DEDUP_REMOVED lines=8> */
[----:B------:R-:W4:Y:S01]  /*21bd0*/  LDL.64 R34, [R1+0xc80] ;  /* 0x000c800001227983 */ /* 0x000f220000100a00 */
[----:B0-----:R-:W-:-:S03]  /*21be0*/  IMAD.WIDE R20, R0, 0x2, R80 ;  /* 0x0000000200147825 */ /* 0x001fc600078e0250 */
[----:B------:R-:W4:Y:S01]  /*21bf0*/  LDL.64 R80, [R1+0xc40] ;  /* 0x000c400001507983 */ /* 0x000f220000100a00 */
[----:B--2---:R-:W-:-:S03]  /*21c00*/  IMAD.WIDE R4, R0, 0x2, R28 ;  /* 0x0000000200047825 */ /* 0x004fc600078e021c */
[----:B------:R-:W2:Y:S04]  /*21c10*/  LDL.64 R28, [R1+0xc38] ;  /* 0x000c3800011c7983 */ /* 0x000ea80000100a00 */
[----:B------:R0:W2:Y:S04]  /*21c20*/  LDG.E.U16 R177, desc[UR60][R22.64] ;  /* 0x0000003c16b17981 */ /* 0x0000a8000c1e1500 */
[----:B------:R3:W2:Y:S04]  /*21c30*/  LDG.E.U16 R137, desc[UR60][R4.64] ;  /* 0x0000003c04897981 */ /* 0x0006a8000c1e1500 */
[----:B------:R-:W2:Y:S01]  /*21c40*/  LDG.E.U16 R178, desc[UR60][R20.64] ;  /* 0x0000003c14b27981 */ /* 0x000ea2000c1e1500 */
[----:B0-----:R-:W-:-:S03]  /*21c50*/  IMAD.WIDE R22, R0, 0x2, R124 ;  /* 0x0000000200167825 */ /* 0x001fc600078e027c */
[----:B------:R-:W2:Y:S04]  /*21c60*/  LDL.64 R124, [R1+0xc18] ;  /* 0x000c1800017c7983 */ /* 0x000ea80000100a00 */
[----:B------:R-:W2:Y:S01]  /*21c70*/  LDG.E.U16 R38, desc[UR60][R22.64] ;  /* 0x0000003c16267981 */ /* 0x000ea2000c1e1500 */
[----:B---3--:R-:W-:-:S03]  /*21c80*/  IMAD.WIDE R4, R0, 0x2, R32 ;  /* 0x0000000200047825 */ /* 0x008fc600078e0220 */
[----:B------:R-:W3:Y:S04]  /*21c90*/  LDL.64 R32, [R1+0xc00] ;  /* 0x000c000001207983 */ /* 0x000ee80000100a00 */
[----:B------:R4:W3:Y:S02]  /*21ca0*/  LDG.E.U16 R179, desc[UR60][R4.64] ;  /* 0x0000003c04b37981 */ /* 0x0008e4000c1e1500 */
[C---:B----4-:R-:W-:Y:S02]  /*21cb0*/  IMAD.WIDE R4, R0.reuse, 0x2, R24 ;  /* 0x0000000200047825 */ /* 0x050fe400078e0218 */
[----:B------:R-:W4:Y:S02]  /*21cc0*/  LDL.64 R24, [R1+0xbd8] ;  /* 0x000bd80001187983 */ /* 0x000f240000100a00 */
[----:B------:R-:W-:-:S04]  /*21cd0*/  IMAD.WIDE R22, R0, 0x2, R84 ;  /* 0x0000000200167825 */ /* 0x000fc800078e0254 */
[C---:B------:R-:W-:Y:S01]  /*21ce0*/  IMAD.WIDE R20, R0.reuse, 0x2, R36 ;  /* 0x0000000200147825 */ /* 0x040fe200078e0224 */
[----:B------:R0:W4:Y:S04]  /*21cf0*/  LDG.E.U16 R85, desc[UR60][R22.64] ;  /* 0x0000003c16557981 */ /* 0x000128000c1e1500 */
[----:B------:R1:W4:Y:S04]  /*21d00*/  LDG.E.U16 R37, desc[UR60][R20.64] ;  /* 0x0000003c14257981 */ /* 0x000328000c1e1500 */
[----:B------:R1:W4:Y:S01]  /*21d10*/  LDG.E.U16 R36, desc[UR60][R4.64] ;  /* 0x0000003c04247981 */ /* 0x000322000c1e1500 */
[----:B0-----:R-:W-:-:S03]  /*21d20*/  IMAD.WIDE R22, R0, 0x2, R82 ;  /* 0x0000000200167825 */ /* 0x001fc600078e0252 */
[----:B------:R-:W4:Y:S01]  /*21d30*/  LDL.64 R82, [R1+0xbf8] ;  /* 0x000bf80001527983 */ /* 0x000f220000100a00 */
[----:B-1----:R-:W-:-:S03]  /*21d40*/  IMAD.WIDE R20, R0, 0x2, R78 ;  /* 0x0000000200147825 */ /* 0x002fc600078e024e */
[----:B------:R-:W4:Y:S04]  /*21d50*/  LDG.E.U16 R136, desc[UR60][R22.64] ;  /* 0x0000003c16887981 */ /* 0x000f28000c1e1500 */
[----:B------:R-:W4:Y:S04]  /*21d60*/  LDL.64 R78, [R1+0xbe0] ;  /* 0x000be000014e7983 */ /* 0x000f280000100a00 */
[----:B------:R0:W4:Y:S01]  /*21d70*/  LDG.E.U16 R84, desc[UR60][R20.64] ;  /* 0x0000003c14547981 */ /* 0x000122000c1e1500 */
[----:B------:R-:W-:-:S03]  /*21d80*/  IMAD.WIDE R4, R0, 0x2, R26 ;  /* 0x0000000200047825 */ /* 0x000fc600078e021a */
[----:B------:R-:W4:Y:S01]  /*21d90*/  LDL.64 R26, [R1+0xb80] ;  /* 0x000b8000011a7983 */ /* 0x000f220000100a00 */
[----:B0-----:R-:W-:-:S03]  /*21da0*/  IMAD.WIDE R20, R0, 0x2, R30 ;  /* 0x0000000200147825 */ /* 0x001fc600078e021e */
[----:B------:R-:W4:Y:S04]  /*21db0*/  LDL.64 R30, [R1+0xba0] ;  /* 0x000ba000011e7983 */ /* 0x000f280000100a00 */
[----:B------:R0:W4:Y:S04]  /*21dc0*/  LDG.E.U16 R135, desc[UR60][R20.64] ;  /* 0x0000003c14877981 */ /* 0x000128000c1e1500 */
[----:B------:R2:W4:Y:S01]  /*21dd0*/  LDG.E.U16 R181, desc[UR60][R4.64] ;  /* 0x0000003c04b57981 */ /* 0x000522000c1e1500 */
[----:B------:R-:W-:-:S03]  /*21de0*/  IMAD.WIDE R22, R0, 0x2, R34 ;  /* 0x0000000200167825 */ /* 0x000fc600078e0222 */
[----:B------:R-:W4:Y:S01]  /*21df0*/  LDL.64 R34, [R1+0xbc0] ;  /* 0x000bc00001227983 */ /* 0x000f220000100a00 */
[----:B0-----:R-:W-:-:S03]  /*21e00*/  IMAD.WIDE R20, R0, 0x2, R80 ;  /* 0x0000000200147825 */ /* 0x001fc600078e0250 */
[----:B------:R-:W4:Y:S01]  /*21e10*/  LDL.64 R80, [R1+0xb40] ;  /* 0x000b400001507983 */ /* 0x000f220000100a00 */
[----:B--2---:R-:W-:-:S03]  /*21e20*/  IMAD.WIDE R4, R0, 0x2, R28 ;  /* 0x0000000200047825 */ /* 0x004fc600078e021c */
[----:B------:R-:W2:Y:S04]  /*21e30*/  LDL.64 R28, [R1+0xb20] ;  /* 0x000b2000011c7983 */ /* 0x000ea80000100a00 */
[----:B------:R0:W2:Y:S04]  /*21e40*/  LDG.E.U16 R182, desc[UR60][R20.64] ;  /* 0x0000003c14b67981 */ /* 0x0000a8000c1e1500 */
[----:B------:R-:W2:Y:S04]  /*21e50*/  LDG.E.U16 R133, desc[UR60][R4.64] ;  /* 0x0000003c04857981 */ /* 0x000ea8000c1e1500 */
[----:B------:R1:W2:Y:S01]  /*21e60*/  LDG.E.U16 R180, desc[UR60][R22.64] ;  /* 0x0000003c16b47981 */ /* 0x0002a2000c1e1500 */
[----:B0-----:R-:W-:-:S03]  /*21e70*/  IMAD.WIDE R20, R0, 0x2, R124 ;  /* 0x0000000200147825 */ /* 0x001fc600078e027c */
[----:B------:R-:W2:Y:S04]  /*21e80*/  LDL.64 R124, [R1+0xae0] ;  /* 0x000ae000017c7983 */ /* 0x000ea80000100a00 */
[----:B------:R-:W2:Y:S01]  /*21e90*/  LDG.E.U16 R132, desc[UR60][R20.64] ;  /* 0x0000003c14847981 */ /* 0x000ea2000c1e1500 */
[----:B-1----:R-:W-:-:S03]  /*21ea0*/  IMAD.WIDE R22, R0, 0x2, R128 ;  /* 0x0000000200167825 */ /* 0x002fc600078e0280 */
[----:B------:R-:W2:Y:S04]  /*21eb0*/  LDL.64 R128, [R1+0xb60] ;  /* 0x000b600001807983 */ /* 0x000ea80000100a00 */
[----:B------:R-:W2:Y:S01]  /*21ec0*/  LDG.E.U16 R134, desc[UR60][R22.64] ;  /* 0x0000003c16867981 */ /* 0x000ea2000c1e1500 */
[----:B---3--:R-:W-:-:S03]  /*21ed0*/  IMAD.WIDE R4, R0, 0x2, R32 ;  /* 0x0000000200047825 */ /* 0x008fc600078e0220 */
[----:B------:R-:W3:Y:S04]  /*21ee0*/  LDL.64 R32, [R1+0xac0] ;  /* 0x000ac00001207983 */ /* 0x000ee80000100a00 */
[----:B------:R4:W3:Y:S02]  /*21ef0*/  LDG.E.U16 R184, desc[UR60][R4.64] ;  /* 0x0000003c04b87981 */ /* 0x0008e4000c1e1500 */
[C---:B----4-:R-:W-:Y:S02]  /*21f00*/  IMAD.WIDE R4, R0.reuse, 0x2, R24 ;  /* 0x0000000200047825 */ /* 0x050fe400078e0218 */
[----:B------:R-:W4:Y:S02]  /*21f10*/  LDL.64 R24, [R1+0xa60] ;  /* 0x000a600001187983 */ /* 0x000f240000100a00 */
[----:B------:R-:W-:-:S02]  /*21f20*/  IMAD.WIDE R22, R0, 0x2, R126 ;  /* 0x0000000200167825 */ /* 0x000fc400078e027e */
[----:B------:R-:W4:Y:S04]  /*21f30*/  LDL.64 R126, [R1+0xb00] ;  /* 0x000b0000017e7983 */ /* 0x000f280000100a00 */
[----:B------:R0:W4:Y:S04]  /*21f40*/  LDG.E.U16 R183, desc[UR60][R22.64] ;  /* 0x0000003c16b77981 */ /* 0x000128000c1e1500 */
[----:B------:R1:W4:Y:S01]  /*21f50*/  LDG.E.U16 R130, desc[UR60][R4.64] ;  /* 0x0000003c04827981 */ /* 0x000322000c1e1500 */
[----:B0-----:R-:W-:-:S03]  /*21f60*/  IMAD.WIDE R22, R0, 0x2, R82 ;  /* 0x0000000200167825 */ /* 0x001fc600078e0252 */
[----:B------:R-:W4:Y:S04]  /*21f70*/  LDL.64 R82, [R1+0xaa0] ;  /* 0x000aa00001527983 */ /* 0x000f280000100a00 */
[----:B------:R-:W4:Y:S01]  /*21f80*/  LDG.E.U16 R131, desc[UR60][R22.64] ;  /* 0x0000003c16837981 */ /* 0x000f22000c1e1500 */
[----:B------:R-:W-:-:S03]  /*21f90*/  IMAD.WIDE R20, R0, 0x2, R78 ;  /* 0x0000000200147825 */ /* 0x000fc600078e024e */
[----:B------:R-:W4:Y:S04]  /*21fa0*/  LDL.64 R78, [R1+0xa80] ;  /* 0x000a8000014e7983 */ /* 0x000f280000100a00 */
[----:B------:R0:W4:Y:S01]  /*21fb0*/  LDG.E.U16 R185, desc[UR60][R20.64] ;  /* 0x0000003c14b97981 */ /* 0x000122000c1e1500 */
[----:B-1----:R-:W-:-:S03]  /*21fc0*/  IMAD.WIDE R4, R0, 0x2, R26 ;  /* 0x0000000200047825 */ /* 0x002fc600078e021a */
        /* <DEDUP_REMOVED lines=10> */
[----:B------:R0:W2:Y:S04]  /*22070*/  LDG.E.U16 R190, desc[UR60][R20.64] ;  /* 0x0000003c14be7981 */ /* 0x0000a8000c1e1500 */
[----:B------:R-:W2:Y:S04]  /*22080*/  LDG.E.U16 R191, desc[UR60][R4.64] ;  /* 0x0000003c04bf7981 */ /* 0x000ea8000c1e1500 */
[----:B------:R1:W2:Y:S04]  /*22090*/  LDG.E.U16 R186, desc[UR60][R22.64] ;  /* 0x0000003c16ba7981 */ /* 0x0002a8000c1e1500 */
[----:B------:R-:W2:Y:S01]  /*220a0*/  LDL.64 R28, [R1+0x9a0] ;  /* 0x0009a000011c7983 */ /* 0x000ea20000100a00 */
        /* <DEDUP_REMOVED lines=12> */
[----:B------:R-:W3:Y:S04]  /*22170*/  LDL.64 R126, [R1+0xbb8] ;  /* 0x000bb800017e7983 */ /* 0x000ee80000100a00 */
[----:B------:R0:W3:Y:S04]  /*22180*/  LDG.E.U16 R192, desc[UR60][R22.64] ;  /* 0x0000003c16c07981 */ /* 0x0000e8000c1e1500 */
[----:B------:R1:W3:Y:S01]  /*22190*/  LDG.E.U16 R197, desc[UR60][R4.64] ;  /* 0x0000003c04c57981 */ /* 0x0002e2000c1e1500 */
[----:B0-----:R-:W-:-:S03]  /*221a0*/  IMAD.WIDE R22, R0, 0x2, R82 ;  /* 0x0000000200167825 */ /* 0x001fc600078e0252 */
[----:B------:R-:W3:Y:S04]  /*221b0*/  LDL.64 R82, [R1+0xb58] ;  /* 0x000b580001527983 */ /* 0x000ee80000100a00 */
[----:B------:R-:W3:Y:S01]  /*221c0*/  LDG.E.U16 R195, desc[UR60][R22.64] ;  /* 0x0000003c16c37981 */ /* 0x000ee2000c1e1500 */
[----:B------:R-:W-:-:S03]  /*221d0*/  IMAD.WIDE R20, R0, 0x2, R78 ;  /* 0x0000000200147825 */ /* 0x000fc600078e024e */
[----:B------:R-:W3:Y:S04]  /*221e0*/  LDL.64 R78, [R1+0xb18] ;  /* 0x000b1800014e7983 */ /* 0x000ee80000100a00 */
[----:B------:R0:W3:Y:S01]  /*221f0*/  LDG.E.U16 R196, desc[UR60][R20.64] ;  /* 0x0000003c14c47981 */ /* 0x0000e2000c1e1500 */
[----:B-1----:R-:W-:-:S03]  /*22200*/  IMAD.WIDE R4, R0, 0x2, R26 ;  /* 0x0000000200047825 */ /* 0x002fc600078e021a */
[----:B------:R-:W3:Y:S01]  /*22210*/  LDL.64 R26, [R1+0xaf8] ;  /* 0x000af800011a7983 */ /* 0x000ee20000100a00 */
[----:B0-----:R-:W-:-:S03]  /*22220*/  IMAD.WIDE R20, R0, 0x2, R30 ;  /* 0x0000000200147825 */ /* 0x001fc600078e021e */
[----:B------:R-:W3:Y:S04]  /*22230*/  LDL.64 R30, [R1+0xab8] ;  /* 0x000ab800011e7983 */ /* 0x000ee80000100a00 */
[----:B------:R0:W3:Y:S04]  /*22240*/  LDG.E.U16 R198, desc[UR60][R20.64] ;  /* 0x0000003c14c67981 */ /* 0x0000e8000c1e1500 */
[----:B------:R2:W3:Y:S01]  /*22250*/  LDG.E.U16 R199, desc[UR60][R4.64] ;  /* 0x0000003c04c77981 */ /* 0x0004e2000c1e1500 */
[----:B------:R-:W-:-:S03]  /*22260*/  IMAD.WIDE R22, R0, 0x2, R34 ;  /* 0x0000000200167825 */ /* 0x000fc600078e0222 */
[----:B------:R-:W3:Y:S01]  /*22270*/  LDL.64 R34, [R1+0xad8] ;  /* 0x000ad80001227983 */ /* 0x000ee20000100a00 */
[----:B0-----:R-:W-:-:S03]  /*22280*/  IMAD.WIDE R20, R0, 0x2, R80 ;  /* 0x0000000200147825 */ /* 0x001fc600078e0250 */
[----:B------:R-:W3:Y:S04]  /*22290*/  LDL.64 R80, [R1+0xa78] ;  /* 0x000a780001507983 */ /* 0x000ee80000100a00 */
[----:B------:R0:W3:Y:S04]  /*222a0*/  LDG.E.U16 R201, desc[UR60][R20.64] ;  /* 0x0000003c14c97981 */ /* 0x0000e8000c1e1500 */
[----:B------:R1:W3:Y:S01]  /*222b0*/  LDG.E.U16 R9, desc[UR60][R22.64] ;  /* 0x0000003c16097981 */ /* 0x0002e2000c1e1500 */
[----:B--2---:R-:W-:-:S03]  /*222c0*/  IMAD.WIDE R4, R0, 0x2, R28 ;  /* 0x0000000200047825 */ /* 0x004fc600078e021c */
[----:B------:R-:W2:Y:S01]  /*222d0*/  LDL.64 R28, [R1+0xa58] ;  /* 0x000a5800011c7983 */ /* 0x000ea20000100a00 */
[----:B0-----:R-:W-:-:S03]  /*222e0*/  IMAD.WIDE R20, R0, 0x2, R124 ;  /* 0x0000000200147825 */ /* 0x001fc600078e027c */
[----:B------:R-:W2:Y:S01]  /*222f0*/  LDG.E.U16 R202, desc[UR60][R4.64] ;  /* 0x0000003c04ca7981 */ /* 0x000ea2000c1e1500 */
[----:B-1----:R-:W-:-:S03]  /*22300*/  IMAD.WIDE R22, R0, 0x2, R128 ;  /* 0x0000000200167825 */ /* 0x002fc600078e0280 */
[----:B------:R4:W2:Y:S04]  /*22310*/  LDG.E.U16 R128, desc[UR60][R20.64] ;  /* 0x0000003c14807981 */ /* 0x0008a8000c1e1500 */
[----:B------:R3:W2:Y:S01]  /*22320*/  LDG.E.U16 R200, desc[UR60][R22.64] ;  /* 0x0000003c16c87981 */ /* 0x0006a2000c1e1500 */
[----:B----4-:R-:W-:-:S03]  /*22330*/  IMAD.WIDE R20, R0, 0x2, R24 ;  /* 0x0000000200147825 */ /* 0x010fc600078e0218 */
[----:B------:R-:W4:Y:S01]  /*22340*/  LDL.64 R24, [R1+0x9d8] ;  /* 0x0009d80001187983 */ /* 0x000f220000100a00 */
[----:B---3--:R-:W-:-:S03]  /*22350*/  IMAD.WIDE R22, R0, 0x2, R126 ;  /* 0x0000000200167825 */ /* 0x008fc600078e027e */
[----:B------:R-:W3:Y:S01]  /*22360*/  LDG.E.U16 R125, desc[UR60][R20.64] ;  /* 0x0000003c147d7981 */ /* 0x000ee2000c1e1500 */
[----:B------:R-:W-:-:S03]  /*22370*/  IMAD.WIDE R4, R0, 0x2, R32 ;  /* 0x0000000200047825 */ /* 0x000fc600078e0220 */
[----:B------:R0:W3:Y:S04]  /*22380*/  LDG.E.U16 R129, desc[UR60][R22.64] ;  /* 0x0000003c16817981 */ /* 0x0000e8000c1e1500 */
[----:B------:R-:W3:Y:S04]  /*22390*/  LDL.64 R32, [R1+0xa18] ;  /* 0x000a180001207983 */ /* 0x000ee80000100a00 */
[----:B------:R1:W3:Y:S01]  /*223a0*/  LDG.E.U16 R127, desc[UR60][R4.64] ;  /* 0x0000003c047f7981 */ /* 0x0002e2000c1e1500 */
[----:B0-----:R-:W-:-:S03]  /*223b0*/  IMAD.WIDE R22, R0, 0x2, R82 ;  /* 0x0000000200167825 */ /* 0x001fc600078e0252 */
[----:B------:R-:W3:Y:S04]  /*223c0*/  LDL.64 R82, [R1+0xc70] ;  /* 0x000c700001527983 */ /* 0x000ee80000100a00 */
[----:B------:R0:W3:Y:S01]  /*223d0*/  LDG.E.U16 R126, desc[UR60][R22.64] ;  /* 0x0000003c167e7981 */ /* 0x0000e2000c1e1500 */
[----:B-1----:R-:W-:-:S03]  /*223e0*/  IMAD.WIDE R4, R0, 0x2, R78 ;  /* 0x0000000200047825 */ /* 0x002fc600078e024e */
[----:B------:R-:W3:Y:S04]  /*223f0*/  LDL.64 R78, [R1+0x9b8] ;  /* 0x0009b800014e7983 */ /* 0x000ee80000100a00 */
[----:B------:R1:W3:Y:S01]  /*22400*/  LDG.E.U16 R124, desc[UR60][R4.64] ;  /* 0x0000003c047c7981 */ /* 0x0002e2000c1e1500 */
[----:B0-----:R-:W-:-:S03]  /*22410*/  IMAD.WIDE R22, R0, 0x2, R26 ;  /* 0x0000000200167825 */ /* 0x001fc600078e021a */
[----:B------:R-:W3:Y:S01]  /*22420*/  LDL.64 R26, [R1+0x998] ;  /* 0x00099800011a7983 */ /* 0x000ee20000100a00 */
[----:B-1----:R-:W-:-:S03]  /*22430*/  IMAD.WIDE R4, R0, 0x2, R30 ;  /* 0x0000000200047825 */ /* 0x002fc600078e021e */
[----:B------:R0:W3:Y:S04]  /*22440*/  LDG.E.U16 R252, desc[UR60][R22.64] ;  /* 0x0000003c16fc7981 */ /* 0x0000e8000c1e1500 */
[----:B------:R-:W3:Y:S04]  /*22450*/  LDL.64 R30, [R1+0xc50] ;  /* 0x000c5000011e7983 */ /* 0x000ee80000100a00 */
[----:B------:R-:W3:Y:S01]  /*22460*/  LDG.E.U16 R249, desc[UR60][R4.64] ;  /* 0x0000003c04f97981 */ /* 0x000ee2000c1e1500 */
[----:B------:R-:W-:-:S03]  /*22470*/  IMAD.WIDE R20, R0, 0x2, R34 ;  /* 0x0000000200147825 */ /* 0x000fc600078e0222 */
[----:B------:R-:W3:Y:S01]  /*22480*/  LDL.64 R34, [R1+0xc68] ;  /* 0x000c680001227983 */ /* 0x000ee20000100a00 */
[----:B0-----:R-:W-:-:S03]  /*22490*/  IMAD.WIDE R22, R0, 0x2, R220 ;  /* 0x0000000200167825 */ /* 0x001fc600078e02dc */
[----:B------:R0:W3:Y:S04]  /*224a0*/  LDG.E.U16 R250, desc[UR60][R20.64] ;  /* 0x0000003c14fa7981 */ /* 0x0000e8000c1e1500 */
[----:B------:R1:W3:Y:S04]  /*224b0*/  LDG.E.U16 R247, desc[UR60][R22.64] ;  /* 0x0000003c16f77981 */ /* 0x0002e8000c1e1500 */
[----:B------:R-:W3:Y:S01]  /*224c0*/  LDL.64 R220, [R1+0xc08] ;  /* 0x000c080001dc7983 */ /* 0x000ee20000100a00 */
[----:B0-----:R-:W-:-:S03]  /*224d0*/  IMAD.WIDE R20, R0, 0x2, R80 ;  /* 0x0000000200147825 */ /* 0x001fc600078e0250 */
[----:B------:R-:W3:Y:S01]  /*224e0*/  LDL.64 R80, [R1+0xc48] ;  /* 0x000c480001507983 */ /* 0x000ee20000100a00 */
[----:B-1----:R-:W-:-:S03]  /*224f0*/  IMAD.WIDE R22, R0, 0x2, R218 ;  /* 0x0000000200167825 */ /* 0x002fc600078e02da */
[----:B------:R-:W3:Y:S01]  /*22500*/  LDG.E.U16 R245, desc[UR60][R20.64] ;  /* 0x0000003c14f57981 */ /* 0x000ee2000c1e1500 */
[----:B--2---:R-:W-:-:S03]  /*22510*/  IMAD.WIDE R4, R0, 0x2, R28 ;  /* 0x0000000200047825 */ /* 0x004fc600078e021c */
[----:B------:R-:W2:Y:S04]  /*22520*/  LDL.64 R28, [R1+0xc30] ;  /* 0x000c3000011c7983 */ /* 0x000ea80000100a00 */
[----:B------:R4:W2:Y:S04]  /*22530*/  LDG.E.U16 R241, desc[UR60][R22.64] ;  /* 0x0000003c16f17981 */ /* 0x0008a8000c1e1500 */
[----:B------:R0:W2:Y:S04]  /*22540*/  LDG.E.U16 R244, desc[UR60][R4.64] ;  /* 0x0000003c04f47981 */ /* 0x0000a8000c1e1500 */
[----:B------:R-:W2:Y:S01]  /*22550*/  LDL.64 R218, [R1+0xbe8] ;  /* 0x000be80001da7983 */ /* 0x000ea20000100a00 */
[----:B----4-:R-:W-:-:S03]  /*22560*/  IMAD.WIDE R22, R0, 0x2, R24 ;  /* 0x0000000200167825 */ /* 0x010fc600078e0218 */
[----:B------:R-:W4:Y:S01]  /*22570*/  LDL.64 R24, [R1+0xc10] ;  /* 0x000c100001187983 */ /* 0x000f220000100a00 */
[----:B0-----:R-:W-:-:S03]  /*22580*/  IMAD.WIDE R4, R0, 0x2, R216 ;  /* 0x0000000200047825 */ /* 0x001fc600078e02d8 */
[----:B------:R0:W4:Y:S04]  /*22590*/  LDG.E.U16 R19, desc[UR60][R22.64] ;  /* 0x0000003c16137981 */ /* 0x000128000c1e1500 */
[----:B------:R-:W4:Y:S01]  /*225a0*/  LDG.E.U16 R233, desc[UR60][R4.64] ;  /* 0x0000003c04e97981 */ /* 0x000f22000c1e1500 */
[----:B---3--:R-:W-:-:S03]  /*225b0*/  IMAD.WIDE R20, R0, 0x2, R32 ;  /* 0x0000000200147825 */ /* 0x008fc600078e0220 */
[----:B------:R-:W3:Y:S04]  /*225c0*/  LDL.64 R32, [R1+0xc28] ;  /* 0x000c280001207983 */ /* 0x000ee80000100a00 */
[----:B------:R1:W3:Y:S01]  /*225d0*/  LDG.E.U16 R236, desc[UR60][R20.64] ;  /* 0x0000003c14ec7981 */ /* 0x0002e2000c1e1500 */
[----:B0-----:R-:W-:-:S03]  /*225e0*/  IMAD.WIDE R22, R0, 0x2, R82 ;  /* 0x0000000200167825 */ /* 0x001fc600078e0252 */
[----:B------:R-:W3:Y:S04]  /*225f0*/  LDL.64 R216, [R1+0xbb0] ;  /* 0x000bb00001d87983 */ /* 0x000ee80000100a00 */
[----:B------:R-:W3:Y:S01]  /*22600*/  LDG.E.U16 R83, desc[UR60][R22.64] ;  /* 0x0000003c16537981 */ /* 0x000ee2000c1e1500 */
[----:B-1----:R-:W-:-:S03]  /*22610*/  IMAD.WIDE R20, R0, 0x2, R78 ;  /* 0x0000000200147825 */ /* 0x002fc600078e024e */
[----:B------:R-:W3:Y:S04]  /*22620*/  LDL.64 R78, [R1+0xbf0] ;  /* 0x000bf000014e7983 */ /* 0x000ee80000100a00 */
[----:B------:R-:W3:Y:S01]  /*22630*/  LDG.E.U16 R6, desc[UR60][R20.64] ;  /* 0x0000003c14067981 */ /* 0x000ee2000c1e1500 */
[----:B------:R-:W-:-:S03]  /*22640*/  IMAD.WIDE R4, R0, 0x2, R26 ;  /* 0x0000000200047825 */ /* 0x000fc600078e021a */
[----:B------:R-:W3:Y:S04]  /*22650*/  LDL.64 R26, [R1+0xbd0] ;  /* 0x000bd000011a7983 */ /* 0x000ee80000100a00 */
[----:B------:R0:W3:Y:S02]  /*22660*/  LDG.E.U16 R3, desc[UR60][R4.64] ;  /* 0x0000003c04037981 */ /* 0x0000e4000c1e1500 */
[C---:B0-----:R-:W-:Y:S02]  /*22670*/  IMAD.WIDE R4, R0.reuse, 0x2, R30 ;  /* 0x0000000200047825 */ /* 0x041fe400078e021e */
[----:B------:R-:W3:Y:S02]  /*22680*/  LDL.64 R30, [R1+0xbc8] ;  /* 0x000bc800011e7983 */ /* 0x000ee40000100a00 */
[----:B------:R-:W-:-:S02]  /*22690*/  IMAD.WIDE R20, R0, 0x2, R34 ;  /* 0x0000000200147825 */ /* 0x000fc400078e0222 */
[----:B------:R-:W3:Y:S04]  /*226a0*/  LDG.E.U16 R82, desc[UR60][R4.64] ;  /* 0x0000003c04527981 */ /* 0x000ee8000c1e1500 */
[----:B------:R2:W3:Y:S01]  /*226b0*/  LDG.E.U16 R35, desc[UR60][R20.64] ;  /* 0x0000003c14237981 */ /* 0x0004e2000c1e1500 */
[----:B------:R-:W-:-:S05]  /*226c0*/  IMAD.WIDE R22, R0, 0x2, R80 ;  /* 0x0000000200167825 */ /* 0x000fca00078e0250 */
[----:B------:R-:W3:Y:S01]  /*226d0*/  LDG.E.U16 R34, desc[UR60][R22.64] ;  /* 0x0000003c16227981 */ /* 0x000ee2000c1e1500 */
[----:B--2---:R-:W-:-:S03]  /*226e0*/  IMAD.WIDE R20, R0, 0x2, R28 ;  /* 0x0000000200147825 */ /* 0x004fc600078e021c */
[----:B------:R-:W2:Y:S04]  /*226f0*/  LDL.64 R28, [R1+0xba8] ;  /* 0x000ba800011c7983 */ /* 0x000ea80000100a00 */
[----:B------:R0:W2:Y:S02]  /*22700*/  LDG.E.U16 R81, desc[UR60][R20.64] ;  /* 0x0000003c14517981 */ /* 0x0000a4000c1e1500 */
[C---:B0-----:R-:W-:Y:S02]  /*22710*/  IMAD.WIDE R20, R0.reuse, 0x2, R220 ;  /* 0x0000000200147825 */ /* 0x041fe400078e02dc */
[----:B------:R-:W2:Y:S02]  /*22720*/  LDL.64 R220, [R1+0xb50] ;  /* 0x000b500001dc7983 */ /* 0x000ea40000100a00 */
[----:B----4-:R-:W-:-:S02]  /*22730*/  IMAD.WIDE R22, R0, 0x2, R24 ;  /* 0x0000000200167825 */ /* 0x010fc400078e0218 */
[----:B------:R-:W4:Y:S04]  /*22740*/  LDL.64 R24, [R1+0xb90] ;  /* 0x000b900001187983 */ /* 0x000f280000100a00 */
[----:B------:R0:W4:Y:S01]  /*22750*/  LDG.E.U16 R80, desc[UR60][R22.64] ;  /* 0x0000003c16507981 */ /* 0x000122000c1e1500 */
[----:B---3--:R-:W-:-:S03]  /*22760*/  IMAD.WIDE R4, R0, 0x2, R32 ;  /* 0x0000000200047825 */ /* 0x008fc600078e0220 */
[----:B------:R-:W3:Y:S04]  /*22770*/  LDG.E.U16 R32, desc[UR60][R20.64] ;  /* 0x0000003c14207981 */ /* 0x000ee8000c1e1500 */
[----:B------:R1:W3:Y:S01]  /*22780*/  LDG.E.U16 R33, desc[UR60][R4.64] ;  /* 0x0000003c04217981 */ /* 0x0002e2000c1e1500 */
[----:B0-----:R-:W-:-:S03]  /*22790*/  IMAD.WIDE R22, R0, 0x2, R218 ;  /* 0x0000000200167825 */ /* 0x001fc600078e02da */
[----:B------:R-:W3:Y:S01]  /*227a0*/  LDL.64 R218, [R1+0xb30] ;  /* 0x000b300001da7983 */ /* 0x000ee20000100a00 */
[----:B-1----:R-:W-:-:S05]  /*227b0*/  IMAD.WIDE R4, R0, 0x2, R78 ;  /* 0x0000000200047825 */ /* 0x002fca00078e024e */
[----:B------:R0:W3:Y:S01]  /*227c0*/  LDG.E.U16 R79, desc[UR60][R4.64] ;  /* 0x0000003c044f7981 */ /* 0x0000e2000c1e1500 */
[----:B------:R-:W-:-:S03]  /*227d0*/  IMAD.WIDE R20, R0, 0x2, R26 ;  /* 0x0000000200147825 */ /* 0x000fc600078e021a */
[----:B------:R-:W3:Y:S04]  /*227e0*/  LDL.64 R26, [R1+0xb68] ;  /* 0x000b6800011a7983 */ /* 0x000ee80000100a00 */
[----:B------:R-:W3:Y:S01]  /*227f0*/  LDG.E.U16 R78, desc[UR60][R20.64] ;  /* 0x0000003c144e7981 */ /* 0x000ee2000c1e1500 */
[----:B0-----:R-:W-:-:S03]  /*22800*/  IMAD.WIDE R4, R0, 0x2, R30 ;  /* 0x0000000200047825 */ /* 0x001fc600078e021e */
[----:B------:R0:W3:Y:S04]  /*22810*/  LDG.E.U16 R31, desc[UR60][R22.64] ;  /* 0x0000003c161f7981 */ /* 0x0000e8000c1e1500 */
[----:B------:R-:W3:Y:S01]  /*22820*/  LDG.E.U16 R30, desc[UR60][R4.64] ;  /* 0x0000003c041e7981 */ /* 0x000ee2000c1e1500 */
[----:B0-----:R-:W-:-:S03]  /*22830*/  IMAD.WIDE R22, R0, 0x2, R216 ;  /* 0x0000000200167825 */ /* 0x001fc600078e02d8 */
[----:B------:R-:W3:Y:S04]  /*22840*/  LDL.64 R216, [R1+0xb10] ;  /* 0x000b100001d87983 */ /* 0x000ee80000100a00 */
[----:B------:R0:W3:Y:S01]  /*22850*/  LDG.E.U16 R77, desc[UR60][R22.64] ;  /* 0x0000003c164d7981 */ /* 0x0000e2000c1e1500 */
[----:B--2---:R-:W-:-:S04]  /*22860*/  IMAD.WIDE R20, R0, 0x2, R28 ;  /* 0x0000000200147825 */ /* 0x004fc800078e021c */
[C---:B0-----:R-:W-:Y:S01]  /*22870*/  IMAD.WIDE R22, R0.reuse, 0x2, R228 ;  /* 0x0000000200167825 */ /* 0x041fe200078e02e4 */
[----:B------:R0:W2:Y:S04]  /*22880*/  LDG.E.U16 R29, desc[UR60][R20.64] ;  /* 0x0000003c141d7981 */ /* 0x0000a8000c1e1500 */
[----:B------:R1:W2:Y:S04]  /*22890*/  LDG.E.U16 R28, desc[UR60][R22.64] ;  /* 0x0000003c161c7981 */ /* 0x0002a8000c1e1500 */
[----:B------:R-:W2:Y:S01]  /*228a0*/  LDL.64 R228, [R1+0xa30] ;  /* 0x000a300001e47983 */ /* 0x000ea20000100a00 */
[----:B0-----:R-:W-:-:S03]  /*228b0*/  IMAD.WIDE R20, R0, 0x2, R222 ;  /* 0x0000000200147825 */ /* 0x001fc600078e02de */
[----:B------:R-:W2:Y:S01]  /*228c0*/  LDL.64 R222, [R1+0xaf0] ;  /* 0x000af00001de7983 */ /* 0x000ea20000100a00 */
[----:B-1----:R-:W-:-:S03]  /*228d0*/  IMAD.WIDE R22, R0, 0x2, R220 ;  /* 0x0000000200167825 */ /* 0x002fc600078e02dc */
[----:B------:R-:W2:Y:S04]  /*228e0*/  LDL.64 R220, [R1+0xad0] ;  /* 0x000ad00001dc7983 */ /* 0x000ea80000100a00 */
[----:B------:R0:W2:Y:S04]  /*228f0*/  LDG.E.U16 R251, desc[UR60][R20.64] ;  /* 0x0000003c14fb7981 */ /* 0x0000a8000c1e1500 */
[----:B------:R1:W2:Y:S01]  /*22900*/  LDG.E.U16 R248, desc[UR60][R22.64] ;  /* 0x0000003c16f87981 */ /* 0x0002a2000c1e1500 */
[----:B----4-:R-:W-:-:S03]  /*22910*/  IMAD.WIDE R4, R0, 0x2, R24 ;  /* 0x0000000200047825 */ /* 0x010fc600078e0218 */
[----:B------:R-:W4:Y:S04]  /*22920*/  LDL.64 R24, [R1+0xb08] ;  /* 0x000b080001187983 */ /* 0x000f280000100a00 */
[----:B------:R3:W4:Y:S01]  /*22930*/  LDG.E.U16 R42, desc[UR60][R4.64] ;  /* 0x0000003c042a7981 */ /* 0x000722000c1e1500 */
[----:B0-----:R-:W-:-:S03]  /*22940*/  IMAD.WIDE R20, R0, 0x2, R226 ;  /* 0x0000000200147825 */ /* 0x001fc600078e02e2 */
[----:B------:R-:W4:Y:S01]  /*22950*/  LDL.64 R226, [R1+0xa10] ;  /* 0x000a100001e27983 */ /* 0x000f220000100a00 */
[----:B-1----:R-:W-:-:S03]  /*22960*/  IMAD.WIDE R22, R0, 0x2, R224 ;  /* 0x0000000200167825 */ /* 0x002fc600078e02e0 */
[----:B------:R-:W4:Y:S01]  /*22970*/  LDL.64 R224, [R1+0x9f0] ;  /* 0x0009f00001e07983 */ /* 0x000f220000100a00 */
[----:B---3--:R-:W-:-:S03]  /*22980*/  IMAD.WIDE R4, R0, 0x2, R26 ;  /* 0x0000000200047825 */ /* 0x008fc600078e021a */
[----:B------:R-:W3:Y:S04]  /*22990*/  LDG.E.U16 R26, desc[UR60][R20.64] ;  /* 0x0000003c141a7981 */ /* 0x000ee8000c1e1500 */
[----:B------:R0:W3:Y:S02]  /*229a0*/  LDG.E.U16 R27, desc[UR60][R4.64] ;  /* 0x0000003c041b7981 */ /* 0x0000e4000c1e1500 */
[C---:B0-----:R-:W-:Y:S02]  /*229b0*/  IMAD.WIDE R4, R0.reuse, 0x2, R218 ;  /* 0x0000000200047825 */ /* 0x041fe400078e02da */
[----:B------:R-:W3:Y:S04]  /*229c0*/  LDL.64 R218, [R1+0xab0] ;  /* 0x000ab00001da7983 */ /* 0x000ee80000100a00 */
[----:B------:R-:W3:Y:S01]  /*229d0*/  LDG.E.U16 R246, desc[UR60][R4.64] ;  /* 0x0000003c04f67981 */ /* 0x000ee2000c1e1500 */
[----:B------:R-:W-:-:S03]  /*229e0*/  IMAD.WIDE R20, R0, 0x2, R216 ;  /* 0x0000000200147825 */ /* 0x000fc600078e02d8 */
[----:B------:R-:W3:Y:S04]  /*229f0*/  LDL.64 R216, [R1+0xa50] ;  /* 0x000a500001d87983 */ /* 0x000ee80000100a00 */
[----:B------:R2:W3:Y:S02]  /*22a00*/  LDG.E.U16 R243, desc[UR60][R20.64] ;  /* 0x0000003c14f37981 */ /* 0x0004e4000c1e1500 */
[C---:B--2---:R-:W-:Y:S02]  /*22a10*/  IMAD.WIDE R20, R0.reuse, 0x2, R220 ;  /* 0x0000000200147825 */ /* 0x044fe400078e02dc */
[----:B------:R-:W2:Y:S04]  /*22a20*/  LDL.64 R220, [R1+0x9b0] ;  /* 0x0009b00001dc7983 */ /* 0x000ea80000100a00 */
[----:B------:R0:W3:Y:S01]  /*22a30*/  LDG.E.U16 R240, desc[UR60][R20.64] ;  /* 0x0000003c14f07981 */ /* 0x0000e2000c1e1500 */
[----:B----4-:R-:W-:-:S03]  /*22a40*/  IMAD.WIDE R4, R0, 0x2, R24 ;  /* 0x0000000200047825 */ /* 0x010fc600078e0218 */
[----:B------:R1:W4:Y:S01]  /*22a50*/  LDG.E.U16 R25, desc[UR60][R22.64] ;  /* 0x0000003c16197981 */ /* 0x000322000c1e1500 */
[----:B0-----:R-:W-:-:S03]  /*22a60*/  IMAD.WIDE R20, R0, 0x2, R230 ;  /* 0x0000000200147825 */ /* 0x001fc600078e02e6 */
[----:B------:R-:W4:Y:S01]  /*22a70*/  LDG.E.U16 R24, desc[UR60][R4.64] ;  /* 0x0000003c04187981 */ /* 0x000f22000c1e1500 */
[----:B-1----:R-:W-:-:S03]  /*22a80*/  IMAD.WIDE R22, R0, 0x2, R222 ;  /* 0x0000000200167825 */ /* 0x002fc600078e02de */
[----:B------:R-:W3:Y:S04]  /*22a90*/  LDL.64 R222, [R1+0x9d0] ;  /* 0x0009d00001de7983 */ /* 0x000ee80000100a00 */
[----:B------:R0:W4:Y:S02]  /*22aa0*/  LDG.E.U16 R239, desc[UR60][R22.64] ;  /* 0x0000003c16ef7981 */ /* 0x000124000c1e1500 */
[C---:B0-----:R-:W-:Y:S02]  /*22ab0*/  IMAD.WIDE R22, R0.reuse, 0x2, R234 ;  /* 0x0000000200167825 */ /* 0x041fe400078e02ea */
[----:B------:R0:W4:Y:S04]  /*22ac0*/  LDG.E.U16 R234, desc[UR60][R20.64] ;  /* 0x0000003c14ea7981 */ /* 0x000128000c1e1500 */
[----:B------:R1:W4:Y:S01]  /*22ad0*/  LDG.E.U16 R237, desc[UR60][R22.64] ;  /* 0x0000003c16ed7981 */ /* 0x000322000c1e1500 */
[----:B0-----:R-:W-:-:S04]  /*22ae0*/  IMAD.WIDE R20, R0, 0x2, R226 ;  /* 0x0000000200147825 */ /* 0x001fc800078e02e2 */
[C---:B-1----:R-:W-:Y:S01]  /*22af0*/  IMAD.WIDE R22, R0.reuse, 0x2, R228 ;  /* 0x0000000200167825 */ /* 0x042fe200078e02e4 */
[----:B------:R2:W4:Y:S04]  /*22b00*/  LDG.E.U16 R227, desc[UR60][R20.64] ;  /* 0x0000003c14e37981 */ /* 0x000528000c1e1500 */
[----:B------:R3:W4:Y:S01]  /*22b10*/  LDG.E.U16 R229, desc[UR60][R22.64] ;  /* 0x0000003c16e57981 */ /* 0x000722000c1e1500 */
[----:B--2---:R-:W-:-:S05]  /*22b20*/  IMAD.WIDE R20, R0, 0x2, R220 ;  /* 0x0000000200147825 */ /* 0x004fca00078e02dc */
[----:B------:R-:W2:Y:S04]  /*22b30*/  LDG.E.U16 R221, desc[UR60][R20.64] ;  /* 0x0000003c14dd7981 */ /* 0x000ea8000c1e1500 */
[----:B------:R-:W4:Y:S01]  /*22b40*/  LDL.64 R20, [R1+0xac8] ;  /* 0x000ac80001147983 */ /* 0x000f220000100a00 */
[----:B---3--:R-:W-:-:S05]  /*22b50*/  IMAD.WIDE R22, R0, 0x2, R222 ;  /* 0x0000000200167825 */ /* 0x008fca00078e02de */
[----:B------:R-:W3:Y:S04]  /*22b60*/  LDG.E.U16 R223, desc[UR60][R22.64] ;  /* 0x0000003c16df7981 */ /* 0x000ee8000c1e1500 */
[----:B------:R-:W2:Y:S01]  /*22b70*/  LDL.64 R22, [R1+0xae8] ;  /* 0x000ae80001167983 */ /* 0x000ea20000100a00 */
[----:B------:R-:W-:-:S03]  /*22b80*/  IMAD.WIDE R4, R0, 0x2, R218 ;  /* 0x0000000200047825 */ /* 0x000fc600078e02da */
[----:B------:R-:W3:Y:S04]  /*22b90*/  LDL.64 R218, [R1+0x990] ;  /* 0x0009900001da7983 */ /* 0x000ee80000100a00 */
[----:B------:R0:W3:Y:S02]  /*22ba0*/  LDG.E.U16 R242, desc[UR60][R4.64] ;  /* 0x0000003c04f27981 */ /* 0x0000e4000c1e1500 */
[C---:B0-----:R-:W-:Y:S02]  /*22bb0*/  IMAD.WIDE R4, R0.reuse, 0x2, R216 ;  /* 0x0000000200047825 */ /* 0x041fe400078e02d8 */
[----:B------:R-:W3:Y:S04]  /*22bc0*/  LDL.64 R216, [R1+0xaa8] ;  /* 0x000aa80001d87983 */ /* 0x000ee80000100a00 */
[----:B------:R0:W3:Y:S01]  /*22bd0*/  LDG.E.U16 R231, desc[UR60][R4.64] ;  /* 0x0000003c04e77981 */ /* 0x0000e2000c1e1500 */
[----:B----4-:R-:W-:-:S05]  /*22be0*/  IMAD.WIDE R20, R0, 0x2, R20 ;  /* 0x0000000200147825 */ /* 0x010fca00078e0214 */
[----:B------:R-:W4:Y:S04]  /*22bf0*/  LDG.E.U16 R235, desc[UR60][R20.64] ;  /* 0x0000003c14eb7981 */ /* 0x000f28000c1e1500 */
[----:B------:R-:W4:Y:S01]  /*22c00*/  LDL.64 R20, [R1+0xa68] ;  /* 0x000a680001147983 */ /* 0x000f220000100a00 */
[----:B--2---:R-:W-:-:S05]  /*22c10*/  IMAD.WIDE R22, R0, 0x2, R22 ;  /* 0x0000000200167825 */ /* 0x004fca00078e0216 */
[----:B------:R-:W2:Y:S04]  /*22c20*/  LDG.E.U16 R238, desc[UR60][R22.64] ;  /* 0x0000003c16ee7981 */ /* 0x000ea8000c1e1500 */
[----:B------:R-:W2:Y:S01]  /*22c30*/  LDL.64 R22, [R1+0xa88] ;  /* 0x000a880001167983 */ /* 0x000ea20000100a00 */
[----:B0-----:R-:W-:-:S05]  /*22c40*/  IMAD.WIDE R4, R0, 0x2, R224 ;  /* 0x0000000200047825 */ /* 0x001fca00078e02e0 */
[----:B------:R3:W2:Y:S02]  /*22c50*/  LDG.E.U16 R225, desc[UR60][R4.64] ;  /* 0x0000003c04e17981 */ /* 0x0006a4000c1e1500 */
[----:B---3--:R-:W-:-:S05]  /*22c60*/  IMAD.WIDE R4, R0, 0x2, R218 ;  /* 0x0000000200047825 */ /* 0x008fca00078e02da */
[----:B------:R0:W3:Y:S02]  /*22c70*/  LDG.E.U16 R219, desc[UR60][R4.64] ;  /* 0x0000003c04db7981 */ /* 0x0000e4000c1e1500 */
[C---:B0-----:R-:W-:Y:S02]  /*22c80*/  IMAD.WIDE R4, R0.reuse, 0x2, R216 ;  /* 0x0000000200047825 */ /* 0x041fe400078e02d8 */
[----:B------:R-:W3:Y:S04]  /*22c90*/  LDL.64 R216, [R1+0x988] ;  /* 0x0009880001d87983 */ /* 0x000ee80000100a00 */
[----:B------:R0:W3:Y:S04]  /*22ca0*/  LDG.E.U16 R232, desc[UR60][R4.64] ;  /* 0x0000003c04e87981 */ /* 0x0000e8000c1e1500 */
[----:B------:R-:W0:Y:S01]  /*22cb0*/  LDL.64 R4, [R1+0xa48] ;  /* 0x000a480001047983 */ /* 0x000e220000100a00 */
[----:B----4-:R-:W-:-:S05]  /*22cc0*/  IMAD.WIDE R20, R0, 0x2, R20 ;  /* 0x0000000200147825 */ /* 0x010fca00078e0214 */
[----:B------:R1:W4:Y:S04]  /*22cd0*/  LDG.E.U16 R228, desc[UR60][R20.64] ;  /* 0x0000003c14e47981 */ /* 0x000328000c1e1500 */
[----:B------:R-:W1:Y:S01]  /*22ce0*/  LDL.64 R20, [R1+0xa08] ;  /* 0x000a080001147983 */ /* 0x000e620000100a00 */
[----:B--2---:R-:W-:-:S05]  /*22cf0*/  IMAD.WIDE R22, R0, 0x2, R22 ;  /* 0x0000000200167825 */ /* 0x004fca00078e0216 */
[----:B------:R2:W4:Y:S04]  /*22d00*/  LDG.E.U16 R230, desc[UR60][R22.64] ;  /* 0x0000003c16e67981 */ /* 0x000528000c1e1500 */
[----:B------:R-:W2:Y:S01]  /*22d10*/  LDL.64 R22, [R1+0xa28] ;  /* 0x000a280001167983 */ /* 0x000ea20000100a00 */
[----:B0-----:R-:W-:-:S05]  /*22d20*/  IMAD.WIDE R4, R0, 0x2, R4 ;  /* 0x0000000200047825 */ /* 0x001fca00078e0204 */
[----:B------:R0:W4:Y:S04]  /*22d30*/  LDG.E.U16 R226, desc[UR60][R4.64] ;  /* 0x0000003c04e27981 */ /* 0x000128000c1e1500 */
[----:B------:R-:W0:Y:S01]  /*22d40*/  LDL.64 R4, [R1+0x9e8] ;  /* 0x0009e80001047983 */ /* 0x000e220000100a00 */
[----:B-1----:R-:W-:-:S05]  /*22d50*/  IMAD.WIDE R20, R0, 0x2, R20 ;  /* 0x0000000200147825 */ /* 0x002fca00078e0214 */
        /* <DEDUP_REMOVED lines=8> */
[----:B------:R-:W3:Y:S01]  /*22de0*/  LDG.E.U16 R216, desc[UR60][R4.64] ;  /* 0x0000003c04d87981 */ /* 0x000ee2000c1e1500 */
[----:B----4-:R-:W-:-:S05]  /*22df0*/  IMAD.WIDE R20, R0, 0x2, R20 ;  /* 0x0000000200147825 */ /* 0x010fca00078e0214 */
[----:B------:R-:W4:Y:S01]  /*22e00*/  LDG.E.U16 R217, desc[UR60][R20.64] ;  /* 0x0000003c14d97981 */ /* 0x000f22000c1e1500 */
[----:B--2---:R-:W-:-:S05]  /*22e10*/  IMAD.WIDE R22, R0, 0x2, R22 ;  /* 0x0000000200167825 */ /* 0x004fca00078e0216 */
[----:B------:R0:W2:Y:S01]  /*22e20*/  LDG.E.U16 R218, desc[UR60][R22.64] ;  /* 0x0000003c16da7981 */ /* 0x0000a2000c1e1500 */
[----:B------:R-:W-:Y:S06]  /*22e30*/  BAR.SYNC.DEFER_BLOCKING 0x0 ;  /* 0x0000000000007b1d */ /* 0x000fec0000010000 */
[----:B------:R-:W3:Y:S04]  /*22e40*/  LDL.LU R22, [R1+0x91c] ;  /* 0x00091c0001167983 */ /* 0x000ee80000300800 */
[----:B------:R-:W4:Y:S04]  /*22e50*/  LDL.LU R23, [R1+0x90c] ;  /* 0x00090c0001177983 */ /* 0x000f280000300800 */
[----:B------:R-:W2:Y:S04]  /*22e60*/  LDL.LU R20, [R1+0x93c] ;  /* 0x00093c0001147983 */ /* 0x000ea80000300800 */
[----:B------:R-:W3:Y:S04]  /*22e70*/  LDL.LU R21, [R1+0x92c] ;  /* 0x00092c0001157983 */ /* 0x000ee80000300800 */
[----:B------:R1:W-:Y:S04]  /*22e80*/  STS.U16 [R10+0x21000], R121 ;  /* 0x021000790a007388 */ /* 0x0003e80000000400 */
        /* <DEDUP_REMOVED lines=76> */
[----:B--2---:R-:W2:Y:S04]  /*23350*/  LDL.LU R182, [R1+0x1e34] ;  /* 0x001e340001b67983 */ /* 0x004ea80000300800 */
[----:B------:R0:W-:Y:S04]  /*23360*/  STS.U16 [R10+0x2ac00], R183 ;  /* 0x02ac00b70a007388 */ /* 0x0001e80000000400 */
[----:B------:R1:W-:Y:S04]  /*23370*/  STS.U16 [R10+0x2b000], R184 ;  /* 0x02b000b80a007388 */ /* 0x0003e80000000400 */
[----:B------:R3:W-:Y:S04]  /*23380*/  STS.U16 [R10+0x2b400], R185 ;  /* 0x02b400b90a007388 */ /* 0x0007e80000000400 */
[----:B0-----:R-:W2:Y:S04]  /*23390*/  LDL.LU R183, [R1+0x1e30] ;  /* 0x001e300001b77983 */ /* 0x001ea80000300800 */
[----:B-1----:R-:W2:Y:S04]  /*233a0*/  LDL.LU R184, [R1+0x1e2c] ;  /* 0x001e2c0001b87983 */ /* 0x002ea80000300800 */
[----:B---3--:R-:W3:Y:S04]  /*233b0*/  LDL.LU R185, [R1+0x1e28] ;  /* 0x001e280001b97983 */ /* 0x008ee80000300800 */
        /* <DEDUP_REMOVED lines=25> */
[----:B0-----:R-:W2:Y:S04]  /*23550*/  LDL.LU R9, [R1+0x1df4] ;  /* 0x001df40001097983 */ /* 0x001ea80000300800 */
[----:B------:R0:W-:Y:S04]  /*23560*/  STS.U16 [R10+0x2ec00], R198 ;  /* 0x02ec00c60a007388 */ /* 0x0001e80000000400 */
[----:B------:R1:W-:Y:S04]  /*23570*/  STS.U16 [R10+0x2f000], R199 ;  /* 0x02f000c70a007388 */ /* 0x0003e80000000400 */
[----:B------:R1:W-:Y:S04]  /*23580*/  STS.U16 [R10+0x2f400], R200 ;  /* 0x02f400c80a007388 */ /* 0x0003e80000000400 */
[----:B0-----:R-:W3:Y:S04]  /*23590*/  LDL.LU R198, [R1+0x1df0] ;  /* 0x001df00001c67983 */ /* 0x001ee80000300800 */
[----:B-1----:R-:W3:Y:S04]  /*235a0*/  LDL.LU R199, [R1+0x1dec] ;  /* 0x001dec0001c77983 */ /* 0x002ee80000300800 */
[----:B------:R-:W3:Y:S04]  /*235b0*/  LDL.LU R200, [R1+0x1de8] ;  /* 0x001de80001c87983 */ /* 0x000ee80000300800 */
[----:B------:R0:W-:Y:S04]  /*235c0*/  STS.U16 [R10+0x2f800], R201 ;  /* 0x02f800c90a007388 */ /* 0x0001e80000000400 */
[----:B------:R-:W-:Y:S04]  /*235d0*/  STS.U16 [R10+0x20000], R20 ;  /* 0x020000140a007388 */ /* 0x000fe80000000400 */
[----:B------:R-:W-:Y:S04]  /*235e0*/  STS.U16 [R10+0x20400], R21 ;  /* 0x020400150a007388 */ /* 0x000fe80000000400 */
[----:B------:R-:W-:Y:S04]  /*235f0*/  STS.U16 [R10+0x20800], R22 ;  /* 0x020800160a007388 */ /* 0x000fe80000000400 */
[----:B----4-:R1:W-:Y:S04]  /*23600*/  STS.U16 [R10+0x20c00], R23 ;  /* 0x020c00170a007388 */ /* 0x0103e80000000400 */
[----:B0-----:R-:W4:Y:S04]  /*23610*/  LDL.LU R201, [R1+0x1de4] ;  /* 0x001de40001c97983 */ /* 0x001f280000300800 */
[----:B------:R0:W-:Y:S01]  /*23620*/  STS.U16 [R10+0x2fc00], R202 ;  /* 0x02fc00ca0a007388 */ /* 0x0001e20000000400 */
[----:B-1----:R-:W1:Y:S03]  /*23630*/  LDC R23, c[0x0][0x238] ;  /* 0x00008e00ff177b82 */ /* 0x002e660000000800 */
[----:B0-----:R-:W4:Y:S04]  /*23640*/  LDL.LU R202, [R1+0x1de0] ;  /* 0x001de00001ca7983 */ /* 0x001f280000300800 */
[----:B--2---:R0:W-:Y:S04]  /*23650*/  STS.U16 [R9+0x20100], R203 ;  /* 0x020100cb09007388 */ /* 0x0041e80000000400 */
[----:B------:R2:W-:Y:S04]  /*23660*/  STS.U16 [R9+0x20500], R204 ;  /* 0x020500cc09007388 */ /* 0x0005e80000000400 */
[----:B------:R1:W-:Y:S04]  /*23670*/  STS.U16 [R9+0x20900], R205 ;  /* 0x020900cd09007388 */ /* 0x0003e80000000400 */
[----:B0-----:R-:W4:Y:S04]  /*23680*/  LDL.LU R203, [R1+0x1ddc] ;  /* 0x001ddc0001cb7983 */ /* 0x001f280000300800 */
[----:B--2---:R-:W2:Y:S04]  /*23690*/  LDL.LU R204, [R1+0x1dd8] ;  /* 0x001dd80001cc7983 */ /* 0x004ea80000300800 */
[----:B-1----:R-:W2:Y:S04]  /*236a0*/  LDL.LU R205, [R1+0x1dd4] ;  /* 0x001dd40001cd7983 */ /* 0x002ea80000300800 */
        /* <DEDUP_REMOVED lines=22> */
[----:B-1----:R0:W5:Y:S04]  /*23810*/  LDL.LU R11, [R1+0x1da8] ;  /* 0x001da800010b7983 */ /* 0x0021680000300800 */
[----:B------:R0:W5:Y:S04]  /*23820*/  LDL.LU R12, [R1+0x1da4] ;  /* 0x001da400010c7983 */ /* 0x0001680000300800 */
[----:B------:R1:W-:Y:S04]  /*23830*/  STS.U16 [R9+0x23d00], R13 ;  /* 0x023d000d09007388 */ /* 0x0003e80000000400 */
[----:B------:R0:W-:Y:S04]  /*23840*/  STS.U16 [R9+0x24100], R14 ;  /* 0x0241000e09007388 */ /* 0x0001e80000000400 */
[----:B------:R0:W-:Y:S04]  /*23850*/  STS.U16 [R9+0x24500], R15 ;  /* 0x0245000f09007388 */ /* 0x0001e80000000400 */
[----:B-1----:R1:W5:Y:S04]  /*23860*/  LDL.LU R13, [R1+0x1da0] ;  /* 0x001da000010d7983 */ /* 0x0023680000300800 */
[----:B0-----:R1:W5:Y:S04]  /*23870*/  LDL.LU R14, [R1+0x1d9c] ;  /* 0x001d9c00010e7983 */ /* 0x0013680000300800 */
[----:B------:R1:W5:Y:S04]  /*23880*/  LDL.LU R15, [R1+0x1d98] ;  /* 0x001d9800010f7983 */ /* 0x0003680000300800 */
[----:B------:R0:W-:Y:S04]  /*23890*/  STS.U16 [R9+0x24900], R16 ;  /* 0x0249001009007388 */ /* 0x0001e80000000400 */
[----:B------:R1:W-:Y:S04]  /*238a0*/  STS.U16 [R9+0x24d00], R17 ;  /* 0x024d001109007388 */ /* 0x0003e80000000400 */
[----:B------:R1:W-:Y:S04]  /*238b0*/  STS.U16 [R9+0x25100], R18 ;  /* 0x0251001209007388 */ /* 0x0003e80000000400 */
[----:B0-----:R0:W5:Y:S04]  /*238c0*/  LDL.LU R16, [R1+0x1d94] ;  /* 0x001d940001107983 */ /* 0x0011680000300800 */
[----:B-1----:R0:W5:Y:S04]  /*238d0*/  LDL.LU R17, [R1+0x1d90] ;  /* 0x001d900001117983 */ /* 0x0021680000300800 */
[----:B------:R0:W5:Y:S04]  /*238e0*/  LDL.LU R18, [R1+0x1d8c] ;  /* 0x001d8c0001127983 */ /* 0x0001680000300800 */
[----:B------:R1:W-:Y:S04]  /*238f0*/  STS.U16 [R9+0x25500], R2 ;  /* 0x0255000209007388 */ /* 0x0003e80000000400 */
[----:B------:R0:W-:Y:S04]  /*23900*/  STS.U16 [R9+0x25900], R8 ;  /* 0x0259000809007388 */ /* 0x0001e80000000400 */
[----:B-1----:R-:W3:Y:S04]  /*23910*/  LDL.LU R2, [R1+0x1d88] ;  /* 0x001d880001027983 */ /* 0x002ee80000300800 */
[----:B0-----:R-:W4:Y:S04]  /*23920*/  LDL.LU R8, [R1+0x1d84] ;  /* 0x001d840001087983 */ /* 0x001f280000300800 */
[----:B------:R0:W-:Y:S04]  /*23930*/  STS.U16 [R9+0x25d00], R7 ;  /* 0x025d000709007388 */ /* 0x0001e80000000400 */
[----:B------:R-:W-:Y:S04]  /*23940*/  STS.U16 [R9+0x26100], R151 ;  /* 0x0261009709007388 */ /* 0x000fe80000000400 */
[----:B0-----:R-:W3:Y:S04]  /*23950*/  LDL.LU R7, [R1+0x1d80] ;  /* 0x001d800001077983 */ /* 0x001ee80000300800 */
        /* <DEDUP_REMOVED lines=39> */
[----:B----4-:R0:W-:Y:S04]  /*23bd0*/  STS.U16 [R8+0x2be00], R42 ;  /* 0x02be002a08007388 */ /* 0x0101e80000000400 */
[----:B0-----:R-:W4:Y:S01]  /*23be0*/  LDL.LU R42, [R1+0x960] ;  /* 0x00096000012a7983 */ /* 0x001f220000300800 */
[-C--:B------:R-:W-:Y:S01]  /*23bf0*/  FMUL R4, R184, R23.reuse ;  /* 0x00000017b8047220 */ /* 0x080fe20000400000 */
[-C--:B------:R-:W-:Y:S01]  /*23c00*/  FMUL R3, R185, R23.reuse ;  /* 0x00000017b9037220 */ /* 0x080fe20000400000 */
[----:B------:R-:W-:-:S04]  /*23c10*/  FMUL R5, R188, R23 ;  /* 0x00000017bc057220 */ /* 0x000fc80000400000 */
[----:B------:R-:W-:Y:S01]  /*23c20*/  FMNMX R3, R4, R3, !PT ;  /* 0x0000000304037209 */ /* 0x000fe20007800000 */
[----:B------:R-:W-:-:S03]  /*23c30*/  FMUL R4, R189, R23 ;  /* 0x00000017bd047220 */ /* 0x000fc60000400000 */
        /* <DEDUP_REMOVED lines=13> */
[-C--:B------:R-:W-:Y:S01]  /*23d10*/  FMUL R6, R186, R23.reuse ;  /* 0x00000017ba067220 */ /* 0x080fe20000400000 */
[----:B------:R-:W-:Y:S02]  /*23d20*/  FMUL R5, R187, R23 ;  /* 0x00000017bb057220 */ /* 0x000fe40000400000 */
[----:B------:R-:W-:Y:S01]  /*23d30*/  FMNMX R3, R4, R3, !PT ;  /* 0x0000000304037209 */ /* 0x000fe20007800000 */
[-C--:B--2---:R-:W-:Y:S01]  /*23d40*/  FMUL R4, R204, R23.reuse ;  /* 0x00000017cc047220 */ /* 0x084fe20000400000 */
[----:B------:R-:W-:-:S04]  /*23d50*/  FMUL R19, R205, R23 ;  /* 0x00000017cd137220 */ /* 0x000fc80000400000 */
[----:B------:R-:W-:Y:S02]  /*23d60*/  FMNMX R3, R4, R3, !PT ;  /* 0x0000000304037209 */ /* 0x000fe40007800000 */
[----:B------:R-:W-:Y:S01]  /*23d70*/  FMNMX R4, R6, R5, !PT ;  /* 0x0000000506047209 */ /* 0x000fe20007800000 */
[-C--:B------:R-:W-:Y:S01]  /*23d80*/  FMUL R5, R190, R23.reuse ;  /* 0x00000017be057220 */ /* 0x080fe20000400000 */
[----:B---3--:R-:W-:Y:S01]  /*23d90*/  FMUL R6, R208, R23 ;  /* 0x00000017d0067220 */ /* 0x008fe20000400000 */
[----:B------:R-:W-:Y:S01]  /*23da0*/  FMNMX R3, R19, R3, !PT ;  /* 0x0000000313037209 */ /* 0x000fe20007800000 */
[-C--:B------:R-:W-:Y:S02]  /*23db0*/  FMUL R19, R191, R23.reuse ;  /* 0x00000017bf137220 */ /* 0x080fe40000400000 */
[----:B------:R-:W-:Y:S01]  /*23dc0*/  FMNMX R4, R5, R4, !PT ;  /* 0x0000000405047209 */ /* 0x000fe20007800000 */
[----:B------:R-:W-:Y:S01]  /*23dd0*/  FMUL R5, R209, R23 ;  /* 0x00000017d1057220 */ /* 0x000fe20000400000 */
[----:B------:R-:W-:Y:S01]  /*23de0*/  FMNMX R3, R6, R3, !PT ;  /* 0x0000000306037209 */ /* 0x000fe20007800000 */
[-C--:B------:R-:W-:Y:S01]  /*23df0*/  FMUL R6, R194, R23.reuse ;  /* 0x00000017c2067220 */ /* 0x080fe20000400000 */
[----:B------:R-:W-:Y:S01]  /*23e00*/  FMNMX R4, R19, R4, !PT ;  /* 0x0000000413047209 */ /* 0x000fe20007800000 */
[----:B------:R-:W-:Y:S01]  /*23e10*/  FMUL R19, R212, R23 ;  /* 0x00000017d4137220 */ /* 0x000fe20000400000 */
[----:B------:R-:W-:Y:S01]  /*23e20*/  FMNMX R3, R5, R3, !PT ;  /* 0x0000000305037209 */ /* 0x000fe20007800000 */
[----:B------:R-:W-:Y:S01]  /*23e30*/  FMUL R5, R195, R23 ;  /* 0x00000017c3057220 */ /* 0x000fe20000400000 */
[----:B------:R-:W-:-:S02]  /*23e40*/  FMNMX R4, R6, R4, !PT ;  /* 0x0000000406047209 */ /* 0x000fc40007800000 */
[----:B------:R-:W-:Y:S01]  /*23e50*/  FMNMX R3, R19, R3, !PT ;  /* 0x0000000313037209 */ /* 0x000fe20007800000 */
[-C--:B------:R-:W-:Y:S01]  /*23e60*/  FMUL R19, R198, R23.reuse ;  /* 0x00000017c6137220 */ /* 0x080fe20000400000 */
[----:B------:R-:W-:Y:S01]  /*23e70*/  FMNMX R4, R5, R4, !PT ;  /* 0x0000000405047209 */ /* 0x000fe20007800000 */
[-C--:B------:R-:W-:Y:S01]  /*23e80*/  FMUL R6, R213, R23.reuse ;  /* 0x00000017d5067220 */ /* 0x080fe20000400000 */
[----:B------:R-:W-:Y:S02]  /*23e90*/  FMUL R5, R199, R23 ;  /* 0x00000017c7057220 */ /* 0x000fe40000400000 */
[----:B------:R-:W-:Y:S02]  /*23ea0*/  FMNMX R4, R19, R4, !PT ;  /* 0x0000000413047209 */ /* 0x000fe40007800000 */
[----:B------:R-:W-:Y:S01]  /*23eb0*/  FMNMX R3, R6, R3, !PT ;  /* 0x0000000306037209 */ /* 0x000fe20007800000 */
[-C--:B------:R-:W-:Y:S01]  /*23ec0*/  FMUL R6, R202, R23.reuse ;  /* 0x00000017ca067220 */ /* 0x080fe20000400000 */
[----:B------:R-:W-:Y:S01]  /*23ed0*/  FMNMX R4, R5, R4, !PT ;  /* 0x0000000405047209 */ /* 0x000fe20007800000 */
[----:B------:R-:W-:-:S03]  /*23ee0*/  FMUL R5, R203, R23 ;  /* 0x00000017cb057220 */ /* 0x000fc60000400000 */
[----:B------:R-:W-:Y:S01]  /*23ef0*/  FMNMX R4, R6, R4, !PT ;  /* 0x0000000406047209 */ /* 0x000fe20007800000 */
[----:B------:R-:W0:Y:S01]  /*23f00*/  SHFL.BFLY PT, R20, R3, 0x2, 0x1f ;  /* 0x0c401f0003147f89 */ /* 0x000e2200000e0000 */
[-C--:B------:R-:W-:Y:S02]  /*23f10*/  FMUL R19, R206, R23.reuse ;  /* 0x00000017ce137220 */ /* 0x080fe40000400000 */
        /* <DEDUP_REMOVED lines=10> */
[----:B------:R-:W-:Y:S02]  /*23fc0*/  FMNMX R4, R6, R4, !PT ;  /* 0x0000000406047209 */ /* 0x000fe40007800000 */
[----:B0-----:R-:W-:Y:S02]  /*23fd0*/  FMNMX R3, R3, R20, !PT ;  /* 0x0000001403037209 */ /* 0x001fe40007800000 */
[----:B------:R-:W-:-:S03]  /*23fe0*/  FMNMX R4, R5, R4, !PT ;  /* 0x0000000405047209 */ /* 0x000fc60007800000 */
[----:B------:R-:W0:Y:S04]  /*23ff0*/  SHFL.BFLY PT, R22, R3, 0x1, 0x1f ;  /* 0x0c201f0003167f89 */ /* 0x000e2800000e0000 */
[----:B------:R-:W1:Y:S04]  /*24000*/  SHFL.BFLY PT, R5, R4, 0x2, 0x1f ;  /* 0x0c401f0004057f89 */ /* 0x000e6800000e0000 */
[----:B------:R-:W-:Y:S04]  /*24010*/  STS.U16 [R8+0x20200], R123 ;  /* 0x0202007b08007388 */ /* 0x000fe80000000400 */
[----:B------:R-:W-:Y:S04]  /*24020*/  STS.U16 [R8+0x20600], R122 ;  /* 0x0206007a08007388 */ /* 0x000fe80000000400 */
[----:B------:R-:W-:Y:S04]  /*24030*/  STS.U16 [R8+0x20a00], R121 ;  /* 0x020a007908007388 */ /* 0x000fe80000000400 */
[----:B------:R-:W-:Y:S04]  /*24040*/  STS.U16 [R8+0x20e00], R120 ;  /* 0x020e007808007388 */ /* 0x000fe80000000400 */
[----:B------:R-:W-:Y:S01]  /*24050*/  STS.U16 [R8+0x21200], R119 ;  /* 0x0212007708007388 */ /* 0x000fe20000000400 */
[----:B0-----:R-:W-:-:S03]  /*24060*/  FMNMX R22, R3, R22, !PT ;  /* 0x0000001603167209 */ /* 0x001fc60007800000 */
[----:B------:R-:W-:Y:S01]  /*24070*/  STS.U16 [R8+0x21600], R118 ;  /* 0x0216007608007388 */ /* 0x000fe20000000400 */
[----:B-1----:R-:W-:-:S03]  /*24080*/  FMNMX R3, R4, R5, !PT ;  /* 0x0000000504037209 */ /* 0x002fc60007800000 */
        /* <DEDUP_REMOVED lines=65> */
[----:B------:R-:W2:Y:S04]  /*244a0*/  LDL.LU R4, [R1+0x964] ;  /* 0x0009640001047983 */ /* 0x000ea80000300800 */
[----:B------:R-:W-:Y:S04]  /*244b0*/  STS.U16 [R7+0x2cb00], R25 ;  /* 0x02cb001907007388 */ /* 0x000fe80000000400 */
[----:B------:R0:W-:Y:S01]  /*244c0*/  STS.U16 [R7+0x2cf00], R24 ;  /* 0x02cf001807007388 */ /* 0x0001e20000000400 */
[----:B----4-:R-:W-:-:S03]  /*244d0*/  FMNMX R22, R22, R42, !PT ;  /* 0x0000002a16167209 */ /* 0x010fc60007800000 */
[----:B------:R-:W-:Y:S04]  /*244e0*/  STS.U16 [R7+0x2c300], R27 ;  /* 0x02c3001b07007388 */ /* 0x000fe80000000400 */
[----:B------:R1:W-:Y:S04]  /*244f0*/  STS.U16 [R7+0x2c700], R26 ;  /* 0x02c7001a07007388 */ /* 0x0003e80000000400 */
[----:B0-----:R-:W3:Y:S04]  /*24500*/  LDL.LU.64 R24, [R1+0x200] ;  /* 0x0002000001187983 */ /* 0x001ee80000300a00 */
[----:B------:R-:W-:Y:S04]  /*24510*/  STS.U16 [R7+0x2bb00], R29 ;  /* 0x02bb001d07007388 */ /* 0x000fe80000000400 */
[----:B------:R0:W-:Y:S04]  /*24520*/  STS.U16 [R7+0x2bf00], R28 ;  /* 0x02bf001c07007388 */ /* 0x0001e80000000400 */
[----:B-1----:R-:W4:Y:S04]  /*24530*/  LDL.LU.64 R26, [R1+0x208] ;  /* 0x00020800011a7983 */ /* 0x002f280000300a00 */
[----:B------:R-:W-:Y:S04]  /*24540*/  STS.U16 [R7+0x2b300], R31 ;  /* 0x02b3001f07007388 */ /* 0x000fe80000000400 */
[----:B------:R1:W-:Y:S04]  /*24550*/  STS.U16 [R7+0x2b700], R30 ;  /* 0x02b7001e07007388 */ /* 0x0003e80000000400 */
[----:B0-----:R-:W2:Y:S04]  /*24560*/  LDL.LU.64 R28, [R1+0x210] ;  /* 0x00021000011c7983 */ /* 0x001ea80000300a00 */
[----:B------:R-:W-:Y:S04]  /*24570*/  STS.U16 [R7+0x2ab00], R33 ;  /* 0x02ab002107007388 */ /* 0x000fe80000000400 */
[----:B------:R0:W-:Y:S04]  /*24580*/  STS.U16 [R7+0x2af00], R32 ;  /* 0x02af002007007388 */ /* 0x0001e80000000400 */
[----:B-1----:R-:W3:Y:S04]  /*24590*/  LDL.LU.64 R30, [R1+0x218] ;  /* 0x00021800011e7983 */ /* 0x002ee80000300a00 */
[----:B------:R-:W-:Y:S04]  /*245a0*/  STS.U16 [R7+0x2a300], R35 ;  /* 0x02a3002307007388 */ /* 0x000fe80000000400 */
[----:B------:R1:W-:Y:S04]  /*245b0*/  STS.U16 [R7+0x2a700], R34 ;  /* 0x02a7002207007388 */ /* 0x0003e80000000400 */
[----:B0-----:R-:W4:Y:S01]  /*245c0*/  LDL.LU.64 R32, [R1+0x220] ;  /* 0x0002200001207983 */ /* 0x001f220000300a00 */
[----:B------:R-:W-:-:S03]  /*245d0*/  FADD R6, -R22, R42 ;  /* 0x0000002a16067221 */ /* 0x000fc60000000100 */
[----:B------:R-:W-:Y:S04]  /*245e0*/  STS.U16 [R7+0x29b00], R37 ;  /* 0x029b002507007388 */ /* 0x000fe80000000400 */
[----:B------:R0:W-:Y:S04]  /*245f0*/  STS.U16 [R7+0x29f00], R36 ;  /* 0x029f002407007388 */ /* 0x0001e80000000400 */
[----:B-1----:R-:W2:Y:S04]  /*24600*/  LDL.LU.64 R34, [R1+0x228] ;  /* 0x0002280001227983 */ /* 0x002ea80000300a00 */
[----:B------:R-:W-:Y:S04]  /*24610*/  STS.U16 [R7+0x29300], R39 ;  /* 0x0293002707007388 */ /* 0x000fe80000000400 */
[----:B------:R1:W-:Y:S04]  /*24620*/  STS.U16 [R7+0x29700], R38 ;  /* 0x0297002607007388 */ /* 0x0003e80000000400 */
[----:B0-----:R-:W3:Y:S04]  /*24630*/  LDL.LU.64 R36, [R1+0x230] ;  /* 0x0002300001247983 */ /* 0x001ee80000300a00 */
[----:B------:R-:W-:Y:S04]  /*24640*/  STS.U16 [R7+0x28b00], R41 ;  /* 0x028b002907007388 */ /* 0x000fe80000000400 */
[----:B------:R0:W-:Y:S04]  /*24650*/  STS.U16 [R7+0x28f00], R40 ;  /* 0x028f002807007388 */ /* 0x0001e80000000400 */
[----:B-1----:R-:W4:Y:S04]  /*24660*/  LDL.LU.64 R38, [R1+0x238] ;  /* 0x0002380001267983 */ /* 0x002f280000300a00 */
[----:B------:R1:W-:Y:S04]  /*24670*/  STS.U16 [R7+0x28700], R43 ;  /* 0x0287002b07007388 */ /* 0x0003e80000000400 */
[----:B0-----:R-:W2:Y:S04]  /*24680*/  LDL.LU.64 R40, [R1+0x240] ;  /* 0x0002400001287983 */ /* 0x001ea80000300a00 */
[----:B------:R-:W-:Y:S04]  /*24690*/  STS.U16 [R7+0x27f00], R45 ;  /* 0x027f002d07007388 */ /* 0x000fe80000000400 */
[----:B------:R0:W-:Y:S04]  /*246a0*/  STS.U16 [R7+0x28300], R44 ;  /* 0x0283002c07007388 */ /* 0x0001e80000000400 */
[----:B-1----:R-:W3:Y:S04]  /*246b0*/  LDL.LU.64 R42, [R1+0x248] ;  /* 0x00024800012a7983 */ /* 0x002ee80000300a00 */
[----:B------:R-:W-:Y:S04]  /*246c0*/  STS.U16 [R7+0x27700], R47 ;  /* 0x0277002f07007388 */ /* 0x000fe80000000400 */
[----:B------:R1:W-:Y:S04]  /*246d0*/  STS.U16 [R7+0x27b00], R46 ;  /* 0x027b002e07007388 */ /* 0x0003e80000000400 */
[----:B0-----:R-:W4:Y:S04]  /*246e0*/  LDL.LU.64 R44, [R1+0x250] ;  /* 0x00025000012c7983 */ /* 0x001f280000300a00 */
        /* <DEDUP_REMOVED lines=30> */
[----:B------:R0:W-:Y:S04]  /*248d0*/  STS.U16 [R7+0x22300], R68 ;  /* 0x0223004407007388 */ /* 0x0001e80000000400 */
[----:B-1----:R-:W3:Y:S04]  /*248e0*/  LDL.LU.64 R66, [R1+0x2a8] ;  /* 0x0002a80001427983 */ /* 0x002ee80000300a00 */
[----:B0-----:R-:W4:Y:S04]  /*248f0*/  LDL.LU.64 R68, [R1+0x2b0] ;  /* 0x0002b00001447983 */ /* 0x001f280000300a00 */
[----:B------:R-:W2:Y:S04]  /*24900*/  LDL.LU.64 R70, [R1+0x2b8] ;  /* 0x0002b80001467983 */ /* 0x000ea80000300a00 */
[----:B------:R-:W3:Y:S04]  /*24910*/  LDL.LU.64 R72, [R1+0x2c0] ;  /* 0x0002c00001487983 */ /* 0x000ee80000300a00 */
[----:B------:R-:W4:Y:S04]  /*24920*/  LDL.LU.64 R74, [R1+0x2c8] ;  /* 0x0002c800014a7983 */ /* 0x000f280000300a00 */
        /* <DEDUP_REMOVED lines=38> */
[----:B---3--:R-:W-:Y:S04]  /*24b90*/  STL.64 [R1+0x1d78], R150 ;  /* 0x001d789601007387 */ /* 0x008fe80000100a00 */
[----:B--2---:R-:W-:Y:S04]  /*24ba0*/  STL.64 [R1+0x1d70], R148 ;  /* 0x001d709401007387 */ /* 0x004fe80000100a00 */
[----:B----4-:R-:W-:Y:S04]  /*24bb0*/  STL.64 [R1+0x1d68], R146 ;  /* 0x001d689201007387 */ /* 0x010fe80000100a00 */
        /* <DEDUP_REMOVED lines=60> */
[----:B------:R0:W-:Y:S04]  /*24f80*/  STL.64 [R1+0x1b80], R24 ;  /* 0x001b801801007387 */ /* 0x0001e80000100a00 */
[----:B0-----:R-:W2:Y:S04]  /*24f90*/  LDL.LU.64 R24, [R1+0x400] ;  /* 0x0004000001187983 */ /* 0x001ea80000300a00 */
[----:B------:R-:W3:Y:S04]  /*24fa0*/  LDL.LU.64 R26, [R1+0x408] ;  /* 0x00040800011a7983 */ /* 0x000ee80000300a00 */
[----:B------:R-:W4:Y:S04]  /*24fb0*/  LDL.LU.64 R28, [R1+0x410] ;  /* 0x00041000011c7983 */ /* 0x000f280000300a00 */
[----:B------:R-:W3:Y:S04]  /*24fc0*/  LDL.LU.64 R30, [R1+0x418] ;  /* 0x00041800011e7983 */ /* 0x000ee80000300a00 */
        /* <DEDUP_REMOVED lines=60> */
[----:B------:R-:W0:Y:S04]  /*25390*/  SHFL.BFLY PT, R21, R3, 0x1, 0x1f ;  /* 0x0c201f0003157f89 */ /* 0x000e2800000e0000 */
[----:B------:R-:W-:Y:S04]  /*253a0*/  STS.U16 [R7+0x2d300], R238 ;  /* 0x02d300ee07007388 */ /* 0x000fe80000000400 */
        /* <DEDUP_REMOVED lines=11> */
[----:B------:R1:W-:Y:S06]  /*25460*/  MEMBAR.ALL.CTA ;  /* 0x0000000000007992 */ /* 0x0003ec0000008000 */
[----:B-1----:R-:W1:Y:S01]  /*25470*/  FENCE.VIEW.ASYNC.S ;  /* 0x00000000000073c6 */ /* 0x002e620000000000 */
[----:B0-----:R-:W-:-:S04]  /*25480*/  FMNMX R21, R3, R21, !PT ;  /* 0x0000001503157209 */ /* 0x001fc80007800000 */
[----:B------:R-:W-:Y:S01]  /*25490*/  FMNMX R21, R21, R4, !PT ;  /* 0x0000000415157209 */ /* 0x000fe20007800000 */
[----:B------:R-:W-:-:S04]  /*254a0*/  FFMA R184, R184, R23, -R22 ;  /* 0x00000017b8b87223 */ /* 0x000fc80000000816 */
[----:B------:R-:W-:Y:S01]  /*254b0*/  FADD R5, -R21, R4 ;  /* 0x0000000415057221 */ /* 0x000fe20000000100 */
[-CC-:B------:R-:W-:Y:S01]  /*254c0*/  FFMA R185, R185, R23.reuse, -R22.reuse ;  /* 0x00000017b9b97223 */ /* 0x180fe20000000816 */
[-CC-:B------:R-:W-:Y:S01]  /*254d0*/  FFMA R188, R188, R23.reuse, -R22.reuse ;  /* 0x00000017bcbc7223 */ /* 0x180fe20000000816 */
[-C--:B------:R-:W-:Y:S01]  /*254e0*/  FFMA R189, R189, R23.reuse, -R22 ;  /* 0x00000017bdbd7223 */ /* 0x080fe20000000816 */
[----:B------:R-:W-:Y:S01]  /*254f0*/  FMUL R6, R6, 1.4426950216293334961 ;  /* 0x3fb8aa3b06067820 */ /* 0x000fe20000400000 */
[-CC-:B------:R-:W-:Y:S01]  /*25500*/  FFMA R186, R186, R23.reuse, -R21.reuse ;  /* 0x00000017baba7223 */ /* 0x180fe20000000815 */
[-CC-:B------:R-:W-:Y:S01]  /*25510*/  FFMA R187, R187, R23.reuse, -R21.reuse ;  /* 0x00000017bbbb7223 */ /* 0x180fe20000000815 */
[-CC-:B------:R-:W-:Y:S01]  /*25520*/  FFMA R190, R190, R23.reuse, -R21.reuse ;  /* 0x00000017bebe7223 */ /* 0x180fe20000000815 */
[----:B------:R-:W-:Y:S01]  /*25530*/  FFMA R191, R191, R23, -R21 ;  /* 0x00000017bfbf7223 */ /* 0x000fe20000000815 */
[----:B------:R-:W-:Y:S01]  /*25540*/  FMUL R5, R5, 1.4426950216293334961 ;  /* 0x3fb8aa3b05057820 */ /* 0x000fe20000400000 */
        /* <DEDUP_REMOVED lines=8> */
[----:B------:R-:W2:Y:S08]  /*255d0*/  MUFU.EX2 R6, R6 ;  /* 0x0000000600067308 */ /* 0x000eb00000000800 */
[----:B------:R-:W0:Y:S08]  /*255e0*/  MUFU.EX2 R5, R5 ;  /* 0x0000000500057308 */ /* 0x000e300000000800 */
[----:B------:R-:W-:Y:S08]  /*255f0*/  MUFU.EX2 R243, R184 ;  /* 0x000000b800f37308 */ /* 0x000ff00000000800 */
[----:B------:R-:W1:Y:S08]  /*25600*/  MUFU.EX2 R242, R185 ;  /* 0x000000b900f27308 */ /* 0x000e700000000800 */
[----:B------:R-:W-:Y:S08]  /*25610*/  MUFU.EX2 R241, R188 ;  /* 0x000000bc00f17308 */ /* 0x000ff00000000800 */
[----:B------:R-:W-:Y:S08]  /*25620*/  MUFU.EX2 R240, R189 ;  /* 0x000000bd00f07308 */ /* 0x000ff00000000800 */
[----:B------:R-:W-:Y:S08]  /*25630*/  MUFU.EX2 R239, R186 ;  /* 0x000000ba00ef7308 */ /* 0x000ff00000000800 */
[----:B------:R-:W1:Y:S08]  /*25640*/  MUFU.EX2 R237, R187 ;  /* 0x000000bb00ed7308 */ /* 0x000e700000000800 */
[----:B------:R-:W-:Y:S08]  /*25650*/  MUFU.EX2 R236, R190 ;  /* 0x000000be00ec7308 */ /* 0x000ff00000000800 */
[----:B------:R-:W1:Y:S01]  /*25660*/  MUFU.EX2 R235, R191 ;  /* 0x000000bf00eb7308 */ /* 0x000e620000000800 */
[-C--:B--2---:R-:W-:Y:S01]  /*25670*/  FMUL R24, R24, R6.reuse ;  /* 0x0000000618187220 */ /* 0x084fe20000400000 */
[-C--:B------:R-:W-:Y:S01]  /*25680*/  FMUL R25, R25, R6.reuse ;  /* 0x0000000619197220 */ /* 0x080fe20000400000 */
[-C--:B----4-:R-:W-:Y:S01]  /*25690*/  FMUL R28, R28, R6.reuse ;  /* 0x000000061c1c7220 */ /* 0x090fe20000400000 */
[-C--:B------:R-:W-:Y:S01]  /*256a0*/  FMUL R29, R29, R6.reuse ;  /* 0x000000061d1d7220 */ /* 0x080fe20000400000 */
[-C--:B---3--:R-:W-:Y:S01]  /*256b0*/  FMUL R32, R32, R6.reuse ;  /* 0x0000000620207220 */ /* 0x088fe20000400000 */
[-C--:B------:R-:W-:Y:S01]  /*256c0*/  FMUL R33, R33, R6.reuse ;  /* 0x0000000621217220 */ /* 0x080fe20000400000 */
        /* <DEDUP_REMOVED lines=32> */
[-C--:B0-----:R-:W-:Y:S01]  /*258d0*/  FMUL R26, R26, R5.reuse ;  /* 0x000000051a1a7220 */ /* 0x081fe20000400000 */
        /* <DEDUP_REMOVED lines=72> */
[----:B------:R-:W-:Y:S01]  /*25d60*/  FMUL R135, R135, R5 ;  /* 0x0000000587877220 */ /* 0x000fe20000400000 */
[----:B-1----:R-:W-:Y:S01]  /*25d70*/  F2FP.BF16.F32.PACK_AB R216, R242, R243 ;  /* 0x000000f3f2d8723e */ /* 0x002fe200000010ff */
[-C--:B------:R-:W-:Y:S01]  /*25d80*/  FMUL R136, R136, R6.reuse ;  /* 0x0000000688887220 */ /* 0x080fe20000400000 */
[-C--:B------:R-:W-:Y:S01]  /*25d90*/  FMUL R137, R137, R6.reuse ;  /* 0x0000000689897220 */ /* 0x080fe20000400000 */
[----:B------:R-:W-:Y:S01]  /*25da0*/  F2FP.BF16.F32.PACK_AB R217, R237, R239 ;  /* 0x000000efedd9723e */ /* 0x000fe200000010ff */
[-C--:B------:R-:W-:Y:S01]  /*25db0*/  FMUL R138, R138, R5.reuse ;  /* 0x000000058a8a7220 */ /* 0x080fe20000400000 */
[----:B------:R-:W-:Y:S01]  /*25dc0*/  FMUL R139, R139, R5 ;  /* 0x000000058b8b7220 */ /* 0x000fe20000400000 */
[----:B------:R-:W-:Y:S01]  /*25dd0*/  F2FP.BF16.F32.PACK_AB R218, R240, R241 ;  /* 0x000000f1f0da723e */ /* 0x000fe200000010ff */
[-C--:B------:R-:W-:Y:S01]  /*25de0*/  FMUL R140, R140, R6.reuse ;  /* 0x000000068c8c7220 */ /* 0x080fe20000400000 */
[----:B------:R-:W-:Y:S01]  /*25df0*/  FMUL R141, R141, R6 ;  /* 0x000000068d8d7220 */ /* 0x000fe20000400000 */
[----:B------:R-:W-:Y:S01]  /*25e00*/  F2FP.BF16.F32.PACK_AB R219, R235, R236 ;  /* 0x000000ecebdb723e */ /* 0x000fe200000010ff */
        /* <DEDUP_REMOVED lines=8> */
[-C--:B------:R-:W-:Y:S01]  /*25e90*/  FMUL R150, R150, R5.reuse ;  /* 0x0000000596967220 */ /* 0x080fe20000400000 */
[----:B------:R-:W-:Y:S01]  /*25ea0*/  FMUL R151, R151, R5 ;  /* 0x0000000597977220 */ /* 0x000fe20000400000 */
[----:B------:R-:W-:Y:S06]  /*25eb0*/  BAR.SYNC.DEFER_BLOCKING 0x0 ;  /* 0x0000000000007b1d */ /* 0x000fec0000010000 */
[----:B------:R-:W-:-:S06]  /*25ec0*/  WARPGROUP.ARRIVE ;  /* 0x00000000000079c5 */ /* 0x000fcc0000000000 */
[----:B------:R-:W-:Y:S01]  /*25ed0*/  HGMMA.64x256x16.F32.BF16 R24, R216, gdesc[UR52], R24, gsb0 ;  /* 0x03e00034d8187df0 */ /* 0x000fe20008001818 */
[-CC-:B------:R-:W-:Y:S01]  /*25ee0*/  FFMA R192, R192, R23.reuse, -R22.reuse ;  /* 0x00000017c0c07223 */ /* 0x180fe20000000816 */
[-CC-:B------:R-:W-:Y:S01]  /*25ef0*/  FFMA R193, R193, R23.reuse, -R22.reuse ;  /* 0x00000017c1c17223 */ /* 0x180fe20000000816 */
[-CC-:B------:R-:W-:Y:S01]  /*25f00*/  FFMA R196, R196, R23.reuse, -R22.reuse ;  /* 0x00000017c4c47223 */ /* 0x180fe20000000816 */
[-C--:B------:R-:W-:Y:S01]  /*25f10*/  FFMA R197, R197, R23.reuse, -R22 ;  /* 0x00000017c5c57223 */ /* 0x080fe20000000816 */
        /* <DEDUP_REMOVED lines=12> */
[----:B------:R-:W-:Y:S08]  /*25fe0*/  MUFU.EX2 R231, R192 ;  /* 0x000000c000e77308 */ /* 0x000ff00000000800 */
[----:B------:R-:W0:Y:S08]  /*25ff0*/  MUFU.EX2 R232, R193 ;  /* 0x000000c100e87308 */ /* 0x000e300000000800 */
[----:B------:R-:W-:Y:S08]  /*26000*/  MUFU.EX2 R233, R196 ;  /* 0x000000c400e97308 */ /* 0x000ff00000000800 */
[----:B------:R-:W-:Y:S08]  /*26010*/  MUFU.EX2 R234, R197 ;  /* 0x000000c500ea7308 */ /* 0x000ff00000000800 */
[----:B------:R-:W-:Y:S08]  /*26020*/  MUFU.EX2 R223, R194 ;  /* 0x000000c200df7308 */ /* 0x000ff00000000800 */
[----:B------:R-:W1:Y:S08]  /*26030*/  MUFU.EX2 R224, R195 ;  /* 0x000000c300e07308 */ /* 0x000e700000000800 */
[----:B------:R-:W-:Y:S08]  /*26040*/  MUFU.EX2 R226, R198 ;  /* 0x000000c600e27308 */ /* 0x000ff00000000800 */
[----:B------:R-:W2:Y:S01]  /*26050*/  MUFU.EX2 R229, R199 ;  /* 0x000000c700e57308 */ /* 0x000ea20000000800 */
[----:B0-----:R-:W-:-:S02]  /*26060*/  F2FP.BF16.F32.PACK_AB R192, R232, R231 ;  /* 0x000000e7e8c0723e */ /* 0x001fc400000010ff */
[----:B-1----:R-:W-:Y:S02]  /*26070*/  F2FP.BF16.F32.PACK_AB R193, R224, R223 ;  /* 0x000000dfe0c1723e */ /* 0x002fe400000010ff */
[----:B------:R-:W-:Y:S02]  /*26080*/  F2FP.BF16.F32.PACK_AB R194, R234, R233 ;  /* 0x000000e9eac2723e */ /* 0x000fe400000010ff */
[----:B--2---:R-:W-:Y:S01]  /*26090*/  F2FP.BF16.F32.PACK_AB R195, R229, R226 ;  /* 0x000000e2e5c3723e */ /* 0x004fe200000010ff */
[-CC-:B------:R-:W-:Y:S01]  /*260a0*/  FFMA R207, R207, R23.reuse, -R21.reuse ;  /* 0x00000017cfcf7223 */ /* 0x180fe20000000815 */
[-CC-:B------:R-:W-:Y:S01]  /*260b0*/  FFMA R200, R200, R23.reuse, -R22.reuse ;  /* 0x00000017c8c87223 */ /* 0x180fe20000000816 */
[-CC-:B------:R-:W-:Y:S01]  /*260c0*/  FFMA R201, R201, R23.reuse, -R22.reuse ;  /* 0x00000017c9c97223 */ /* 0x180fe20000000816 */
[-CC-:B------:R-:W-:Y:S01]  /*260d0*/  FFMA R204, R204, R23.reuse, -R22.reuse ;  /* 0x00000017cccc7223 */ /* 0x180fe20000000816 */
[-C--:B------:R-:W-:Y:S01]  /*260e0*/  FFMA R205, R205, R23.reuse, -R22 ;  /* 0x00000017cdcd7223 */ /* 0x080fe20000000816 */
        /* <DEDUP_REMOVED lines=12> */
[----:B------:R-:W0:Y:S01]  /*261b0*/  MUFU.EX2 R227, R201 ;  /* 0x000000c900e37308 */ /* 0x000e220000000800 */
[----:B------:R-:W-:-:S02]  /*261c0*/  WARPGROUP.DEPBAR.LE gsb0, 0x0 ;  /* 0x00008000000079c5 */ /* 0x000fc40000010000 */
[----:B------:R-:W-:-:S06]  /*261d0*/  WARPGROUP.ARRIVE ;  /* 0x00000000000079c5 */ /* 0x000fcc0000000000 */
[----:B------:R-:W-:Y:S01]  /*261e0*/  HGMMA.64x256x16.F32.BF16 R24, R192, gdesc[UR4], R24, gsb0 ;  /* 0x03e00004c0187df0 */ /* 0x000fe20008001818 */
        /* <DEDUP_REMOVED lines=31> */
[----:B------:R-:W1:Y:S01]  /*263e0*/  MUFU.EX2 R211, R211 ;  /* 0x000000d300d37308 */ /* 0x000e620000000800 */
[----:B------:R-:W-:-:S02]  /*263f0*/  WARPGROUP.DEPBAR.LE gsb0, 0x0 ;  /* 0x00008000000079c5 */ /* 0x000fc40000010000 */
[----:B------:R-:W-:-:S06]  /*26400*/  WARPGROUP.ARRIVE ;  /* 0x00000000000079c5 */ /* 0x000fcc0000000000 */
[----:B------:R-:W-:Y:S01]  /*26410*/  HGMMA.64x256x16.F32.BF16 R24, R188, gdesc[UR8], R24, gsb0 ;  /* 0x03e00008bc187df0 */ /* 0x000fe20008001818 */
[----:B------:R-:W-:Y:S08]  /*26420*/  MUFU.EX2 R214, R214 ;  /* 0x000000d600d67308 */ /* 0x000ff00000000800 */
[----:B------:R-:W2:Y:S01]  /*26430*/  MUFU.EX2 R215, R215 ;  /* 0x000000d700d77308 */ /* 0x000ea20000000800 */
[----:B0-----:R-:W-:-:S02]  /*26440*/  F2FP.BF16.F32.PACK_AB R184, R209, R208 ;  /* 0x000000d0d1b8723e */ /* 0x001fc400000010ff */
[----:B-1----:R-:W-:Y:S02]  /*26450*/  F2FP.BF16.F32.PACK_AB R185, R211, R210 ;  /* 0x000000d2d3b9723e */ /* 0x002fe400000010ff */
[----:B------:R-:W-:Y:S02]  /*26460*/  F2FP.BF16.F32.PACK_AB R186, R213, R212 ;  /* 0x000000d4d5ba723e */ /* 0x000fe400000010ff */
[----:B--2---:R-:W-:Y:S01]  /*26470*/  F2FP.BF16.F32.PACK_AB R187, R215, R214 ;  /* 0x000000d6d7bb723e */ /* 0x004fe200000010ff */
[----:B------:R-:W-:-:S03]  /*26480*/  WARPGROUP.DEPBAR.LE gsb0, 0x0 ;  /* 0x00008000000079c5 */ /* 0x000fc60000010000 */
[----:B------:R-:W-:-:S08]  /*26490*/  WARPGROUP.ARRIVE ;  /* 0x00000000000079c5 */ /* 0x000fd00000000000 */
[----:B------:R-:W-:Y:S03]  /*264a0*/  HGMMA.64x256x16.F32.BF16 R24, R184, gdesc[UR12], R24, gsb0 ;  /* 0x03e0000cb8187df0 */ /* 0x000fe60008001818 */
[----:B------:R-:W-:Y:S02]  /*264b0*/  WARPGROUP.DEPBAR.LE gsb0, 0x0 ;  /* 0x00008000000079c5 */ /* 0x000fe40000010000 */
        /* <DEDUP_REMOVED lines=127> */
[----:B------:R-:W4:Y:S01]  /*26cb0*/  LDL.LU.64 R24, [R1+0x1b80] ;  /* 0x001b800001187983 */ /* 0x000f220000300a00 */
[-C--:B--2---:R-:W-:Y:S01]  /*26cc0*/  FMUL R150, R150, R5.reuse ;  /* 0x0000000596967220 */ /* 0x084fe20000400000 */
[-C--:B------:R-:W-:Y:S01]  /*26cd0*/  FMUL R151, R151, R5.reuse ;  /* 0x0000000597977220 */ /* 0x080fe20000400000 */
[-C--:B---3--:R-:W-:Y:S01]  /*26ce0*/  FMUL R148, R148, R6.reuse ;  /* 0x0000000694947220 */ /* 0x088fe20000400000 */
[-C--:B------:R-:W-:Y:S01]  /*26cf0*/  FMUL R149, R149, R6.reuse ;  /* 0x0000000695957220 */ /* 0x080fe20000400000 */
[-C--:B----4-:R-:W-:Y:S01]  /*26d00*/  FMUL R146, R146, R5.reuse ;  /* 0x0000000592927220 */ /* 0x090fe20000400000 */
        /* <DEDUP_REMOVED lines=122> */
[----:B------:R-:W-:-:S06]  /*274b0*/  FMUL R25, R25, R6 ;  /* 0x0000000619197220 */ /* 0x000fcc0000400000 */
[----:B------:R-:W-:-:S06]  /*274c0*/  WARPGROUP.ARRIVE ;  /* 0x00000000000079c5 */ /* 0x000fcc0000000000 */
[----:B------:R-:W-:Y:S03]  /*274d0*/  HGMMA.64x256x16.F32.BF16 R24, R216, gdesc[UR16], R24, gsb0 ;  /* 0x03e00010d8187df0 */ /* 0x000fe60008001818 */
[----:B------:R-:W-:Y:S02]  /*274e0*/  WARPGROUP.DEPBAR.LE gsb0, 0x0 ;  /* 0x00008000000079c5 */ /* 0x000fe40000010000 */
[----:B------:R-:W-:-:S15]  /*274f0*/  WARPGROUP.ARRIVE ;  /* 0x00000000000079c5 */ /* 0x000fde0000000000 */
[----:B------:R-:W-:-:S08]  /*27500*/  NOP ;  /* 0x0000000000007918 */ /* 0x000fd00000000000 */
[----:B------:R-:W-:Y:S03]  /*27510*/  HGMMA.64x256x16.F32.BF16 R24, R192, gdesc[UR20], R24, gsb0 ;  /* 0x03e00014c0187df0 */ /* 0x000fe60008001818 */
[----:B------:R-:W-:Y:S02]  /*27520*/  WARPGROUP.DEPBAR.LE gsb0, 0x0 ;  /* 0x00008000000079c5 */ /* 0x000fe40000010000 */
[----:B------:R-:W-:-:S15]  /*27530*/  WARPGROUP.ARRIVE ;  /* 0x00000000000079c5 */ /* 0x000fde0000000000 */
[----:B------:R-:W-:-:S08]  /*27540*/  NOP ;  /* 0x0000000000007918 */ /* 0x000fd00000000000 */
[----:B------:R-:W-:Y:S03]  /*27550*/  HGMMA.64x256x16.F32.BF16 R24, R188, gdesc[UR24], R24, gsb0 ;  /* 0x03e00018bc187df0 */ /* 0x000fe60008001818 */
[----:B------:R-:W-:Y:S02]  /*27560*/  WARPGROUP.DEPBAR.LE gsb0, 0x0 ;  /* 0x00008000000079c5 */ /* 0x000fe40000010000 */
[----:B------:R-:W-:Y:S01]  /*27570*/  WARPGROUP.ARRIVE ;  /* 0x00000000000079c5 */ /* 0x000fe20000000000 */
[----:B------:R-:W2:Y:S04]  /*27580*/  LDL.LU R189, [R1+0x968] ;  /* 0x0009680001bd7983 */ /* 0x000ea80000300800 */
[----:B------:R-:W3:-:S15]  /*27590*/  LDL.LU R188, [R1+0x96c] ;  /* 0x00096c0001bc7983 */ /* 0x000ede0000300800 */
[----:B------:R-:W-:-:S03]  /*275a0*/  NOP ;  /* 0x0000000000007918 */ /* 0x000fc60000000000 */
[----:B------:R-:W-:Y:S01]  /*275b0*/  HGMMA.64x256x16.F32.BF16 R24, R184, gdesc[UR28], R24, gsb0 ;  /* 0x03e0001cb8187df0 */ /* 0x000fe20008001818 */
[-C--:B------:R-:W-:Y:S01]  /*275c0*/  FMUL R4, R154, R23.reuse ;  /* 0x000000179a047220 */ /* 0x080fe20000400000 */
[-C--:B------:R-:W-:Y:S01]  /*275d0*/  FMUL R3, R155, R23.reuse ;  /* 0x000000179b037220 */ /* 0x080fe20000400000 */
[----:B------:R-:W-:-:S04]  /*275e0*/  FMUL R19, R158, R23 ;  /* 0x000000179e137220 */ /* 0x000fc80000400000 */
[----:B------:R-:W-:Y:S01]  /*275f0*/  FMNMX R3, R4, R3, !PT ;  /* 0x0000000304037209 */ /* 0x000fe20007800000 */
[----:B------:R-:W-:-:S03]  /*27600*/  FMUL R4, R159, R23 ;  /* 0x000000179f047220 */ /* 0x000fc60000400000 */
[----:B------:R-:W-:Y:S01]  /*27610*/  FMNMX R3, R19, R3, !PT ;  /* 0x0000000313037209 */ /* 0x000fe20007800000 */
[----:B------:R-:W-:Y:S02]  /*27620*/  WARPGROUP.DEPBAR.LE gsb0, 0x0 ;  /* 0x00008000000079c5 */ /* 0x000fe40000010000 */
[----:B------:R0:W-:Y:S04]  /*27630*/  STL.64 [R1+0x200], R24 ;  /* 0x0002001801007387 */ /* 0x0001e80000100a00 */
        /* <DEDUP_REMOVED lines=63> */
[----:B0-----:R-:W3:Y:S04]  /*27a30*/  LDL.LU.64 R24, [R1] ;  /* 0x0000000001187983 */ /* 0x001ee80000300a00 */
[----:B-1----:R-:W3:Y:S04]  /*27a40*/  LDL.LU.64 R26, [R1+0x8] ;  /* 0x00000800011a7983 */ /* 0x002ee80000300a00 */
[----:B----4-:R-:W4:Y:S04]  /*27a50*/  LDL.LU.64 R28, [R1+0x10] ;  /* 0x00001000011c7983 */ /* 0x010f280000300a00 */
        /* <DEDUP_REMOVED lines=30> */
[----:B--2---:R-:W2:Y:S04]  /*27c40*/  LDL.LU.64 R90, [R1+0x108] ;  /* 0x00010800015a7983 */ /* 0x004ea80000300a00 */
[----:B------:R-:W2:Y:S04]  /*27c50*/  LDL.LU.64 R92, [R1+0x110] ;  /* 0x00011000015c7983 */ /* 0x000ea80000300a00 */
        /* <DEDUP_REMOVED lines=14> */
[----:B---3--:R-:W3:Y:S04]  /*27d40*/  LDL.LU.64 R122, [R1+0x188] ;  /* 0x00018800017a7983 */ /* 0x008ee80000300a00 */
        /* <DEDUP_REMOVED lines=13> */
[----:B------:R-:W3:Y:S01]  /*27e20*/  LDL.LU.64 R150, [R1+0x1f8] ;  /* 0x0001f80001967983 */ /* 0x000ee20000300a00 */
[----:B------:R-:W-:Y:S01]  /*27e30*/  FMUL R20, R162, R23 ;  /* 0x00000017a2147220 */ /* 0x000fe20000400000 */
[----:B------:R-:W-:Y:S01]  /*27e40*/  FMNMX R3, R4, R3, !PT ;  /* 0x0000000304037209 */ /* 0x000fe20007800000 */
[----:B------:R-:W-:-:S03]  /*27e50*/  FMUL R19, R163, R23 ;  /* 0x00000017a3137220 */ /* 0x000fc60000400000 */
[----:B------:R-:W-:Y:S01]  /*27e60*/  FMNMX R3, R20, R3, !PT ;  /* 0x0000000314037209 */ /* 0x000fe20007800000 */
[-C--:B------:R-:W-:Y:S01]  /*27e70*/  FMUL R4, R166, R23.reuse ;  /* 0x00000017a6047220 */ /* 0x080fe20000400000 */
[----:B------:R-:W-:Y:S02]  /*27e80*/  FMUL R184, R152, R23 ;  /* 0x0000001798b87220 */ /* 0x000fe40000400000 */
[----:B------:R-:W-:Y:S01]  /*27e90*/  FMNMX R3, R19, R3, !PT ;  /* 0x0000000313037209 */ /* 0x000fe20007800000 */
[-C--:B------:R-:W-:Y:S01]  /*27ea0*/  FMUL R19, R153, R23.reuse ;  /* 0x0000001799137220 */ /* 0x080fe20000400000 */
[----:B------:R-:W-:Y:S02]  /*27eb0*/  FMUL R20, R156, R23 ;  /* 0x000000179c147220 */ /* 0x000fe40000400000 */
[----:B------:R-:W-:Y:S01]  /*27ec0*/  FMNMX R3, R4, R3, !PT ;  /* 0x0000000304037209 */ /* 0x000fe20007800000 */
[----:B------:R-:W-:Y:S01]  /*27ed0*/  FMUL R4, R167, R23 ;  /* 0x00000017a7047220 */ /* 0x000fe20000400000 */
[----:B------:R-:W-:Y:S01]  /*27ee0*/  FMNMX R19, R184, R19, !PT ;  /* 0x00000013b8137209 */ /* 0x000fe20007800000 */
[----:B------:R-:W-:-:S03]  /*27ef0*/  FMUL R184, R170, R23 ;  /* 0x00000017aab87220 */ /* 0x000fc60000400000 */
[----:B------:R-:W-:Y:S02]  /*27f00*/  FMNMX R3, R4, R3, !PT ;  /* 0x0000000304037209 */ /* 0x000fe40007800000 */
[----:B------:R-:W-:Y:S01]  /*27f10*/  FMNMX R4, R20, R19, !PT ;  /* 0x0000001314047209 */ /* 0x000fe20007800000 */
[-C--:B------:R-:W-:Y:S01]  /*27f20*/  FMUL R19, R157, R23.reuse ;  /* 0x000000179d137220 */ /* 0x080fe20000400000 */
[----:B------:R-:W-:Y:S01]  /*27f30*/  FMUL R20, R171, R23 ;  /* 0x00000017ab147220 */ /* 0x000fe20000400000 */
        /* <DEDUP_REMOVED lines=34> */
[----:B------:R-:W-:-:S03]  /*28160*/  FMUL R20, R180, R23 ;  /* 0x00000017b4147220 */ /* 0x000fc60000400000 */
[----:B------:R-:W-:Y:S01]  /*28170*/  FMNMX R4, R19, R4, !PT ;  /* 0x0000000413047209 */ /* 0x000fe20007800000 */
[----:B------:R-:W-:-:S03]  /*28180*/  FMUL R19, R181, R23 ;  /* 0x00000017b5137220 */ /* 0x000fc60000400000 */
[----:B------:R-:W-:-:S04]  /*28190*/  FMNMX R4, R20, R4, !PT ;  /* 0x0000000414047209 */ /* 0x000fc80007800000 */
[----:B------:R-:W-:Y:S01]  /*281a0*/  FMNMX R4, R19, R4, !PT ;  /* 0x0000000413047209 */ /* 0x000fe20007800000 */
[----:B------:R-:W0:Y:S04]  /*281b0*/  SHFL.BFLY PT, R184, R3, 0x2, 0x1f ;  /* 0x0c401f0003b87f89 */ /* 0x000e2800000e0000 */
[----:B------:R-:W1:Y:S01]  /*281c0*/  SHFL.BFLY PT, R19, R4, 0x2, 0x1f ;  /* 0x0c401f0004137f89 */ /* 0x000e6200000e0000 */
[----:B0-----:R-:W-:Y:S02]  /*281d0*/  FMNMX R3, R3, R184, !PT ;  /* 0x000000b803037209 */ /* 0x001fe40007800000 */
[----:B-1----:R-:W-:-:S03]  /*281e0*/  FMNMX R4, R4, R19, !PT ;  /* 0x0000001304047209 */ /* 0x002fc60007800000 */
[----:B------:R-:W0:Y:S04]  /*281f0*/  SHFL.BFLY PT, R20, R3, 0x1, 0x1f ;  /* 0x0c201f0003147f89 */ /* 0x000e2800000e0000 */
[----:B------:R-:W1:Y:S01]  /*28200*/  SHFL.BFLY PT, R19, R4, 0x1, 0x1f ;  /* 0x0c201f0004137f89 */ /* 0x000e6200000e0000 */
[----:B0-----:R-:W-:Y:S02]  /*28210*/  FMNMX R20, R3, R20, !PT ;  /* 0x0000001403147209 */ /* 0x001fe40007800000 */
[----:B-1----:R-:W-:Y:S02]  /*28220*/  FMNMX R19, R4, R19, !PT ;  /* 0x0000001304137209 */ /* 0x002fe40007800000 */
[----:B------:R-:W-:Y:S02]  /*28230*/  FMNMX R20, R20, R189, !PT ;  /* 0x000000bd14147209 */ /* 0x000fe40007800000 */
[----:B------:R-:W-:-:S03]  /*28240*/  FMNMX R19, R19, R188, !PT ;  /* 0x000000bc13137209 */ /* 0x000fc60007800000 */
[----:B------:R-:W-:Y:S02]  /*28250*/  FADD R4, -R20, R189 ;  /* 0x000000bd14047221 */ /* 0x000fe40000000100 */
[----:B------:R-:W-:Y:S01]  /*28260*/  FADD R3, -R19, R188 ;  /* 0x000000bc13037221 */ /* 0x000fe20000000100 */
[-CC-:B------:R-:W-:Y:S01]  /*28270*/  FFMA R154, R154, R23.reuse, -R20.reuse ;  /* 0x000000179a9a7223 */ /* 0x180fe20000000814 */
        /* <DEDUP_REMOVED lines=17> */
[----:B------:R-:W0:Y:S08]  /*28390*/  MUFU.EX2 R4, R4 ;  /* 0x0000000400047308 */ /* 0x000e300000000800 */
[----:B------:R-:W1:Y:S08]  /*283a0*/  MUFU.EX2 R3, R3 ;  /* 0x0000000300037308 */ /* 0x000e700000000800 */
        /* <DEDUP_REMOVED lines=8> */
[-C--:B0-----:R-:W-:Y:S01]  /*28430*/  FMUL R26, R26, R4.reuse ;  /* 0x000000041a1a7220 */ /* 0x081fe20000400000 */
        /* <DEDUP_REMOVED lines=31> */
[-C--:B--2---:R-:W-:Y:S01]  /*28630*/  FMUL R90, R90, R4.reuse ;  /* 0x000000045a5a7220 */ /* 0x084fe20000400000 */
        /* <DEDUP_REMOVED lines=29> */
[-C--:B-1----:R-:W-:Y:S01]  /*28810*/  FMUL R24, R24, R3.reuse ;  /* 0x0000000318187220 */ /* 0x082fe20000400000 */
[-C--:B------:R-:W-:Y:S01]  /*28820*/  FMUL R25, R25, R3.reuse ;  /* 0x0000000319197220 */ /* 0x080fe20000400000 */
[-C--:B------:R-:W-:Y:S01]  /*28830*/  FMUL R28, R28, R3.reuse ;  /* 0x000000031c1c7220 */ /* 0x080fe20000400000 */
[-C--:B------:R-:W-:Y:S01]  /*28840*/  FMUL R150, R150, R4.reuse ;  /* 0x0000000496967220 */ /* 0x080fe20000400000 */
[----:B------:R-:W-:Y:S01]  /*28850*/  FMUL R151, R151, R4 ;  /* 0x0000000497977220 */ /* 0x000fe20000400000 */
        /* <DEDUP_REMOVED lines=61> */
[----:B------:R-:W-:-:S02]  /*28c30*/  F2FP.BF16.F32.PACK_AB R185, R204, R206 ;  /* 0x000000ceccb9723e */ /* 0x000fc400000010ff */
[----:B------:R-:W-:Y:S02]  /*28c40*/  F2FP.BF16.F32.PACK_AB R184, R189, R195 ;  /* 0x000000c3bdb8723e */ /* 0x000fe400000010ff */
[----:B------:R-:W-:Y:S02]  /*28c50*/  F2FP.BF16.F32.PACK_AB R186, R200, R194 ;  /* 0x000000c2c8ba723e */ /* 0x000fe400000010ff */
[----:B------:R-:W-:-:S04]  /*28c60*/  F2FP.BF16.F32.PACK_AB R187, R205, R203 ;  /* 0x000000cbcdbb723e */ /* 0x000fc800000010ff */
[----:B------:R-:W-:-:S06]  /*28c70*/  WARPGROUP.ARRIVE ;  /* 0x00000000000079c5 */ /* 0x000fcc0000000000 */
[----:B------:R-:W-:Y:S01]  /*28c80*/  HGMMA.64x256x16.F32.BF16 R24, R184, gdesc[UR52], R24, gsb0 ;  /* 0x03e00034b8187df0 */ /* 0x000fe20008001818 */
[-CC-:B------:R-:W-:Y:S01]  /*28c90*/  FFMA R166, R166, R23.reuse, -R20.reuse ;  /* 0x00000017a6a67223 */ /* 0x180fe20000000814 */
[-CC-:B------:R-:W-:Y:S01]  /*28ca0*/  FFMA R162, R162, R23.reuse, -R20.reuse ;  /* 0x00000017a2a27223 */ /* 0x180fe20000000814 */
[-CC-:B------:R-:W-:Y:S01]  /*28cb0*/  FFMA R163, R163, R23.reuse, -R20.reuse ;  /* 0x00000017a3a37223 */ /* 0x180fe20000000814 */
[-CC-:B------:R-:W-:Y:S01]  /*28cc0*/  FFMA R160, R160, R23.reuse, -R19.reuse ;  /* 0x00000017a0a07223 */ /* 0x180fe20000000813 */
[-CC-:B------:R-:W-:Y:S01]  /*28cd0*/  FFMA R161, R161, R23.reuse, -R19.reuse ;  /* 0x00000017a1a17223 */ /* 0x180fe20000000813 */
[-CC-:B------:R-:W-:Y:S01]  /*28ce0*/  FFMA R164, R164, R23.reuse, -R19.reuse ;  /* 0x00000017a4a47223 */ /* 0x180fe20000000813 */
[-C--:B------:R-:W-:Y:S01]  /*28cf0*/  FFMA R165, R165, R23.reuse, -R19 ;  /* 0x00000017a5a57223 */ /* 0x080fe20000000813 */
        /* <DEDUP_REMOVED lines=10> */
[----:B------:R-:W-:Y:S08]  /*28da0*/  MUFU.EX2 R193, R162 ;  /* 0x000000a200c17308 */ /* 0x000ff00000000800 */
[----:B------:R-:W-:Y:S08]  /*28db0*/  MUFU.EX2 R199, R163 ;  /* 0x000000a300c77308 */ /* 0x000ff00000000800 */
[----:B------:R-:W-:Y:S08]  /*28dc0*/  MUFU.EX2 R166, R160 ;  /* 0x000000a000a67308 */ /* 0x000ff00000000800 */
[----:B------:R-:W0:Y:S08]  /*28dd0*/  MUFU.EX2 R188, R161 ;  /* 0x000000a100bc7308 */ /* 0x000e300000000800 */
[----:B------:R-:W-:Y:S08]  /*28de0*/  MUFU.EX2 R192, R164 ;  /* 0x000000a400c07308 */ /* 0x000ff00000000800 */
[----:B------:R-:W1:Y:S08]  /*28df0*/  MUFU.EX2 R198, R165 ;  /* 0x000000a500c67308 */ /* 0x000e700000000800 */
[----:B------:R-:W2:Y:S01]  /*28e00*/  MUFU.EX2 R190, R167 ;  /* 0x000000a700be7308 */ /* 0x000ea20000000800 */
[----:B0-----:R-:W-:-:S02]  /*28e10*/  F2FP.BF16.F32.PACK_AB R160, R188, R166 ;  /* 0x000000a6bca0723e */ /* 0x001fc400000010ff */
[----:B------:R-:W-:Y:S02]  /*28e20*/  F2FP.BF16.F32.PACK_AB R161, R199, R193 ;  /* 0x000000c1c7a1723e */ /* 0x000fe400000010ff */
[----:B-1----:R-:W-:Y:S02]  /*28e30*/  F2FP.BF16.F32.PACK_AB R162, R198, R192 ;  /* 0x000000c0c6a2723e */ /* 0x002fe400000010ff */
[----:B--2---:R-:W-:Y:S01]  /*28e40*/  F2FP.BF16.F32.PACK_AB R163, R190, R202 ;  /* 0x000000cabea3723e */ /* 0x004fe200000010ff */
[-CC-:B------:R-:W-:Y:S01]  /*28e50*/  FFMA R171, R171, R23.reuse, -R20.reuse ;  /* 0x00000017abab7223 */ /* 0x180fe20000000814 */
[-CC-:B------:R-:W-:Y:S01]  /*28e60*/  FFMA R174, R174, R23.reuse, -R20.reuse ;  /* 0x00000017aeae7223 */ /* 0x180fe20000000814 */
[-CC-:B------:R-:W-:Y:S01]  /*28e70*/  FFMA R168, R168, R23.reuse, -R19.reuse ;  /* 0x00000017a8a87223 */ /* 0x180fe20000000813 */
[-CC-:B------:R-:W-:Y:S01]  /*28e80*/  FFMA R169, R169, R23.reuse, -R19.reuse ;  /* 0x00000017a9a97223 */ /* 0x180fe20000000813 */
[----:B------:R-:W-:Y:S01]  /*28e90*/  FMUL R171, R171, 1.4426950216293334961 ;  /* 0x3fb8aa3babab7820 */ /* 0x000fe20000400000 */
[-CC-:B------:R-:W-:Y:S01]  /*28ea0*/  FFMA R175, R175, R23.reuse, -R20.reuse ;  /* 0x00000017afaf7223 */ /* 0x180fe20000000814 */
[-C--:B------:R-:W-:Y:S01]  /*28eb0*/  FFMA R170, R170, R23.reuse, -R20 ;  /* 0x00000017aaaa7223 */ /* 0x080fe20000000814 */
[-CC-:B------:R-:W-:Y:S01]  /*28ec0*/  FFMA R172, R172, R23.reuse, -R19.reuse ;  /* 0x00000017acac7223 */ /* 0x180fe20000000813 */
[----:B------:R-:W-:Y:S01]  /*28ed0*/  FFMA R173, R173, R23, -R19 ;  /* 0x00000017adad7223 */ /* 0x000fe20000000813 */
[----:B------:R0:W-:Y:S01]  /*28ee0*/  MUFU.EX2 R197, R171 ;  /* 0x000000ab00c57308 */ /* 0x0001e20000000800 */
[----:B------:R-:W-:Y:S01]  /*28ef0*/  FMUL R174, R174, 1.4426950216293334961 ;  /* 0x3fb8aa3baeae7820 */ /* 0x000fe20000400000 */
[----:B------:R-:W-:Y:S01]  /*28f00*/  FMUL R165, R168, 1.4426950216293334961 ;  /* 0x3fb8aa3ba8a57820 */ /* 0x000fe20000400000 */
[----:B------:R-:W-:Y:S01]  /*28f10*/  FMUL R169, R169, 1.4426950216293334961 ;  /* 0x3fb8aa3ba9a97820 */ /* 0x000fe20000400000 */
[----:B------:R-:W-:Y:S01]  /*28f20*/  FMUL R170, R170, 1.4426950216293334961 ;  /* 0x3fb8aa3baaaa7820 */ /* 0x000fe20000400000 */
[----:B------:R-:W-:Y:S01]  /*28f30*/  FMUL R172, R172, 1.4426950216293334961 ;  /* 0x3fb8aa3bacac7820 */ /* 0x000fe20000400000 */
[----:B------:R-:W-:Y:S01]  /*28f40*/  FMUL R173, R173, 1.4426950216293334961 ;  /* 0x3fb8aa3badad7820 */ /* 0x000fe20000400000 */
[----:B0-----:R-:W-:Y:S01]  /*28f50*/  FMUL R171, R175, 1.4426950216293334961 ;  /* 0x3fb8aa3bafab7820 */ /* 0x001fe20000400000 */
[----:B------:R-:W-:Y:S08]  /*28f60*/  MUFU.EX2 R201, R174 ;  /* 0x000000ae00c97308 */ /* 0x000ff00000000800 */
[----:B------:R-:W-:Y:S01]  /*28f70*/  MUFU.EX2 R191, R170 ;  /* 0x000000aa00bf7308 */ /* 0x000fe20000000800 */
[----:B------:R-:W-:-:S02]  /*28f80*/  WARPGROUP.DEPBAR.LE gsb0, 0x0 ;  /* 0x00008000000079c5 */ /* 0x000fc40000010000 */
[----:B------:R-:W-:-:S06]  /*28f90*/  WARPGROUP.ARRIVE ;  /* 0x00000000000079c5 */ /* 0x000fcc0000000000 */
[----:B------:R-:W-:Y:S01]  /*28fa0*/  HGMMA.64x256x16.F32.BF16 R24, R160, gdesc[UR4], R24, gsb0 ;  /* 0x03e00004a0187df0 */ /* 0x000fe20008001818 */
        /* <DEDUP_REMOVED lines=31> */
[----:B------:R-:W1:Y:S01]  /*291a0*/  MUFU.EX2 R172, R172 ;  /* 0x000000ac00ac7308 */ /* 0x000e620000000800 */
[----:B------:R-:W-:-:S02]  /*291b0*/  WARPGROUP.DEPBAR.LE gsb0, 0x0 ;  /* 0x00008000000079c5 */ /* 0x000fc40000010000 */
[----:B------:R-:W-:-:S06]  /*291c0*/  WARPGROUP.ARRIVE ;  /* 0x00000000000079c5 */ /* 0x000fcc0000000000 */
[----:B------:R-:W-:Y:S01]  /*291d0*/  HGMMA.64x256x16.F32.BF16 R24, R156, gdesc[UR8], R24, gsb0 ;  /* 0x03e000089c187df0 */ /* 0x000fe20008001818 */
[----:B------:R-:W2:Y:S01]  /*291e0*/  MUFU.EX2 R167, R23 ;  /* 0x0000001700a77308 */ /* 0x000ea20000000800 */
[----:B0-----:R-:W-:Y:S02]  /*291f0*/  F2FP.BF16.F32.PACK_AB R152, R168, R164 ;  /* 0x000000a4a898723e */ /* 0x001fe400000010ff */
[----:B------:R-:W-:Y:S02]  /*29200*/  F2FP.BF16.F32.PACK_AB R153, R175, R173 ;  /* 0x000000adaf99723e */ /* 0x000fe400000010ff */
[----:B-1----:R-:W-:Y:S02]  /*29210*/  F2FP.BF16.F32.PACK_AB R154, R172, R170 ;  /* 0x000000aaac9a723e */ /* 0x002fe400000010ff */
[----:B--2---:R-:W-:Y:S01]  /*29220*/  F2FP.BF16.F32.PACK_AB R155, R167, R178 ;  /* 0x000000b2a79b723e */ /* 0x004fe200000010ff */
[----:B------:R-:W-:-:S03]  /*29230*/  WARPGROUP.DEPBAR.LE gsb0, 0x0 ;  /* 0x00008000000079c5 */ /* 0x000fc60000010000 */
[----:B------:R-:W-:-:S15]  /*29240*/  WARPGROUP.ARRIVE ;  /* 0x00000000000079c5 */ /* 0x000fde0000000000 */
[----:B------:R-:W-:-:S01]  /*29250*/  NOP ;  /* 0x0000000000007918 */ /* 0x000fc20000000000 */
[----:B------:R-:W-:Y:S03]  /*29260*/  HGMMA.64x256x16.F32.BF16 R24, R152, gdesc[UR12], R24, gsb0 ;  /* 0x03e0000c98187df0 */ /* 0x000fe60008001818 */
[----:B------:R-:W-:Y:S02]  /*29270*/  WARPGROUP.DEPBAR.LE gsb0, 0x0 ;  /* 0x00008000000079c5 */ /* 0x000fe40000010000 */
[----:B------:R-:W-:Y:S04]  /*29280*/  STL.64 [R1], R24 ;  /* 0x0000001801007387 */ /* 0x000fe80000100a00 */
        /* <DEDUP_REMOVED lines=127> */
[----:B------:R-:W4:Y:S04]  /*29a80*/  LDL.LU R182, [R1+0x978] ;  /* 0x0009780001b67983 */ /* 0x000f280000300800 */
[----:B------:R-:W4:Y:S04]  /*29a90*/  LDL.LU R181, [R1+0x97c] ;  /* 0x00097c0001b57983 */ /* 0x000f280000300800 */
[----:B------:R-:W4:Y:S04]  /*29aa0*/  LDL.LU R179, [R1+0x974] ;  /* 0x0009740001b37983 */ /* 0x000f280000300800 */
[----:B------:R-:W4:Y:S04]  /*29ab0*/  LDL.LU R180, [R1+0x980] ;  /* 0x0009800001b47983 */ /* 0x000f280000300800 */
[----:B------:R-:W4:Y:S04]  /*29ac0*/  LDL.LU R177, [R1+0x970] ;  /* 0x0009700001b17983 */ /* 0x000f280000300800 */
[----:B------:R-:W4:Y:S01]  /*29ad0*/  LDL R176, [R1+0x984] ;  /* 0x0009840001b07983 */ /* 0x000f220000100800 */
        /* <DEDUP_REMOVED lines=137> */
[----:B------:R-:W-:Y:S01]  /*2a370*/  HGMMA.64x256x16.F32.BF16 R24, R156, gdesc[UR24], R24, gsb0 ;  /* 0x03e000189c187df0 */ /* 0x000fe20008001818 */
[----:B------:R-:W-:-:S04]  /*2a380*/  FADD R23, R243, R242 ;  /* 0x000000f2f3177221 */ /* 0x000fc80000000000 */
[----:B------:R-:W-:-:S04]  /*2a390*/  FADD R23, R241, R23 ;  /* 0x00000017f1177221 */ /* 0x000fc80000000000 */
[----:B------:R-:W-:Y:S01]  /*2a3a0*/  FADD R23, R240, R23 ;  /* 0x00000017f0177221 */ /* 0x000fe20000000000 */
[----:B------:R-:W-:Y:S02]  /*2a3b0*/  WARPGROUP.DEPBAR.LE gsb0, 0x0 ;  /* 0x00008000000079c5 */ /* 0x000fe40000010000 */
[----:B------:R-:W-:Y:S01]  /*2a3c0*/  WARPGROUP.ARRIVE ;  /* 0x00000000000079c5 */ /* 0x000fe20000000000 */
[----:B------:R-:W-:Y:S01]  /*2a3d0*/  IADD3 R177, R177, 0x40, RZ ;  /* 0x00000040b1b17810 */ /* 0x000fe20007ffe0ff */
[----:B------:R-:W0:-:S14]  /*2a3e0*/  LDC R159, c[0x0][0x254] ;  /* 0x00009500ff9f7b82 */ /* 0x000e1c0000000800 */
[----:B------:R-:W-:Y:S01]  /*2a3f0*/  HGMMA.64x256x16.F32.BF16 R24, R152, gdesc[UR28], R24, gsb0 ;  /* 0x03e0001c98187df0 */ /* 0x000fe20008001818 */
[----:B------:R-:W-:Y:S02]  /*2a400*/  LEA R0, R176, R0, 0x6 ;  /* 0x00000000b0007211 */ /* 0x000fe400078e30ff */
[----:B0-----:R-:W-:Y:S01]  /*2a410*/  LEA R2, R159, R2, 0x6 ;  /* 0x000000029f027211 */ /* 0x001fe200078e30ff */
[----:B------:R-:W-:Y:S02]  /*2a420*/  WARPGROUP.DEPBAR.LE gsb0, 0x0 ;  /* 0x00008000000079c5 */ /* 0x000fe40000010000 */
[----:B------:R-:W-:Y:S01]  /*2a430*/  FADD R153, R239, R237 ;  /* 0x000000edef997221 */ /* 0x000fe20000000000 */
[----:B------:R-:W-:Y:S01]  /*2a440*/  FADD R154, R206, R204 ;  /* 0x000000ccce9a7221 */ /* 0x000fe20000000000 */
[----:B------:R-:W-:Y:S02]  /*2a450*/  FADD R155, R195, R189 ;  /* 0x000000bdc39b7221 */ /* 0x000fe40000000000 */
[----:B------:R-:W-:Y:S01]  /*2a460*/  FADD R153, R236, R153 ;  /* 0x00000099ec997221 */ /* 0x000fe20000000000 */
[----:B------:R-:W-:Y:S01]  /*2a470*/  FADD R154, R203, R154 ;  /* 0x0000009acb9a7221 */ /* 0x000fe20000000000 */
[----:B------:R-:W-:-:S02]  /*2a480*/  FADD R155, R194, R155 ;  /* 0x0000009bc29b7221 */ /* 0x000fc40000000000 */
[----:B------:R-:W-:Y:S01]  /*2a490*/  FADD R153, R235, R153 ;  /* 0x00000099eb997221 */ /* 0x000fe20000000000 */
        /* <DEDUP_REMOVED lines=47> */
[----:B------:R-:W-:Y:S02]  /*2a790*/  FADD R153, R170, R153 ;  /* 0x00000099aa997221 */ /* 0x000fe40000000000 */
[----:B------:R-:W-:Y:S01]  /*2a7a0*/  FADD R154, R167, R154 ;  /* 0x0000009aa79a7221 */ /* 0x000fe20000000000 */
[----:B------:R-:W0:Y:S01]  /*2a7b0*/  SHFL.BFLY PT, R155, R152, 0x2, 0x1f ;  /* 0x0c401f00989b7f89 */ /* 0x000e2200000e0000 */
[----:B------:R-:W-:-:S03]  /*2a7c0*/  FADD R156, R172, R153 ;  /* 0x00000099ac9c7221 */ /* 0x000fc60000000000 */
[----:B------:R-:W1:Y:S04]  /*2a7d0*/  SHFL.BFLY PT, R153, R23, 0x2, 0x1f ;  /* 0x0c401f0017997f89 */ /* 0x000e6800000e0000 */
[----:B------:R-:W2:Y:S04]  /*2a7e0*/  SHFL.BFLY PT, R157, R154, 0x2, 0x1f ;  /* 0x0c401f009a9d7f89 */ /* 0x000ea800000e0000 */
[----:B------:R-:W3:Y:S01]  /*2a7f0*/  SHFL.BFLY PT, R158, R156, 0x2, 0x1f ;  /* 0x0c401f009c9e7f89 */ /* 0x000ee200000e0000 */
[----:B0-----:R-:W-:Y:S01]  /*2a800*/  FADD R155, R152, R155 ;  /* 0x0000009b989b7221 */ /* 0x001fe20000000000 */
[----:B-1----:R-:W-:Y:S01]  /*2a810*/  FADD R153, R23, R153 ;  /* 0x0000009917997221 */ /* 0x002fe20000000000 */
[----:B--2---:R-:W-:-:S03]  /*2a820*/  FADD R23, R154, R157 ;  /* 0x0000009d9a177221 */ /* 0x004fc60000000000 */
[----:B------:R-:W0:Y:S01]  /*2a830*/  SHFL.BFLY PT, R157, R155, 0x1, 0x1f ;  /* 0x0c201f009b9d7f89 */ /* 0x000e2200000e0000 */
[----:B---3--:R-:W-:-:S03]  /*2a840*/  FADD R152, R156, R158 ;  /* 0x0000009e9c987221 */ /* 0x008fc60000000000 */
[----:B------:R-:W1:Y:S04]  /*2a850*/  SHFL.BFLY PT, R156, R23, 0x1, 0x1f ;  /* 0x0c201f00179c7f89 */ /* 0x000e6800000e0000 */
[----:B------:R-:W2:Y:S04]  /*2a860*/  SHFL.BFLY PT, R154, R153, 0x1, 0x1f ;  /* 0x0c201f00999a7f89 */ /* 0x000ea800000e0000 */
[----:B------:R-:W3:Y:S01]  /*2a870*/  SHFL.BFLY PT, R158, R152, 0x1, 0x1f ;  /* 0x0c201f00989e7f89 */ /* 0x000ee200000e0000 */
[----:B0-----:R-:W-:Y:S01]  /*2a880*/  FADD R155, R155, R157 ;  /* 0x0000009d9b9b7221 */ /* 0x001fe20000000000 */
[----:B-1----:R-:W-:-:S03]  /*2a890*/  FADD R23, R23, R156 ;  /* 0x0000009c17177221 */ /* 0x002fc60000000000 */
[----:B------:R-:W-:Y:S01]  /*2a8a0*/  FFMA R182, R6, R182, R155 ;  /* 0x000000b606b67223 */ /* 0x000fe2000000009b */
[----:B------:R-:W-:-:S04]  /*2a8b0*/  FFMA R179, R4, R179, R23 ;  /* 0x000000b304b37223 */ /* 0x000fc80000000017 */
[----:B------:R-:W-:Y:S01]  /*2a8c0*/  STL [R1+0x978], R182 ;  /* 0x000978b601007387 */ /* 0x000fe20000100800 */
[----:B--2---:R-:W-:-:S03]  /*2a8d0*/  FADD R153, R153, R154 ;  /* 0x0000009a99997221 */ /* 0x004fc60000000000 */
[----:B------:R0:W-:Y:S01]  /*2a8e0*/  STL [R1+0x974], R179 ;  /* 0x000974b301007387 */ /* 0x0001e20000100800 */
[----:B---3--:R-:W-:Y:S01]  /*2a8f0*/  FADD R152, R152, R158 ;  /* 0x0000009e98987221 */ /* 0x008fe20000000000 */
[----:B------:R-:W-:Y:S01]  /*2a900*/  FFMA R181, R5, R181, R153 ;  /* 0x000000b505b57223 */ /* 0x000fe20000000099 */
[----:B0-----:R-:W0:Y:S02]  /*2a910*/  LDC R179, c[0x0][0x280] ;  /* 0x0000a000ffb37b82 */ /* 0x001e240000000800 */
[----:B------:R-:W-:Y:S02]  /*2a920*/  FFMA R180, R3, R180, R152 ;  /* 0x000000b403b47223 */ /* 0x000fe40000000098 */
[----:B------:R1:W-:Y:S04]  /*2a930*/  STL [R1+0x97c], R181 ;  /* 0x00097cb501007387 */ /* 0x0003e80000100800 */
        /* <DEDUP_REMOVED lines=9> */
[----:B------:R1:W-:Y:S01]  /*2a9d0*/  STL [R1+0x96c], R19 ;  /* 0x00096c1301007387 */ /* 0x0003e20000100800 */
[----:B0-----:R-:W-:-:S13]  /*2a9e0*/  ISETP.GE.AND P0, PT, R177, R179, PT ;  /* 0x000000b3b100720c */ /* 0x001fda0003f06270 */
[----:B-1----:R-:W-:Y:S05]  /*2a9f0*/  @!P0 BRA `(.L_x_1) ;  /* 0xfffffee800a08947 */ /* 0x002fea000383ffff */
.L_x_0:
[----:B------:R-:W2:Y:S04]  /*2aa00*/  LDL.LU R168, [R1+0x980] ;  /* 0x0009800001a87983 */ /* 0x000ea80000300800 */
[----:B------:R-:W3:Y:S04]  /*2aa10*/  LDL.LU R169, [R1+0x97c] ;  /* 0x00097c0001a97983 */ /* 0x000ee80000300800 */
[----:B------:R-:W4:Y:S04]  /*2aa20*/  LDL.LU R170, [R1+0x978] ;  /* 0x0009780001aa7983 */ /* 0x000f280000300800 */
        /* <DEDUP_REMOVED lines=20> */
[----:B------:R-:W4:Y:S04]  /*2ab70*/  LDL.LU R167, [R1] ;  /* 0x0000000001a77983 */ /* 0x000f280000300800 */
[----:B------:R-:W4:Y:S04]  /*2ab80*/  LDL.LU R171, [R1+0x8] ;  /* 0x0000080001ab7983 */ /* 0x000f280000300800 */
[----:B------:R-:W4:Y:S01]  /*2ab90*/  LDL.LU R165, [R1+0x400] ;  /* 0x0004000001a57983 */ /* 0x000f220000300800 */
[----:B------:R-:W-:Y:S01]  /*2aba0*/  MOV R172, 0x400 ;  /* 0x0000040000ac7802 */ /* 0x000fe20000000f00 */
[----:B------:R-:W-:Y:S01]  /*2abb0*/  FMUL R10, R151, 0.25 ;  /* 0x3e800000970a7820 */ /* 0x000fe20000400000 */
[----:B------:R-:W-:Y:S01]  /*2abc0*/  FMUL R9, R150, 0.25 ;  /* 0x3e80000096097820 */ /* 0x000fe20000400000 */
[----:B------:R-:W0:Y:S01]  /*2abd0*/  S2R R0, SR_TID.X ;  /* 0x0000000000007919 */ /* 0x000e220000002100 */
[----:B------:R-:W1:Y:S01]  /*2abe0*/  S2R R173, SR_CgaCtaId ;  /* 0x0000000000ad7919 */ /* 0x000e620000008800 */
[----:B------:R-:W1:Y:S01]  /*2abf0*/  S2R R6, SR_TID.X ;  /* 0x0000000000067919 */ /* 0x000e620000002100 */
[----:B0-----:R-:W-:-:S02]  /*2ac00*/  SHF.L.U32 R3, R0, 0x4, RZ ;  /* 0x0000000400037819 */ /* 0x001fc400000006ff */
[C---:B------:R-:W-:Y:S02]  /*2ac10*/  SHF.L.U32 R252, R0.reuse, 0x6, RZ ;  /* 0x0000000600fc7819 */ /* 0x040fe400000006ff */
[C---:B------:R-:W-:Y:S02]  /*2ac20*/  SHF.L.U32 R4, R0.reuse, 0x2, RZ ;  /* 0x0000000200047819 */ /* 0x040fe400000006ff */
[----:B------:R-:W-:Y:S02]  /*2ac30*/  SHF.L.U32 R2, R0, 0x3, RZ ;  /* 0x0000000300027819 */ /* 0x000fe400000006ff */
[----:B------:R-:W-:Y:S02]  /*2ac40*/  LOP3.LUT R3, R3, 0xf0, RZ, 0xc0, !PT ;  /* 0x000000f003037812 */ /* 0x000fe400078ec0ff */
[----:B-1----:R-:W-:Y:S02]  /*2ac50*/  LEA R172, R173, R172, 0x18 ;  /* 0x000000acadac7211 */ /* 0x002fe400078ec0ff */
[----:B------:R-:W-:-:S02]  /*2ac60*/  LOP3.LUT R252, R252, 0x400, RZ, 0xc0, !PT ;  /* 0x00000400fcfc7812 */ /* 0x000fc400078ec0ff */
[----:B------:R-:W-:Y:S02]  /*2ac70*/  LOP3.LUT R4, R4, 0x1c0, RZ, 0xc0, !PT ;  /* 0x000001c004047812 */ /* 0x000fe400078ec0ff */
[----:B------:R-:W-:Y:S02]  /*2ac80*/  LOP3.LUT R5, R2, 0x38, RZ, 0xc0, !PT ;  /* 0x0000003802057812 */ /* 0x000fe400078ec0ff */
[-C--:B------:R-:W-:Y:S02]  /*2ac90*/  IADD3 R252, R252, R172.reuse, R3 ;  /* 0x000000acfcfc7210 */ /* 0x080fe40007ffe003 */
[----:B------:R-:W-:Y:S02]  /*2aca0*/  LOP3.LUT R175, R6, 0x7f, RZ, 0xc0, !PT ;  /* 0x0000007f06af7812 */ /* 0x000fe400078ec0ff */
[----:B------:R-:W-:Y:S02]  /*2acb0*/  IADD3 R3, R4, R172, R5 ;  /* 0x000000ac04037210 */ /* 0x000fe40007ffe005 */
[----:B------:R-:W-:-:S02]  /*2acc0*/  SHF.L.U32 R4, R0, 0x1, RZ ;  /* 0x0000000100047819 */ /* 0x000fc400000006ff */
[----:B------:R-:W-:Y:S02]  /*2acd0*/  SHF.R.U32.HI R6, RZ, 0x1, R0 ;  /* 0x00000001ff067819 */ /* 0x000fe40000011600 */
[----:B------:R-:W-:Y:S02]  /*2ace0*/  LEA R0, R175, R172, 0x4 ;  /* 0x000000acaf007211 */ /* 0x000fe400078e20ff */
[----:B------:R-:W-:Y:S02]  /*2acf0*/  LOP3.LUT R7, R2, 0x300, RZ, 0xc0, !PT ;  /* 0x0000030002077812 */ /* 0x000fe400078ec0ff */
[----:B------:R-:W-:Y:S01]  /*2ad00*/  LOP3.LUT R4, R4, 0xf8, RZ, 0xc0, !PT ;  /* 0x000000f804047812 */ /* 0x000fe200078ec0ff */
[----:B------:R0:W-:Y:S01]  /*2ad10*/  STL [R1+0x197c], R0 ;  /* 0x00197c0001007387 */ /* 0x0001e20000100800 */
[----:B------:R-:W-:Y:S02]  /*2ad20*/  LOP3.LUT R6, R6, 0x4, RZ, 0xc0, !PT ;  /* 0x0000000406067812 */ /* 0x000fe400078ec0ff */
[----:B------:R-:W-:-:S02]  /*2ad30*/  IADD3 R252, R7, R252, RZ ;  /* 0x000000fc07fc7210 */ /* 0x000fc40007ffe0ff */
[----:B------:R-:W-:-:S03]  /*2ad40*/  IADD3 R3, R6, R3, RZ ;  /* 0x0000000306037210 */ /* 0x000fc60007ffe0ff */
[----:B------:R-:W-:Y:S01]  /*2ad50*/  STL [R1+0x1980], R252 ;  /* 0x001980fc01007387 */ /* 0x000fe20000100800 */
[----:B0-----:R-:W-:-:S05]  /*2ad60*/  IADD3 R0, R172, R4, RZ ;  /* 0x00000004ac007210 */ /* 0x001fca0007ffe0ff */
[----:B------:R-:W-:Y:S04]  /*2ad70*/  STL [R1+0x878], R0 ;  /* 0x0008780001007387 */ /* 0x000fe80000100800 */
[----:B------:R3:W-:Y:S01]  /*2ad80*/  STL [R1+0x87c], R3 ;  /* 0x00087c0301007387 */ /* 0x0007e20000100800 */
[----:B--2---:R-:W-:Y:S02]  /*2ad90*/  MOV R4, R168 ;  /* 0x000000a800047202 */ /* 0x004fe40000000f00 */
[----:B---3--:R-:W-:Y:S02]  /*2ada0*/  MOV R3, R169 ;  /* 0x000000a900037202 */ /* 0x008fe40000000f00 */
[----:B------:R-:W-:Y:S02]  /*2adb0*/  FSETP.GT.AND P0, PT, |R4|, 8.50705917302346158658e+37, PT ;  /* 0x7e8000000400780b */ /* 0x000fe40003f04200 */
[----:B------:R-:W-:-:S02]  /*2adc0*/  FSETP.GT.AND P3, PT, |R3|, 8.50705917302346158658e+37, PT ;  /* 0x7e8000000300780b */ /* 0x000fc40003f64200 */
[----:B----4-:R-:W-:Y:S01]  /*2add0*/  MOV R5, R174 ;  /* 0x000000ae00057202 */ /* 0x010fe20000000f00 */
[----:B------:R-:W-:Y:S03]  /*2ade0*/  BAR.SYNC.DEFER_BLOCKING 0x0 ;  /* 0x0000000000007b1d */ /* 0x000fe60000010000 */
[----:B------:R-:W-:Y:S01]  /*2adf0*/  FSETP.GT.AND P1, PT, |R5|, 8.50705917302346158658e+37, PT ;  /* 0x7e8000000500780b */ /* 0x000fe20003f24200 */
[----:B------:R-:W-:Y:S01]  /*2ae00*/  FMUL R7, R166, 0.25 ;  /* 0x3e800000a6077820 */ /* 0x000fe20000400000 */
[----:B------:R-:W-:Y:S01]  /*2ae10*/  FMUL R8, R167, 0.25 ;  /* 0x3e800000a7087820 */ /* 0x000fe20000400000 */
[----:B------:R-:W-:-:S04]  /*2ae20*/  FMUL R2, R171, 0.25 ;  /* 0x3e800000ab027820 */ /* 0x000fc80000400000 */
[----:B------:R-:W-:Y:S01]  /*2ae30*/  FSEL R8, R8, R167, P0 ;  /* 0x000000a708087208 */ /* 0x000fe20000000000 */
[----:B------:R-:W-:Y:S01]  /*2ae40*/  FMUL R6, R165, 0.25 ;  /* 0x3e800000a5067820 */ /* 0x000fe20000400000 */
[----:B------:R-:W-:Y:S02]  /*2ae50*/  FSEL R0, R2, R171, P1 ;  /* 0x000000ab02007208 */ /* 0x000fe40000800000 */
[----:B------:R-:W-:-:S03]  /*2ae60*/  MOV R2, R170 ;  /* 0x000000aa00027202 */ /* 0x000fc60000000f00 */
[----:B------:R0:W-:Y:S01]  /*2ae70*/  STL [R1+0x860], R0 ;  /* 0x0008600001007387 */ /* 0x0001e20000100800 */
[----:B------:R-:W-:-:S03]  /*2ae80*/  FSETP.GT.AND P2, PT, |R2|, 8.50705917302346158658e+37, PT ;  /* 0x7e8000000200780b */ /* 0x000fc60003f44200 */
[----:B------:R1:W-:Y:S01]  /*2ae90*/  STL [R1+0x86c], R8 ;  /* 0x00086c0801007387 */ /* 0x0003e20000100800 */
[----:B0-----:R-:W-:Y:S02]  /*2aea0*/  FSEL R0, R7, R166, P3 ;  /* 0x000000a607007208 */ /* 0x001fe40001800000 */
[----:B------:R-:W-:Y:S02]  /*2aeb0*/  FSEL R7, R6, R165, P2 ;  /* 0x000000a506077208 */ /* 0x000fe40001000000 */
[----:B------:R-:W-:Y:S01]  /*2aec0*/  FSEL R6, R10, R151, P1 ;  /* 0x000000970a067208 */ /* 0x000fe20000800000 */
[----:B------:R0:W-:Y:S01]  /*2aed0*/  STL [R1+0x874], R0 ;  /* 0x0008740001007387 */ /* 0x0001e20000100800 */
[----:B------:R-:W-:Y:S01]  /*2aee0*/  FMUL R10, R149, 0.25 ;  /* 0x3e800000950a7820 */ /* 0x000fe20000400000 */
[----:B-1----:R-:W-:Y:S02]  /*2aef0*/  FMUL R8, R147, 0.25 ;  /* 0x3e80000093087820 */ /* 0x002fe40000400000 */
[----:B------:R1:W-:Y:S02]  /*2af00*/  STL [R1+0x870], R7 ;  /* 0x0008700701007387 */ /* 0x0003e40000100800 */
[----:B------:R-:W-:-:S02]  /*2af10*/  FSEL R10, R10, R149, P0 ;  /* 0x000000950a0a7208 */ /* 0x000fc40000000000 */
[----:B------:R2:W-:Y:S01]  /*2af20*/  STL [R1+0x854], R6 ;  /* 0x0008540601007387 */ /* 0x0005e20000100800 */
[----:B------:R-:W-:Y:S02]  /*2af30*/  FSEL R8, R8, R147, P1 ;  /* 0x0000009308087208 */ /* 0x000fe40000800000 */
[----:B0-----:R-:W-:Y:S01]  /*2af40*/  FSEL R0, R9, R150, P1 ;  /* 0x0000009609007208 */ /* 0x001fe20000800000 */
[----:B------:R-:W-:Y:S01]  /*2af50*/  FMUL R9, R148, 0.25 ;  /* 0x3e80000094097820 */ /* 0x000fe20000400000 */
[----:B-1----:R-:W-:-:S03]  /*2af60*/  FMUL R7, R146, 0.25 ;  /* 0x3e80000092077820 */ /* 0x002fc60000400000 */
[----:B------:R0:W-:Y:S01]  /*2af70*/  STL [R1+0x84c], R0 ;  /* 0x00084c0001007387 */ /* 0x0001e20000100800 */
[----:B--2---:R-:W-:Y:S01]  /*2af80*/  FMUL R6, R145, 0.25 ;  /* 0x3e80000091067820 */ /* 0x004fe20000400000 */
[----:B------:R-:W-:Y:S02]  /*2af90*/  FSEL R7, R7, R146, P1 ;  /* 0x0000009207077208 */ /* 0x000fe40000800000 */
[----:B------:R1:W-:Y:S01]  /*2afa0*/  STL [R1+0x868], R10 ;  /* 0x0008680a01007387 */ /* 0x0003e20000100800 */
[----:B0-----:R-:W-:Y:S01]  /*2afb0*/  FSEL R0, R9, R148, P0 ;  /* 0x0000009409007208 */ /* 0x001fe20000000000 */
[----:B------:R-:W-:Y:S01]  /*2afc0*/  FMUL R9, R143, 0.25 ;  /* 0x3e8000008f097820 */ /* 0x000fe20000400000 */
[----:B-1----:R-:W-:-:S03]  /*2afd0*/  FMUL R10, R144, 0.25 ;  /* 0x3e800000900a7820 */ /* 0x002fc60000400000 */
[----:B------:R0:W-:Y:S04]  /*2afe0*/  STL [R1+0x864], R0 ;  /* 0x0008640001007387 */ /* 0x0001e80000100800 */
[----:B------:R1:W-:Y:S01]  /*2aff0*/  STL [R1+0x844], R8 ;  /* 0x0008440801007387 */ /* 0x0003e20000100800 */
[----:B------:R-:W-:-:S03]  /*2b000*/  FSEL R10, R10, R144, P0 ;  /* 0x000000900a0a7208 */ /* 0x000fc60000000000 */
[----:B------:R2:W-:Y:S01]  /*2b010*/  STL [R1+0x83c], R7 ;  /* 0x00083c0701007387 */ /* 0x0005e20000100800 */
[----:B0-----:R-:W-:Y:S01]  /*2b020*/  FSEL R0, R6, R145, P0 ;  /* 0x0000009106007208 */ /* 0x001fe20000000000 */
[----:B------:R-:W-:Y:S01]  /*2b030*/  FMUL R6, R140, 0.25 ;  /* 0x3e8000008c067820 */ /* 0x000fe20000400000 */
[----:B-1----:R-:W-:-:S03]  /*2b040*/  FMUL R8, R142, 0.25 ;  /* 0x3e8000008e087820 */ /* 0x002fc60000400000 */
[----:B------:R0:W-:Y:S01]  /*2b050*/  STL [R1+0x85c], R0 ;  /* 0x00085c0001007387 */ /* 0x0001e20000100800 */
[----:B--2---:R-:W-:-:S03]  /*2b060*/  FMUL R7, R141, 0.25 ;  /* 0x3e8000008d077820 */ /* 0x004fc60000400000 */
[----:B------:R1:W-:Y:S01]  /*2b070*/  STL [R1+0x858], R10 ;  /* 0x0008580a01007387 */ /* 0x0003e20000100800 */
[----:B------:R-:W-:Y:S02]  /*2b080*/  FSEL R8, R8, R142, P1 ;  /* 0x0000008e08087208 */ /* 0x000fe40000800000 */
[----:B------:R-:W-:Y:S02]  /*2b090*/  FSEL R7, R7, R141, P0 ;  /* 0x0000008d07077208 */ /* 0x000fe40000000000 */
        /* <DEDUP_REMOVED lines=26> */
[----:B--2---:R-:W-:Y:S01]  /*2b240*/  FMUL R7, R131, 0.25 ;  /* 0x3e80000083077820 */ /* 0x004fe20000400000 */
[----:B------:R-:W-:Y:S02]  /*2b250*/  FSEL R8, R8, R132, P0 ;  /* 0x0000008408087208 */ /* 0x000fe40000000000 */
[----:B------:R1:W-:Y:S02]  /*2b260*/  STL [R1+0x80c], R10 ;  /* 0x00080c0a01007387 */ /* 0x0003e40000100800 */
[----:B------:R-:W-:Y:S02]  /*2b270*/  FSEL R7, R7, R131, P1 ;  /* 0x0000008307077208 */ /* 0x000fe40000800000 */
[----:B0-----:R-:W-:Y:S01]  /*2b280*/  FSEL R0, R9, R133, P0 ;  /* 0x0000008509007208 */ /* 0x001fe20000000000 */
[----:B------:R-:W-:-:S04]  /*2b290*/  FMUL R9, R128, 0.25 ;  /* 0x3e80000080097820 */ /* 0x000fc80000400000 */
[----:B------:R0:W-:Y:S01]  /*2b2a0*/  STL [R1+0x830], R0 ;  /* 0x0008300001007387 */ /* 0x0001e20000100800 */
[----:B-1----:R-:W-:-:S03]  /*2b2b0*/  FMUL R10, R129, 0.25 ;  /* 0x3e800000810a7820 */ /* 0x002fc60000400000 */
[----:B------:R1:W-:Y:S02]  /*2b2c0*/  STL [R1+0x828], R8 ;  /* 0x0008280801007387 */ /* 0x0003e40000100800 */
[----:B------:R-:W-:Y:S02]  /*2b2d0*/  FSEL R10, R10, R129, P0 ;  /* 0x000000810a0a7208 */ /* 0x000fe40000000000 */
        /* <DEDUP_REMOVED lines=291> */
[----:B------:R1:W-:Y:S02]  /*2c510*/  STL [R1+0x680], R10 ;  /* 0x0006800a01007387 */ /* 0x0003e40000100800 */
[----:B------:R-:W-:Y:S02]  /*2c520*/  FSEL R7, R7, R31, P1 ;  /* 0x0000001f07077208 */ /* 0x000fe40000800000 */
[----:B0-----:R-:W-:Y:S01]  /*2c530*/  FSEL R0, R9, R33, P0 ;  /* 0x0000002109007208 */ /* 0x001fe20000000000 */
[----:B------:R-:W-:Y:S01]  /*2c540*/  FMUL R9, R28, 0.25 ;  /* 0x3e8000001c097820 */ /* 0x000fe20000400000 */
[----:B-1----:R-:W-:-:S03]  /*2c550*/  FMUL R10, R29, 0.25 ;  /* 0x3e8000001d0a7820 */ /* 0x002fc60000400000 */
[----:B------:R0:W-:Y:S02]  /*2c560*/  STL [R1+0x6a0], R0 ;  /* 0x0006a00001007387 */ /* 0x0001e40000100800 */
[----:B------:R-:W-:Y:S02]  /*2c570*/  FSEL R10, R10, R29, P0 ;  /* 0x0000001d0a0a7208 */ /* 0x000fe40000000000 */
[----:B0-----:R-:W-:Y:S01]  /*2c580*/  FSEL R0, R8, R32, P0 ;  /* 0x0000002008007208 */ /* 0x001fe20000000000 */
[----:B------:R-:W-:-:S04]  /*2c590*/  FMUL R8, R27, 0.25 ;  /* 0x3e8000001b087820 */ /* 0x000fc80000400000 */
[----:B------:R0:W-:Y:S01]  /*2c5a0*/  STL [R1+0x698], R0 ;  /* 0x0006980001007387 */ /* 0x0001e20000100800 */
[----:B------:R-:W-:-:S03]  /*2c5b0*/  FSEL R8, R8, R27, P1 ;  /* 0x0000001b08087208 */ /* 0x000fc60000800000 */
[----:B------:R1:W-:Y:S01]  /*2c5c0*/  STL [R1+0x674], R7 ;  /* 0x0006740701007387 */ /* 0x0003e20000100800 */
[----:B0-----:R-:W-:Y:S01]  /*2c5d0*/  FSEL R0, R6, R30, P1 ;  /* 0x0000001e06007208 */ /* 0x001fe20000800000 */
[----:B------:R-:W-:Y:S01]  /*2c5e0*/  FMUL R6, R25, 0.25 ;  /* 0x3e80000019067820 */ /* 0x000fe20000400000 */
[----:B-1----:R-:W-:-:S03]  /*2c5f0*/  FMUL R7, R26, 0.25 ;  /* 0x3e8000001a077820 */ /* 0x002fc60000400000 */
[----:B------:R0:W-:Y:S04]  /*2c600*/  STL [R1+0x670], R0 ;  /* 0x0006700001007387 */ /* 0x0001e80000100800 */
[----:B------:R1:W-:Y:S01]  /*2c610*/  STL [R1+0x68c], R10 ;  /* 0x00068c0a01007387 */ /* 0x0003e20000100800 */
        /* <DEDUP_REMOVED lines=16> */
[----:B0-----:R-:W-:-:S05]  /*2c720*/  FSEL R0, R9, R164, P1 ;  /* 0x000000a409007208 */ /* 0x001fca0000800000 */
[----:B------:R0:W-:Y:S01]  /*2c730*/  STL [R1+0x654], R0 ;  /* 0x0006540001007387 */ /* 0x0001e20000100800 */
[----:B-1----:R-:W-:-:S03]  /*2c740*/  FMUL R10, R161, 0.25 ;  /* 0x3e800000a10a7820 */ /* 0x002fc60000400000 */
[----:B------:R1:W-:Y:S01]  /*2c750*/  STL [R1+0x650], R8 ;  /* 0x0006500801007387 */ /* 0x0003e20000100800 */
[----:B------:R-:W-:Y:S01]  /*2c760*/  FMUL R9, R152, 0.25 ;  /* 0x3e80000098097820 */ /* 0x000fe20000400000 */
[----:B0-----:R-:W-:Y:S02]  /*2c770*/  FSEL R0, R6, R157, P0 ;  /* 0x0000009d06007208 */ /* 0x001fe40000000000 */
[----:B------:R-:W2:Y:S01]  /*2c780*/  LDL.LU R157, [R1+0x1c4] ;  /* 0x0001c400019d7983 */ /* 0x000ea20000300800 */
[----:B------:R-:W-:Y:S01]  /*2c790*/  FSEL R10, R10, R161, P1 ;  /* 0x000000a10a0a7208 */ /* 0x000fe20000800000 */
[----:B-1----:R-:W-:Y:S01]  /*2c7a0*/  FMUL R8, R23, 0.25 ;  /* 0x3e80000017087820 */ /* 0x002fe20000400000 */
[----:B------:R-:W-:Y:S01]  /*2c7b0*/  FMUL R6, R21, 0.25 ;  /* 0x3e80000015067820 */ /* 0x000fe20000400000 */
[----:B------:R0:W-:Y:S03]  /*2c7c0*/  STL [R1+0x66c], R7 ;  /* 0x00066c0701007387 */ /* 0x0001e60000100800 */
[----:B------:R-:W-:Y:S01]  /*2c7d0*/  FSEL R8, R8, R23, P0 ;  /* 0x0000001708087208 */ /* 0x000fe20000000000 */
[----:B------:R1:W-:Y:S04]  /*2c7e0*/  STL [R1+0x668], R0 ;  /* 0x0006680001007387 */ /* 0x0003e80000100800 */
[----:B------:R3:W-:Y:S01]  /*2c7f0*/  STL [R1+0x644], R10 ;  /* 0x0006440a01007387 */ /* 0x0007e20000100800 */
[----:B0-----:R-:W-:Y:S01]  /*2c800*/  FMUL R7, R22, 0.25 ;  /* 0x3e80000016077820 */ /* 0x001fe20000400000 */
[----:B-1----:R-:W-:-:S04]  /*2c810*/  FSEL R0, R9, R152, P1 ;  /* 0x0000009809007208 */ /* 0x002fc80000800000 */
[----:B------:R-:W-:Y:S01]  /*2c820*/  FSEL R7, R7, R22, P0 ;  /* 0x0000001607077208 */ /* 0x000fe20000000000 */
[----:B------:R0:W-:Y:S01]  /*2c830*/  STL [R1+0x640], R0 ;  /* 0x0006400001007387 */ /* 0x0001e20000100800 */
[----:B---3--:R-:W-:Y:S01]  /*2c840*/  FMUL R10, R160, 0.25 ;  /* 0x3e800000a00a7820 */ /* 0x008fe20000400000 */
[----:B------:R-:W-:Y:S02]  /*2c850*/  FMUL R9, R159, 0.25 ;  /* 0x3e8000009f097820 */ /* 0x000fe40000400000 */
[----:B------:R1:W-:Y:S04]  /*2c860*/  STL [R1+0x65c], R8 ;  /* 0x00065c0801007387 */ /* 0x0003e80000100800 */
[----:B------:R-:W3:Y:S01]  /*2c870*/  LDL.LU R161, [R1+0x1b0] ;  /* 0x0001b00001a17983 */ /* 0x000ee20000300800 */
[----:B0-----:R-:W-:-:S03]  /*2c880*/  FSEL R0, R6, R21, P1 ;  /* 0x0000001506007208 */ /* 0x001fc60000800000 */
[----:B------:R0:W-:Y:S01]  /*2c890*/  STL [R1+0x658], R7 ;  /* 0x0006580701007387 */ /* 0x0001e20000100800 */
[----:B-1----:R-:W-:-:S03]  /*2c8a0*/  FMUL R8, R158, 0.25 ;  /* 0x3e8000009e087820 */ /* 0x002fc60000400000 */
[----:B------:R-:W4:Y:S01]  /*2c8b0*/  LDL.LU R152, [R1+0x1ac] ;  /* 0x0001ac0001987983 */ /* 0x000f220000300800 */
[----:B------:R-:W-:-:S03]  /*2c8c0*/  FSEL R10, R10, R160, P1 ;  /* 0x000000a00a0a7208 */ /* 0x000fc60000800000 */
[----:B------:R1:W-:Y:S01]  /*2c8d0*/  STL [R1+0x634], R0 ;  /* 0x0006340001007387 */ /* 0x0003e20000100800 */
[----:B0-----:R-:W-:-:S03]  /*2c8e0*/  FMUL R7, R20, 0.25 ;  /* 0x3e80000014077820 */ /* 0x001fc60000400000 */
[----:B------:R-:W4:Y:S01]  /*2c8f0*/  LDL.LU R23, [R1+0x1a8] ;  /* 0x0001a80001177983 */ /* 0x000f220000300800 */
[----:B------:R-:W-:Y:S01]  /*2c900*/  FMUL R6, R19, 0.25 ;  /* 0x3e80000013067820 */ /* 0x000fe20000400000 */
[----:B------:R-:W-:Y:S02]  /*2c910*/  FSEL R8, R8, R158, P0 ;  /* 0x0000009e08087208 */ /* 0x000fe40000000000 */
[----:B------:R-:W4:Y:S01]  /*2c920*/  LDL.LU R22, [R1+0x1a4] ;  /* 0x0001a40001167983 */ /* 0x000f220000300800 */
[----:B-1----:R-:W-:-:S03]  /*2c930*/  FSEL R0, R9, R159, P0 ;  /* 0x0000009f09007208 */ /* 0x002fc60000000000 */
[----:B------:R-:W4:Y:S01]  /*2c940*/  LDL.LU R21, [R1+0x1a0] ;  /* 0x0001a00001157983 */ /* 0x000f220000300800 */
[----:B------:R-:W-:-:S03]  /*2c950*/  FSEL R7, R7, R20, P1 ;  /* 0x0000001407077208 */ /* 0x000fc60000800000 */
[----:B------:R-:W-:Y:S04]  /*2c960*/  STL [R1+0x630], R10 ;  /* 0x0006300a01007387 */ /* 0x000fe80000100800 */
[----:B------:R0:W-:Y:S04]  /*2c970*/  STL [R1+0x64c], R0 ;  /* 0x00064c0001007387 */ /* 0x0001e80000100800 */
[----:B------:R1:W-:Y:S04]  /*2c980*/  STL [R1+0x648], R8 ;  /* 0x0006480801007387 */ /* 0x0003e80000100800 */
[----:B------:R-:W4:Y:S01]  /*2c990*/  LDL.LU R160, [R1+0x19c] ;  /* 0x00019c0001a07983 */ /* 0x000f220000300800 */
[----:B0-----:R-:W-:-:S03]  /*2c9a0*/  FSEL R0, R6, R19, P1 ;  /* 0x0000001306007208 */ /* 0x001fc60000800000 */
[----:B------:R0:W-:Y:S04]  /*2c9b0*/  STL [R1+0x624], R7 ;  /* 0x0006240701007387 */ /* 0x0001e80000100800 */
[----:B------:R-:W4:Y:S04]  /*2c9c0*/  LDL.LU R159, [R1+0x198] ;  /* 0x00019800019f7983 */ /* 0x000f280000300800 */
[----:B------:R0:W-:Y:S04]  /*2c9d0*/  STL [R1+0x620], R0 ;  /* 0x0006200001007387 */ /* 0x0001e80000100800 */
[----:B------:R-:W4:Y:S04]  /*2c9e0*/  LDL.LU R158, [R1+0x194] ;  /* 0x00019400019e7983 */ /* 0x000f280000300800 */
[----:B------:R-:W4:Y:S04]  /*2c9f0*/  LDL.LU R20, [R1+0x190] ;  /* 0x0001900001147983 */ /* 0x000f280000300800 */
[----:B------:R-:W4:Y:S01]  /*2ca00*/  LDL.LU R19, [R1+0x18c] ;  /* 0x00018c0001137983 */ /* 0x000f220000300800 */
[----:B------:R-:W-:Y:S01]  /*2ca10*/  FMUL R9, R156, 0.25 ;  /* 0x3e8000009c097820 */ /* 0x000fe20000400000 */
[----:B-1----:R-:W-:Y:S01]  /*2ca20*/  FMUL R8, R155, 0.25 ;  /* 0x3e8000009b087820 */ /* 0x002fe20000400000 */
[----:B0-----:R-:W-:Y:S01]  /*2ca30*/  FMUL R7, R154, 0.25 ;  /* 0x3e8000009a077820 */ /* 0x001fe20000400000 */
[----:B------:R-:W-:-:S02]  /*2ca40*/  FMUL R6, R153, 0.25 ;  /* 0x3e80000099067820 */ /* 0x000fc40000400000 */
[----:B------:R-:W-:Y:S02]  /*2ca50*/  FSEL R0, R9, R156, P0 ;  /* 0x0000009c09007208 */ /* 0x000fe40000000000 */
[----:B------:R-:W-:Y:S02]  /*2ca60*/  FSEL R8, R8, R155, P1 ;  /* 0x0000009b08087208 */ /* 0x000fe40000800000 */
[----:B------:R-:W-:Y:S01]  /*2ca70*/  FSEL R7, R7, R154, P1 ;  /* 0x0000009a07077208 */ /* 0x000fe20000800000 */
[----:B--2---:R-:W-:-:S05]  /*2ca80*/  FMUL R10, R157, 0.25 ;  /* 0x3e8000009d0a7820 */ /* 0x004fca0000400000 */
[----:B------:R-:W-:-:S05]  /*2ca90*/  FSEL R10, R10, R157, P0 ;  /* 0x0000009d0a0a7208 */ /* 0x000fca0000000000 */
[----:B------:R-:W-:Y:S04]  /*2caa0*/  STL [R1+0x63c], R10 ;  /* 0x00063c0a01007387 */ /* 0x000fe80000100800 */
[----:B------:R0:W-:Y:S04]  /*2cab0*/  STL [R1+0x638], R0 ;  /* 0x0006380001007387 */ /* 0x0001e80000100800 */
[----:B------:R-:W-:Y:S04]  /*2cac0*/  STL [R1+0x614], R8 ;  /* 0x0006140801007387 */ /* 0x000fe80000100800 */
[----:B------:R-:W2:Y:S01]  /*2cad0*/  LDL.LU R157, [R1+0x188] ;  /* 0x00018800019d7983 */ /* 0x000ea20000300800 */
[----:B0-----:R-:W-:-:S03]  /*2cae0*/  FSEL R0, R6, R153, P0 ;  /* 0x0000009906007208 */ /* 0x001fc60000000000 */
[----:B------:R-:W-:Y:S04]  /*2caf0*/  STL [R1+0x610], R7 ;  /* 0x0006100701007387 */ /* 0x000fe80000100800 */
[----:B------:R-:W2:Y:S01]  /*2cb00*/  LDL.LU R156, [R1+0x184] ;  /* 0x00018400019c7983 */ /* 0x000ea20000300800 */
[----:B---3--:R-:W-:-:S03]  /*2cb10*/  FMUL R10, R161, 0.25 ;  /* 0x3e800000a10a7820 */ /* 0x008fc60000400000 */
[----:B------:R0:W-:Y:S04]  /*2cb20*/  STL [R1+0x62c], R0 ;  /* 0x00062c0001007387 */ /* 0x0001e80000100800 */
[----:B------:R-:W3:Y:S01]  /*2cb30*/  LDL.LU R155, [R1+0x180] ;  /* 0x00018000019b7983 */ /* 0x000ee20000300800 */
[----:B----4-:R-:W-:Y:S01]  /*2cb40*/  FMUL R9, R152, 0.25 ;  /* 0x3e80000098097820 */ /* 0x010fe20000400000 */
[----:B------:R-:W-:Y:S02]  /*2cb50*/  FSEL R10, R10, R161, P0 ;  /* 0x000000a10a0a7208 */ /* 0x000fe40000000000 */
[----:B------:R-:W4:Y:S02]  /*2cb60*/  LDL.LU R154, [R1+0x17c] ;  /* 0x00017c00019a7983 */ /* 0x000f240000300800 */
[----:B0-----:R-:W-:-:S02]  /*2cb70*/  FSEL R0, R9, R152, P1 ;  /* 0x0000009809007208 */ /* 0x001fc40000800000 */
[----:B------:R-:W4:Y:S01]  /*2cb80*/  LDL.LU R153, [R1+0x178] ;  /* 0x0001780001997983 */ /* 0x000f220000300800 */
[----:B------:R-:W-:Y:S01]  /*2cb90*/  FMUL R8, R23, 0.25 ;  /* 0x3e80000017087820 */ /* 0x000fe20000400000 */
[----:B------:R-:W-:-:S04]  /*2cba0*/  FMUL R7, R22, 0.25 ;  /* 0x3e80000016077820 */ /* 0x000fc80000400000 */
[----:B------:R-:W-:Y:S01]  /*2cbb0*/  FSEL R8, R8, R23, P1 ;  /* 0x0000001708087208 */ /* 0x000fe20000800000 */
[----:B------:R-:W-:Y:S01]  /*2cbc0*/  FMUL R6, R21, 0.25 ;  /* 0x3e80000015067820 */ /* 0x000fe20000400000 */
[----:B------:R-:W-:Y:S01]  /*2cbd0*/  STL [R1+0x628], R10 ;  /* 0x0006280a01007387 */ /* 0x000fe20000100800 */
[----:B------:R-:W-:-:S03]  /*2cbe0*/  FSEL R7, R7, R22, P0 ;  /* 0x0000001607077208 */ /* 0x000fc60000000000 */
[----:B------:R0:W-:Y:S04]  /*2cbf0*/  STL [R1+0x1fc], R0 ;  /* 0x0001fc0001007387 */ /* 0x0001e80000100800 */
[----:B------:R1:W-:Y:S04]  /*2cc00*/  STL [R1+0x1f8], R8 ;  /* 0x0001f80801007387 */ /* 0x0003e80000100800 */
[----:B------:R-:W4:Y:S01]  /*2cc10*/  LDL.LU R161, [R1+0x174] ;  /* 0x0001740001a17983 */ /* 0x000f220000300800 */
[----:B0-----:R-:W-:Y:S01]  /*2cc20*/  FSEL R0, R6, R21, P0 ;  /* 0x0000001506007208 */ /* 0x001fe20000000000 */
[----:B------:R-:W-:-:S02]  /*2cc30*/  FMUL R10, R160, 0.25 ;  /* 0x3e800000a00a7820 */ /* 0x000fc40000400000 */
[----:B------:R-:W-:Y:S04]  /*2cc40*/  STL [R1+0x61c], R7 ;  /* 0x00061c0701007387 */ /* 0x000fe80000100800 */
[----:B------:R-:W4:Y:S01]  /*2cc50*/  LDL.LU R152, [R1+0x170] ;  /* 0x0001700001987983 */ /* 0x000f220000300800 */
[----:B------:R-:W-:-:S03]  /*2cc60*/  FMUL R9, R159, 0.25 ;  /* 0x3e8000009f097820 */ /* 0x000fc60000400000 */
[----:B------:R0:W-:Y:S01]  /*2cc70*/  STL [R1+0x618], R0 ;  /* 0x0006180001007387 */ /* 0x0001e20000100800 */
[----:B------:R-:W-:-:S03]  /*2cc80*/  FSEL R10, R10, R160, P1 ;  /* 0x000000a00a0a7208 */ /* 0x000fc60000800000 */
[----:B------:R-:W4:Y:S01]  /*2cc90*/  LDL.LU R23, [R1+0x16c] ;  /* 0x00016c0001177983 */ /* 0x000f220000300800 */
[----:B-1----:R-:W-:-:S03]  /*2cca0*/  FMUL R8, R158, 0.25 ;  /* 0x3e8000009e087820 */ /* 0x002fc60000400000 */
[----:B------:R-:W4:Y:S01]  /*2ccb0*/  LDL.LU R22, [R1+0x168] ;  /* 0x0001680001167983 */ /* 0x000f220000300800 */
[----:B0-----:R-:W-:Y:S01]  /*2ccc0*/  FSEL R0, R9, R159, P1 ;  /* 0x0000009f09007208 */ /* 0x001fe20000800000 */
[----:B------:R-:W-:Y:S02]  /*2ccd0*/  FMUL R7, R20, 0.25 ;  /* 0x3e80000014077820 */ /* 0x000fe40000400000 */
[----:B------:R-:W4:Y:S01]  /*2cce0*/  LDL.LU R21, [R1+0x164] ;  /* 0x0001640001157983 */ /* 0x000f220000300800 */
[----:B------:R-:W-:Y:S01]  /*2ccf0*/  FSEL R8, R8, R158, P0 ;  /* 0x0000009e08087208 */ /* 0x000fe20000000000 */
[----:B------:R-:W-:Y:S02]  /*2cd00*/  FMUL R6, R19, 0.25 ;  /* 0x3e80000013067820 */ /* 0x000fe40000400000 */
[----:B------:R-:W-:Y:S01]  /*2cd10*/  STL [R1+0x1ec], R10 ;  /* 0x0001ec0a01007387 */ /* 0x000fe20000100800 */
[----:B------:R-:W-:-:S03]  /*2cd20*/  FSEL R7, R7, R20, P0 ;  /* 0x0000001407077208 */ /* 0x000fc60000000000 */
[----:B------:R0:W-:Y:S04]  /*2cd30*/  STL [R1+0x1e8], R0 ;  /* 0x0001e80001007387 */ /* 0x0001e80000100800 */
[----:B------:R-:W-:Y:S04]  /*2cd40*/  STL [R1+0x408], R8 ;  /* 0x0004080801007387 */ /* 0x000fe80000100800 */
[----:B------:R-:W4:Y:S01]  /*2cd50*/  LDL.LU R160, [R1+0x160] ;  /* 0x0001600001a07983 */ /* 0x000f220000300800 */
[----:B0-----:R-:W-:-:S03]  /*2cd60*/  FSEL R0, R6, R19, P1 ;  /* 0x0000001306007208 */ /* 0x001fc60000800000 */
[----:B------:R-:W-:Y:S04]  /*2cd70*/  STL [R1+0x400], R7 ;  /* 0x0004000701007387 */ /* 0x000fe80000100800 */
[----:B------:R-:W4:Y:S04]  /*2cd80*/  LDL.LU R159, [R1+0x15c] ;  /* 0x00015c00019f7983 */ /* 0x000f280000300800 */
[----:B------:R0:W-:Y:S04]  /*2cd90*/  STL [R1+0x1dc], R0 ;  /* 0x0001dc0001007387 */ /* 0x0001e80000100800 */
[----:B------:R-:W4:Y:S04]  /*2cda0*/  LDL.LU R158, [R1+0x158] ;  /* 0x00015800019e7983 */ /* 0x000f280000300800 */
[----:B------:R-:W4:Y:S04]  /*2cdb0*/  LDL.LU R20, [R1+0x154] ;  /* 0x0001540001147983 */ /* 0x000f280000300800 */
[----:B------:R-:W4:Y:S01]  /*2cdc0*/  LDL.LU R19, [R1+0x150] ;  /* 0x0001500001137983 */ /* 0x000f220000300800 */
[----:B--2---:R-:W-:Y:S01]  /*2cdd0*/  FMUL R10, R157, 0.25 ;  /* 0x3e8000009d0a7820 */ /* 0x004fe20000400000 */
[----:B------:R-:W-:-:S04]  /*2cde0*/  FMUL R9, R156, 0.25 ;  /* 0x3e8000009c097820 */ /* 0x000fc80000400000 */
[----:B------:R-:W-:Y:S02]  /*2cdf0*/  FSEL R10, R10, R157, P1 ;  /* 0x0000009d0a0a7208 */ /* 0x000fe40000800000 */
[----:B0-----:R-:W-:Y:S01]  /*2ce00*/  FSEL R0, R9, R156, P0 ;  /* 0x0000009c09007208 */ /* 0x001fe20000000000 */
[----:B---3--:R-:W-:Y:S01]  /*2ce10*/  FMUL R8, R155, 0.25 ;  /* 0x3e8000009b087820 */ /* 0x008fe20000400000 */
[----:B----4-:R-:W-:-:S04]  /*2ce20*/  FMUL R7, R154, 0.25 ;  /* 0x3e8000009a077820 */ /* 0x010fc80000400000 */
[----:B------:R-:W-:Y:S01]  /*2ce30*/  FSEL R8, R8, R155, P0 ;  /* 0x0000009b08087208 */ /* 0x000fe20000000000 */
[----:B------:R-:W-:Y:S01]  /*2ce40*/  FMUL R6, R153, 0.25 ;  /* 0x3e80000099067820 */ /* 0x000fe20000400000 */
[----:B------:R-:W-:Y:S01]  /*2ce50*/  STL [R1+0x1d8], R10 ;  /* 0x0001d80a01007387 */ /* 0x000fe20000100800 */
[----:B------:R-:W-:-:S03]  /*2ce60*/  FSEL R7, R7, R154, P1 ;  /* 0x0000009a07077208 */ /* 0x000fc60000800000 */
[----:B------:R0:W-:Y:S04]  /*2ce70*/  STL [R1+0x1f4], R0 ;  /* 0x0001f40001007387 */ /* 0x0001e80000100800 */
[----:B------:R-:W-:Y:S04]  /*2ce80*/  STL [R1+0x1f0], R8 ;  /* 0x0001f00801007387 */ /* 0x000fe80000100800 */
[----:B------:R-:W2:Y:S01]  /*2ce90*/  LDL.LU R157, [R1+0x14c] ;  /* 0x00014c00019d7983 */ /* 0x000ea20000300800 */
[----:B0-----:R-:W-:-:S03]  /*2cea0*/  FSEL R0, R6, R153, P1 ;  /* 0x0000009906007208 */ /* 0x001fc60000800000 */
[----:B------:R-:W-:Y:S04]  /*2ceb0*/  STL [R1+0x1cc], R7 ;  /* 0x0001cc0701007387 */ /* 0x000fe80000100800 */
[----:B------:R-:W3:Y:S01]  /*2cec0*/  LDL.LU R156, [R1+0x148] ;  /* 0x00014800019c7983 */ /* 0x000ee20000300800 */
[----:B------:R-:W-:-:S03]  /*2ced0*/  FMUL R10, R161, 0.25 ;  /* 0x3e800000a10a7820 */ /* 0x000fc60000400000 */
[----:B------:R0:W-:Y:S04]  /*2cee0*/  STL [R1+0x1c8], R0 ;  /* 0x0001c80001007387 */ /* 0x0001e80000100800 */
[----:B------:R-:W4:Y:S01]  /*2cef0*/  LDL.LU R155, [R1+0x144] ;  /* 0x00014400019b7983 */ /* 0x000f220000300800 */
[----:B------:R-:W-:Y:S01]  /*2cf00*/  FMUL R9, R152, 0.25 ;  /* 0x3e80000098097820 */ /* 0x000fe20000400000 */
        /* <DEDUP_REMOVED lines=41> */
[----:B---3--:R-:W-:-:S04]  /*2d1a0*/  FMUL R9, R156, 0.25 ;  /* 0x3e8000009c097820 */ /* 0x008fc80000400000 */
[----:B------:R-:W-:Y:S02]  /*2d1b0*/  FSEL R10, R10, R157, P1 ;  /* 0x0000009d0a0a7208 */ /* 0x000fe40000800000 */
[----:B0-----:R-:W-:Y:S01]  /*2d1c0*/  FSEL R0, R9, R156, P1 ;  /* 0x0000009c09007208 */ /* 0x001fe20000800000 */
[----:B----4-:R-:W-:Y:S01]  /*2d1d0*/  FMUL R8, R155, 0.25 ;  /* 0x3e8000009b087820 */ /* 0x010fe20000400000 */
[----:B------:R-:W-:-:S04]  /*2d1e0*/  FMUL R7, R154, 0.25 ;  /* 0x3e8000009a077820 */ /* 0x000fc80000400000 */
        /* <DEDUP_REMOVED lines=218> */
[----:B------:R-:W-:Y:S01]  /*2df90*/  FMUL R7, R20, 0.25 ;  /* 0x3e80000014077820 */ /* 0x000fe20000400000 */
[----:B------:R-:W-:Y:S01]  /*2dfa0*/  FSEL R8, R8, R158, P1 ;  /* 0x0000009e08087208 */ /* 0x000fe20000800000 */
[----:B------:R-:W4:Y:S01]  /*2dfb0*/  LDL.LU R21, [R1+0x38] ;  /* 0x0000380001157983 */ /* 0x000f220000300800 */
[----:B------:R-:W-:Y:S02]  /*2dfc0*/  FMUL R6, R19, 0.25 ;  /* 0x3e80000013067820 */ /* 0x000fe40000400000 */
[----:B------:R-:W-:Y:S01]  /*2dfd0*/  FSEL R7, R7, R20, P0 ;  /* 0x0000001407077208 */ /* 0x000fe20000000000 */
[----:B------:R-:W-:Y:S04]  /*2dfe0*/  STL [R1+0xd8], R10 ;  /* 0x0000d80a01007387 */ /* 0x000fe80000100800 */
        /* <DEDUP_REMOVED lines=21> */
[----:B------:R1:W-:Y:S04]  /*2e140*/  STL [R1+0xb0], R8 ;  /* 0x0000b00801007387 */ /* 0x0003e80000100800 */
[----:B------:R-:W2:Y:S01]  /*2e150*/  LDL.LU R157, [R1+0x20] ;  /* 0x00002000019d7983 */ /* 0x000ea20000300800 */
[----:B0-----:R-:W-:-:S03]  /*2e160*/  FSEL R0, R6, R153, P1 ;  /* 0x0000009906007208 */ /* 0x001fc60000800000 */
[----:B------:R-:W-:Y:S04]  /*2e170*/  STL [R1+0xa8], R7 ;  /* 0x0000a80701007387 */ /* 0x000fe80000100800 */
[----:B------:R-:W3:Y:S01]  /*2e180*/  LDL.LU R156, [R1+0x1c] ;  /* 0x00001c00019c7983 */ /* 0x000ee20000300800 */
[----:B------:R-:W-:-:S03]  /*2e190*/  FMUL R10, R161, 0.25 ;  /* 0x3e800000a10a7820 */ /* 0x000fc60000400000 */
[----:B------:R0:W-:Y:S04]  /*2e1a0*/  STL [R1+0x4c], R0 ;  /* 0x00004c0001007387 */ /* 0x0001e80000100800 */
[----:B------:R-:W4:Y:S01]  /*2e1b0*/  LDL.LU R155, [R1+0x18] ;  /* 0x00001800019b7983 */ /* 0x000f220000300800 */
[----:B------:R-:W-:-:S03]  /*2e1c0*/  FMUL R9, R152, 0.25 ;  /* 0x3e80000098097820 */ /* 0x000fc60000400000 */
[----:B------:R-:W4:Y:S01]  /*2e1d0*/  LDL.LU R154, [R1+0x14] ;  /* 0x00001400019a7983 */ /* 0x000f220000300800 */
[----:B------:R-:W-:-:S03]  /*2e1e0*/  FSEL R10, R10, R161, P1 ;  /* 0x000000a10a0a7208 */ /* 0x000fc60000800000 */
[----:B------:R-:W4:Y:S01]  /*2e1f0*/  LDL.LU R153, [R1+0x10] ;  /* 0x0000100001997983 */ /* 0x000f220000300800 */
[----:B-1----:R-:W-:Y:S01]  /*2e200*/  FMUL R8, R23, 0.25 ;  /* 0x3e80000017087820 */ /* 0x002fe20000400000 */
[----:B0-----:R-:W-:Y:S01]  /*2e210*/  FSEL R0, R9, R152, P0 ;  /* 0x0000009809007208 */ /* 0x001fe20000000000 */
[----:B------:R-:W-:-:S03]  /*2e220*/  FMUL R7, R22, 0.25 ;  /* 0x3e80000016077820 */ /* 0x000fc60000400000 */
[----:B------:R-:W-:Y:S01]  /*2e230*/  FSEL R8, R8, R23, P0 ;  /* 0x0000001708087208 */ /* 0x000fe20000000000 */
[----:B------:R-:W-:Y:S01]  /*2e240*/  STL [R1+0x48], R10 ;  /* 0x0000480a01007387 */ /* 0x000fe20000100800 */
[----:B------:R-:W-:Y:S01]  /*2e250*/  FMUL R6, R21, 0.25 ;  /* 0x3e80000015067820 */ /* 0x000fe20000400000 */
[----:B------:R-:W-:Y:S02]  /*2e260*/  FSEL R7, R7, R22, P1 ;  /* 0x0000001607077208 */ /* 0x000fe40000800000 */
[----:B------:R0:W-:Y:S04]  /*2e270*/  STL [R1+0xa4], R0 ;  /* 0x0000a40001007387 */ /* 0x0001e80000100800 */
[----:B------:R1:W-:Y:S04]  /*2e280*/  STL [R1+0x9c], R8 ;  /* 0x00009c0801007387 */ /* 0x0003e80000100800 */
[----:B------:R-:W4:Y:S01]  /*2e290*/  LDL.LU R152, [R1+0xc] ;  /* 0x00000c0001987983 */ /* 0x000f220000300800 */
[----:B0-----:R-:W-:-:S03]  /*2e2a0*/  FSEL R0, R6, R21, P1 ;  /* 0x0000001506007208 */ /* 0x001fc60000800000 */
[----:B------:R-:W-:Y:S01]  /*2e2b0*/  STL [R1+0x3c], R7 ;  /* 0x00003c0701007387 */ /* 0x000fe20000100800 */
[----:B------:R-:W-:-:S03]  /*2e2c0*/  FMUL R10, R160, 0.25 ;  /* 0x3e800000a00a7820 */ /* 0x000fc60000400000 */
[----:B------:R-:W4:Y:S04]  /*2e2d0*/  LDL.LU R23, [R1+0x4] ;  /* 0x0000040001177983 */ /* 0x000f280000300800 */
[----:B------:R0:W-:Y:S01]  /*2e2e0*/  STL [R1+0x38], R0 ;  /* 0x0000380001007387 */ /* 0x0001e20000100800 */
[----:B------:R-:W-:Y:S01]  /*2e2f0*/  FMUL R9, R159, 0.25 ;  /* 0x3e8000009f097820 */ /* 0x000fe20000400000 */
[----:B------:R-:W-:Y:S02]  /*2e300*/  FSEL R10, R10, R160, P0 ;  /* 0x000000a00a0a7208 */ /* 0x000fe40000000000 */
[----:B------:R-:W4:Y:S04]  /*2e310*/  LDL.LU R22, [R1+0x3fc] ;  /* 0x0003fc0001167983 */ /* 0x000f280000300800 */
[----:B------:R-:W4:Y:S01]  /*2e320*/  LDL.LU R21, [R1+0x3f8] ;  /* 0x0003f80001157983 */ /* 0x000f220000300800 */
[----:B-1----:R-:W-:Y:S01]  /*2e330*/  FMUL R8, R158, 0.25 ;  /* 0x3e8000009e087820 */ /* 0x002fe20000400000 */
[----:B0-----:R-:W-:-:S02]  /*2e340*/  FSEL R0, R9, R159, P0 ;  /* 0x0000009f09007208 */ /* 0x001fc40000000000 */
[----:B------:R-:W4:Y:S01]  /*2e350*/  LDL.LU R162, [R1+0x3f4] ;  /* 0x0003f40001a27983 */ /* 0x000f220000300800 */
[----:B------:R-:W-:Y:S01]  /*2e360*/  FMUL R7, R20, 0.25 ;  /* 0x3e80000014077820 */ /* 0x000fe20000400000 */
[----:B------:R-:W-:Y:S02]  /*2e370*/  FSEL R8, R8, R158, P1 ;  /* 0x0000009e08087208 */ /* 0x000fe40000800000 */
[----:B------:R-:W-:Y:S01]  /*2e380*/  STL [R1+0x34], R10 ;  /* 0x0000340a01007387 */ /* 0x000fe20000100800 */
[----:B------:R-:W-:Y:S01]  /*2e390*/  FMUL R6, R19, 0.25 ;  /* 0x3e80000013067820 */ /* 0x000fe20000400000 */
[----:B------:R-:W-:Y:S02]  /*2e3a0*/  FSEL R7, R7, R20, P1 ;  /* 0x0000001407077208 */ /* 0x000fe40000800000 */
        /* <DEDUP_REMOVED lines=24> */
[----:B------:R-:W-:Y:S01]  /*2e530*/  STL [R1+0x80], R7 ;  /* 0x0000800701007387 */ /* 0x000fe20000100800 */
[----:B------:R-:W-:-:S03]  /*2e540*/  FMUL R10, R152, 0.25 ;  /* 0x3e800000980a7820 */ /* 0x000fc60000400000 */
[----:B------:R-:W3:Y:S04]  /*2e550*/  LDL.LU R157, [R1+0x3d8] ;  /* 0x0003d800019d7983 */ /* 0x000ee80000300800 */
[----:B------:R0:W-:Y:S01]  /*2e560*/  STL [R1+0x78], R0 ;  /* 0x0000780001007387 */ /* 0x0001e20000100800 */
[----:B------:R-:W-:-:S03]  /*2e570*/  FMUL R9, R23, 0.25 ;  /* 0x3e80000017097820 */ /* 0x000fc60000400000 */
[----:B------:R-:W4:Y:S04]  /*2e580*/  LDL.LU R156, [R1+0x3d4] ;  /* 0x0003d400019c7983 */ /* 0x000f280000300800 */
[----:B------:R-:W4:Y:S01]  /*2e590*/  LDL.LU R155, [R1+0x3d0] ;  /* 0x0003d000019b7983 */ /* 0x000f220000300800 */
[----:B0-----:R-:W-:Y:S02]  /*2e5a0*/  FSEL R0, R10, R152, P1 ;  /* 0x000000980a007208 */ /* 0x001fe40000800000 */
[----:B------:R-:W-:Y:S01]  /*2e5b0*/  FSEL R9, R9, R23, P0 ;  /* 0x0000001709097208 */ /* 0x000fe20000000000 */
[----:B------:R-:W4:Y:S01]  /*2e5c0*/  LDL.LU R154, [R1+0x3cc] ;  /* 0x0003cc00019a7983 */ /* 0x000f220000300800 */
[----:B------:R-:W-:-:S03]  /*2e5d0*/  FMUL R7, R21, 0.25 ;  /* 0x3e80000015077820 */ /* 0x000fc60000400000 */
[----:B------:R0:W-:Y:S01]  /*2e5e0*/  STL [R1+0x18], R0 ;  /* 0x0000180001007387 */ /* 0x0001e20000100800 */
[----:B------:R-:W-:Y:S01]  /*2e5f0*/  FMUL R8, R22, 0.25 ;  /* 0x3e80000016087820 */ /* 0x000fe20000400000 */
[----:B------:R-:W-:Y:S02]  /*2e600*/  FMUL R6, R162, 0.25 ;  /* 0x3e800000a2067820 */ /* 0x000fe40000400000 */
[----:B------:R-:W-:Y:S04]  /*2e610*/  STL [R1+0x68], R9 ;  /* 0x0000680901007387 */ /* 0x000fe80000100800 */
[----:B------:R-:W4:Y:S01]  /*2e620*/  LDL.LU R153, [R1+0x3c8] ;  /* 0x0003c80001997983 */ /* 0x000f220000300800 */
[----:B0-----:R-:W-:-:S03]  /*2e630*/  FSEL R0, R7, R21, P3 ;  /* 0x0000001507007208 */ /* 0x001fc60001800000 */
[----:B------:R-:W4:Y:S01]  /*2e640*/  LDL.LU R152, [R1+0x3c4] ;  /* 0x0003c40001987983 */ /* 0x000f220000300800 */
[----:B------:R-:W-:-:S03]  /*2e650*/  FSEL R112, R8, R22, P3 ;  /* 0x0000001608707208 */ /* 0x000fc60001800000 */
[----:B------:R0:W-:Y:S01]  /*2e660*/  STL [R1+0x6c], R0 ;  /* 0x00006c0001007387 */ /* 0x0001e20000100800 */
[----:B------:R-:W-:-:S03]  /*2e670*/  FMUL R10, R20, 0.25 ;  /* 0x3e800000140a7820 */ /* 0x000fc60000400000 */
[----:B------:R-:W4:Y:S02]  /*2e680*/  LDL.LU R23, [R1+0x3c0] ;  /* 0x0003c00001177983 */ /* 0x000f240000300800 */
[----:B------:R-:W-:Y:S02]  /*2e690*/  FSEL R10, R10, R20, P2 ;  /* 0x000000140a0a7208 */ /* 0x000fe40001000000 */
[----:B------:R-:W4:Y:S01]  /*2e6a0*/  LDL.LU R22, [R1+0x3bc] ;  /* 0x0003bc0001167983 */ /* 0x000f220000300800 */
[----:B0-----:R-:W-:Y:S01]  /*2e6b0*/  FSEL R0, R6, R162, P2 ;  /* 0x000000a206007208 */ /* 0x001fe20001000000 */
[----:B------:R-:W-:Y:S02]  /*2e6c0*/  FMUL R9, R19, 0.25 ;  /* 0x3e80000013097820 */ /* 0x000fe40000400000 */
[----:B------:R-:W4:Y:S04]  /*2e6d0*/  LDL.LU R21, [R1+0x3b8] ;  /* 0x0003b80001157983 */ /* 0x000f280000300800 */
[----:B------:R0:W-:Y:S04]  /*2e6e0*/  STL [R1+0xd4], R0 ;  /* 0x0000d40001007387 */ /* 0x0001e80000100800 */
[----:B------:R-:W4:Y:S04]  /*2e6f0*/  LDL.LU R20, [R1+0x3b4] ;  /* 0x0003b40001147983 */ /* 0x000f280000300800 */
[----:B------:R-:W-:Y:S01]  /*2e700*/  STL [R1+0xd0], R10 ;  /* 0x0000d00a01007387 */ /* 0x000fe20000100800 */
[----:B0-----:R-:W-:-:S03]  /*2e710*/  FSEL R0, R9, R19, P3 ;  /* 0x0000001309007208 */ /* 0x001fc60001800000 */
[----:B------:R-:W4:Y:S01]  /*2e720*/  LDL.LU R19, [R1+0x3b0] ;  /* 0x0003b00001137983 */ /* 0x000f220000300800 */
[----:B------:R-:W-:Y:S01]  /*2e730*/  FMUL R8, R161, 0.25 ;  /* 0x3e800000a1087820 */ /* 0x000fe20000400000 */
[----:B------:R-:W-:Y:S01]  /*2e740*/  FMUL R7, R160, 0.25 ;  /* 0x3e800000a0077820 */ /* 0x000fe20000400000 */
[----:B------:R-:W-:Y:S01]  /*2e750*/  FMUL R6, R159, 0.25 ;  /* 0x3e8000009f067820 */ /* 0x000fe20000400000 */
[----:B------:R0:W-:Y:S02]  /*2e760*/  STL [R1+0x60], R0 ;  /* 0x0000600001007387 */ /* 0x0001e40000100800 */
[----:B------:R-:W-:Y:S02]  /*2e770*/  FSEL R8, R8, R161, P3 ;  /* 0x000000a108087208 */ /* 0x000fe40001800000 */
[----:B------:R-:W-:Y:S01]  /*2e780*/  FSEL R7, R7, R160, P2 ;  /* 0x000000a007077208 */ /* 0x000fe20001000000 */
[----:B-----5:R-:W4:Y:S04]  /*2e790*/  LDL.LU R16, [R1+0x3ac] ;  /* 0x0003ac0001107983 */ /* 0x020f280000300800 */
[----:B------:R-:W4:Y:S01]  /*2e7a0*/  LDL.LU R12, [R1+0x3a8] ;  /* 0x0003a800010c7983 */ /* 0x000f220000300800 */
[----:B0-----:R-:W-:-:S03]  /*2e7b0*/  FSEL R0, R6, R159, P2 ;  /* 0x0000009f06007208 */ /* 0x001fc60001000000 */
[----:B------:R-:W4:Y:S04]  /*2e7c0*/  LDL.LU R11, [R1+0x3a4] ;  /* 0x0003a400010b7983 */ /* 0x000f280000300800 */
[----:B------:R4:W-:Y:S04]  /*2e7d0*/  STL [R1+0x5c], R8 ;  /* 0x00005c0801007387 */ /* 0x0009e80000100800 */
[----:B------:R-:W-:Y:S04]  /*2e7e0*/  STL [R1+0xbc], R7 ;  /* 0x0000bc0701007387 */ /* 0x000fe80000100800 */
[----:B------:R0:W-:Y:S01]  /*2e7f0*/  STL [R1+0xb8], R0 ;  /* 0x0000b80001007387 */ /* 0x0001e20000100800 */
[----:B--2---:R-:W-:Y:S01]  /*2e800*/  FMUL R10, R158, 0.25 ;  /* 0x3e8000009e0a7820 */ /* 0x004fe20000400000 */
[----:B---3--:R-:W-:-:S04]  /*2e810*/  FMUL R9, R157, 0.25 ;  /* 0x3e8000009d097820 */ /* 0x008fc80000400000 */
[----:B------:R-:W-:Y:S01]  /*2e820*/  FSEL R10, R10, R158, P3 ;  /* 0x0000009e0a0a7208 */ /* 0x000fe20001800000 */
[----:B----4-:R-:W-:Y:S01]  /*2e830*/  FMUL R8, R156, 0.25 ;  /* 0x3e8000009c087820 */ /* 0x010fe20000400000 */
[----:B0-----:R-:W-:Y:S01]  /*2e840*/  FSEL R0, R9, R157, P3 ;  /* 0x0000009d09007208 */ /* 0x001fe20001800000 */
[----:B------:R-:W-:-:S03]  /*2e850*/  FMUL R7, R155, 0.25 ;  /* 0x3e8000009b077820 */ /* 0x000fc60000400000 */
[----:B------:R-:W-:Y:S01]  /*2e860*/  FSEL R8, R8, R156, P2 ;  /* 0x0000009c08087208 */ /* 0x000fe20001000000 */
[----:B------:R-:W-:Y:S01]  /*2e870*/  STL [R1+0x50], R10 ;  /* 0x0000500a01007387 */ /* 0x000fe20000100800 */
[----:B------:R-:W-:-:S03]  /*2e880*/  FSEL R7, R7, R155, P2 ;  /* 0x0000009b07077208 */ /* 0x000fc60001000000 */
[----:B------:R0:W-:Y:S01]  /*2e890*/  STL [R1+0x1c], R0 ;  /* 0x00001c0001007387 */ /* 0x0001e20000100800 */
[----:B------:R-:W-:-:S03]  /*2e8a0*/  FMUL R6, R154, 0.25 ;  /* 0x3e8000009a067820 */ /* 0x000fc60000400000 */
[----:B------:R-:W-:Y:S04]  /*2e8b0*/  STL [R1+0xa0], R8 ;  /* 0x0000a00801007387 */ /* 0x000fe80000100800 */
[----:B------:R1:W-:Y:S01]  /*2e8c0*/  STL [R1+0x98], R7 ;  /* 0x0000980701007387 */ /* 0x0003e20000100800 */
[----:B------:R-:W-:Y:S01]  /*2e8d0*/  FMUL R249, R153, 0.25 ;  /* 0x3e80000099f97820 */ /* 0x000fe20000400000 */
[----:B0-----:R-:W-:Y:S01]  /*2e8e0*/  FSEL R0, R6, R154, P3 ;  /* 0x0000009a06007208 */ /* 0x001fe20001800000 */
[----:B-1----:R-:W-:-:S03]  /*2e8f0*/  FMUL R7, R152, 0.25 ;  /* 0x3e80000098077820 */ /* 0x002fc60000400000 */
[----:B------:R-:W-:Y:S01]  /*2e900*/  FSEL R249, R249, R153, P3 ;  /* 0x00000099f9f97208 */ /* 0x000fe20001800000 */
[----:B------:R0:W-:Y:S01]  /*2e910*/  STL [R1+0x4], R0 ;  /* 0x0000040001007387 */ /* 0x0001e20000100800 */
[----:B------:R-:W-:Y:S01]  /*2e920*/  FMUL R6, R23, 0.25 ;  /* 0x3e80000017067820 */ /* 0x000fe20000400000 */
[----:B------:R-:W-:Y:S01]  /*2e930*/  FSEL R7, R7, R152, P2 ;  /* 0x0000009807077208 */ /* 0x000fe20001000000 */
[----:B------:R-:W-:Y:S01]  /*2e940*/  FMUL R248, R22, 0.25 ;  /* 0x3e80000016f87820 */ /* 0x000fe20000400000 */
[----:B------:R-:W-:Y:S01]  /*2e950*/  STL [R1+0x19a8], R249 ;  /* 0x0019a8f901007387 */ /* 0x000fe20000100800 */
[----:B------:R-:W-:-:S03]  /*2e960*/  FMUL R244, R21, 0.25 ;  /* 0x3e80000015f47820 */ /* 0x000fc60000400000 */
[----:B------:R-:W-:Y:S01]  /*2e970*/  FSEL R248, R248, R22, P3 ;  /* 0x00000016f8f87208 */ /* 0x000fe20001800000 */
[----:B------:R1:W-:Y:S01]  /*2e980*/  STL [R1+0x94], R7 ;  /* 0x0000940701007387 */ /* 0x0003e20000100800 */
[----:B0-----:R-:W-:Y:S02]  /*2e990*/  FSEL R0, R6, R23, P2 ;  /* 0x0000001706007208 */ /* 0x001fe40001000000 */
[----:B------:R-:W-:Y:S01]  /*2e9a0*/  FSEL R244, R244, R21, P3 ;  /* 0x00000015f4f47208 */ /* 0x000fe20001800000 */
[----:B------:R-:W-:Y:S01]  /*2e9b0*/  FMUL R8, R20, 0.25 ;  /* 0x3e80000014087820 */ /* 0x000fe20000400000 */
[----:B------:R-:W-:Y:S04]  /*2e9c0*/  STL [R1+0x19ac], R248 ;  /* 0x0019acf801007387 */ /* 0x000fe80000100800 */
[----:B------:R-:W-:Y:S01]  /*2e9d0*/  FSEL R8, R8, R20, P2 ;  /* 0x0000001408087208 */ /* 0x000fe20001000000 */
[----:B-1----:R-:W-:Y:S01]  /*2e9e0*/  FMUL R7, R19, 0.25 ;  /* 0x3e80000013077820 */ /* 0x002fe20000400000 */
[----:B------:R0:W-:Y:S04]  /*2e9f0*/  STL [R1+0x8c], R0 ;  /* 0x00008c0001007387 */ /* 0x0001e80000100800 */
[----:B------:R-:W-:Y:S04]  /*2ea00*/  STL [R1+0x19b0], R244 ;  /* 0x0019b0f401007387 */ /* 0x000fe80000100800 */
[----:B------:R-:W2:Y:S01]  /*2ea10*/  LDL.LU R15, [R1+0x3a0] ;  /* 0x0003a000010f7983 */ /* 0x000ea20000300800 */
[----:B0-----:R-:W-:-:S03]  /*2ea20*/  FSEL R0, R7, R19, P2 ;  /* 0x0000001307007208 */ /* 0x001fc60001000000 */
[----:B------:R2:W-:Y:S04]  /*2ea30*/  STL [R1+0x70], R8 ;  /* 0x0000700801007387 */ /* 0x0005e80000100800 */
[----:B------:R-:W3:Y:S04]  /*2ea40*/  LDL.LU R14, [R1+0x39c] ;  /* 0x00039c00010e7983 */ /* 0x000ee80000300800 */
[----:B------:R0:W-:Y:S04]  /*2ea50*/  STL [R1+0x64], R0 ;  /* 0x0000640001007387 */ /* 0x0001e80000100800 */
        /* <DEDUP_REMOVED lines=102> */
[----:B------:R-:W4:Y:S01]  /*2f0c0*/  LDL.LU R152, [R1+0x200] ;  /* 0x0002000001987983 */ /* 0x000f220000300800 */
[----:B------:R-:W-:Y:S01]  /*2f0d0*/  FMUL R9, R12, 0.25 ;  /* 0x3e8000000c097820 */ /* 0x000fe20000400000 */
[----:B--2---:R-:W-:Y:S01]  /*2f0e0*/  FMUL R8, R15, 0.25 ;  /* 0x3e8000000f087820 */ /* 0x004fe20000400000 */
[----:B------:R-:W-:Y:S01]  /*2f0f0*/  FMUL R6, R16, 0.25 ;  /* 0x3e80000010067820 */ /* 0x000fe20000400000 */
[----:B------:R-:W-:-:S02]  /*2f100*/  FMUL R10, R11, 0.25 ;  /* 0x3e8000000b0a7820 */ /* 0x000fc40000400000 */
[----:B------:R-:W-:Y:S01]  /*2f110*/  FSEL R7, R9, R12, P3 ;  /* 0x0000000c09077208 */ /* 0x000fe20001800000 */
[----:B---3--:R-:W-:Y:S01]  /*2f120*/  FMUL R12, R14, 0.25 ;  /* 0x3e8000000e0c7820 */ /* 0x008fe20000400000 */
[----:B----4-:R-:W-:Y:S01]  /*2f130*/  FMUL R9, R13, 0.25 ;  /* 0x3e8000000d097820 */ /* 0x010fe20000400000 */
[----:B0-----:R-:W-:Y:S02]  /*2f140*/  FSEL R0, R8, R15, P2 ;  /* 0x0000000f08007208 */ /* 0x001fe40001000000 */
[----:B------:R-:W-:Y:S02]  /*2f150*/  FSEL R6, R6, R16, P3 ;  /* 0x0000001006067208 */ /* 0x000fe40001800000 */
[----:B------:R-:W-:Y:S01]  /*2f160*/  FSEL R252, R10, R11, P2 ;  /* 0x0000000b0afc7208 */ /* 0x000fe20001000000 */
[----:B------:R-:W-:Y:S01]  /*2f170*/  FMUL R10, R251, 0.25 ;  /* 0x3e800000fb0a7820 */ /* 0x000fe20000400000 */
[----:B------:R-:W-:Y:S01]  /*2f180*/  FSEL R8, R12, R14, P3 ;  /* 0x0000000e0c087208 */ /* 0x000fe20001800000 */
[----:B------:R-:W-:Y:S01]  /*2f190*/  FMUL R14, R21, 0.25 ;  /* 0x3e800000150e7820 */ /* 0x000fe20000400000 */
[----:B------:R-:W-:Y:S01]  /*2f1a0*/  FMUL R11, R250, 0.25 ;  /* 0x3e800000fa0b7820 */ /* 0x000fe20000400000 */
[----:B------:R-:W-:Y:S01]  /*2f1b0*/  FMUL R15, R20, 0.25 ;  /* 0x3e800000140f7820 */ /* 0x000fe20000400000 */
[----:B------:R-:W-:Y:S01]  /*2f1c0*/  FSEL R9, R9, R13, P3 ;  /* 0x0000000d09097208 */ /* 0x000fe20001800000 */
[----:B------:R-:W-:Y:S01]  /*2f1d0*/  FMUL R12, R247, 0.25 ;  /* 0x3e800000f70c7820 */ /* 0x000fe20000400000 */
[----:B------:R-:W-:Y:S01]  /*2f1e0*/  FMUL R13, R246, 0.25 ;  /* 0x3e800000f60d7820 */ /* 0x000fe20000400000 */
[----:B------:R-:W-:Y:S01]  /*2f1f0*/  FMUL R16, R19, 0.25 ;  /* 0x3e80000013107820 */ /* 0x000fe20000400000 */
[----:B------:R-:W-:Y:S01]  /*2f200*/  STL [R1+0x19b4], R6 ;  /* 0x0019b40601007387 */ /* 0x000fe20000100800 */
[----:B------:R-:W-:-:S02]  /*2f210*/  FSEL R10, R10, R251, P2 ;  /* 0x000000fb0a0a7208 */ /* 0x000fc40001000000 */
[----:B------:R-:W-:Y:S01]  /*2f220*/  FSEL R14, R14, R21, P2 ;  /* 0x000000150e0e7208 */ /* 0x000fe20001000000 */
[----:B------:R-:W-:Y:S01]  /*2f230*/  STL [R1+0x19b8], R7 ;  /* 0x0019b80701007387 */ /* 0x000fe20000100800 */
[----:B------:R-:W-:Y:S01]  /*2f240*/  FSEL R11, R11, R250, P2 ;  /* 0x000000fa0b0b7208 */ /* 0x000fe20001000000 */
[----:B------:R-:W-:Y:S01]  /*2f250*/  FMUL R21, R22, 0.25 ;  /* 0x3e80000016157820 */ /* 0x000fe20000400000 */
[----:B------:R-:W-:Y:S01]  /*2f260*/  FSEL R15, R15, R20, P2 ;  /* 0x000000140f0f7208 */ /* 0x000fe20001000000 */
[----:B------:R-:W-:Y:S01]  /*2f270*/  STL [R1+0x1984], R252 ;  /* 0x001984fc01007387 */ /* 0x000fe20000100800 */
[----:B------:R-:W-:Y:S01]  /*2f280*/  FSEL R12, R12, R247, P3 ;  /* 0x000000f70c0c7208 */ /* 0x000fe20001800000 */
[----:B------:R-:W-:Y:S01]  /*2f290*/  FMUL R17, R245, 0.25 ;  /* 0x3e800000f5117820 */ /* 0x000fe20000400000 */
[----:B------:R-:W-:Y:S01]  /*2f2a0*/  FMUL R20, R23, 0.25 ;  /* 0x3e80000017147820 */ /* 0x000fe20000400000 */
[----:B------:R-:W-:Y:S01]  /*2f2b0*/  STL [R1+0x1988], R0 ;  /* 0x0019880001007387 */ /* 0x000fe20000100800 */
[----:B------:R-:W-:Y:S01]  /*2f2c0*/  FSEL R13, R13, R246, P3 ;  /* 0x000000f60d0d7208 */ /* 0x000fe20001800000 */
[----:B------:R-:W-:Y:S01]  /*2f2d0*/  FMUL R18, R243, 0.25 ;  /* 0x3e800000f3127820 */ /* 0x000fe20000400000 */
[----:B------:R-:W-:Y:S01]  /*2f2e0*/  FSEL R16, R16, R19, P3 ;  /* 0x0000001310107208 */ /* 0x000fe20001800000 */
[----:B------:R-:W-:Y:S01]  /*2f2f0*/  STL [R1+0x19bc], R8 ;  /* 0x0019bc0801007387 */ /* 0x000fe20000100800 */
[----:B------:R-:W-:Y:S01]  /*2f300*/  FMUL R19, R242, 0.25 ;  /* 0x3e800000f2137820 */ /* 0x000fe20000400000 */
[----:B------:R-:W-:-:S02]  /*2f310*/  FSEL R21, R21, R22, P3 ;  /* 0x0000001615157208 */ /* 0x000fc40001800000 */
[----:B------:R0:W-:Y:S01]  /*2f320*/  STL [R1+0x19c0], R9 ;  /* 0x0019c00901007387 */ /* 0x0001e20000100800 */
[----:B------:R-:W-:Y:S01]  /*2f330*/  FSEL R17, R17, R245, P3 ;  /* 0x000000f511117208 */ /* 0x000fe20001800000 */
[----:B------:R-:W-:Y:S02]  /*2f340*/  FMUL R22, R241, 0.25 ;  /* 0x3e800000f1167820 */ /* 0x000fe40000400000 */
[----:B------:R-:W-:Y:S01]  /*2f350*/  STL [R1+0x198c], R10 ;  /* 0x00198c0a01007387 */ /* 0x000fe20000100800 */
[----:B------:R-:W-:Y:S01]  /*2f360*/  FSEL R20, R20, R23, P3 ;  /* 0x0000001714147208 */ /* 0x000fe20001800000 */
[----:B------:R-:W-:Y:S02]  /*2f370*/  FMUL R23, R240, 0.25 ;  /* 0x3e800000f0177820 */ /* 0x000fe40000400000 */
[----:B------:R-:W-:Y:S01]  /*2f380*/  STL [R1+0x1990], R11 ;  /* 0x0019900b01007387 */ /* 0x000fe20000100800 */
[----:B------:R-:W-:Y:S01]  /*2f390*/  FSEL R18, R18, R243, P2 ;  /* 0x000000f312127208 */ /* 0x000fe20001000000 */
[----:B------:R-:W-:-:S02]  /*2f3a0*/  FMUL R24, R239, 0.25 ;  /* 0x3e800000ef187820 */ /* 0x000fc40000400000 */
[----:B------:R-:W-:Y:S01]  /*2f3b0*/  STL [R1+0x19c4], R12 ;  /* 0x0019c40c01007387 */ /* 0x000fe20000100800 */
[----:B------:R-:W-:Y:S01]  /*2f3c0*/  FSEL R19, R19, R242, P2 ;  /* 0x000000f213137208 */ /* 0x000fe20001000000 */
[----:B------:R-:W-:Y:S02]  /*2f3d0*/  FMUL R25, R238, 0.25 ;  /* 0x3e800000ee197820 */ /* 0x000fe40000400000 */
[----:B------:R-:W-:Y:S01]  /*2f3e0*/  STL [R1+0x19c8], R13 ;  /* 0x0019c80d01007387 */ /* 0x000fe20000100800 */
[----:B------:R-:W-:-:S03]  /*2f3f0*/  FMUL R26, R237, 0.25 ;  /* 0x3e800000ed1a7820 */ /* 0x000fc60000400000 */
[----:B------:R-:W-:Y:S01]  /*2f400*/  STL [R1+0x1994], R14 ;  /* 0x0019940e01007387 */ /* 0x000fe20000100800 */
        /* <DEDUP_REMOVED lines=252> */
[----:B------:R-:W-:-:S03]  /*303d0*/  FSEL R106, R106, R157, P2 ;  /* 0x0000009d6a6a7208 */ /* 0x000fc60001000000 */
        /* <DEDUP_REMOVED lines=27> */
[----:B------:R-:W2:Y:S04]  /*30590*/  LDL.LU R135, [R1+0x5d0] ;  /* 0x0005d00001877983 */ /* 0x000ea80000300800 */
        /* <DEDUP_REMOVED lines=18> */
[----:B------:R-:W-:-:S03]  /*306c0*/  FMUL R111, R152, 0.25 ;  /* 0x3e800000986f7820 */ /* 0x000fc60000400000 */
[----:B------:R-:W4:Y:S04]  /*306d0*/  LDL.LU R247, [R1+0x584] ;  /* 0x0005840001f77983 */ /* 0x000f280000300800 */
[----:B------:R-:W4:Y:S04]  /*306e0*/  LDL.LU R246, [R1+0x580] ;  /* 0x0005800001f67983 */ /* 0x000f280000300800 */
[----:B------:R-:W4:Y:S04]  /*306f0*/  LDL.LU R245, [R1+0x57c] ;  /* 0x00057c0001f57983 */ /* 0x000f280000300800 */
[----:B------:R-:W4:Y:S04]  /*30700*/  LDL.LU R243, [R1+0x578] ;  /* 0x0005780001f37983 */ /* 0x000f280000300800 */
[----:B------:R-:W4:Y:S01]  /*30710*/  LDL.LU R242, [R1+0x574] ;  /* 0x0005740001f27983 */ /* 0x000f220000300800 */
[----:B------:R-:W-:-:S03]  /*30720*/  FSEL R111, R111, R152, P2 ;  /* 0x000000986f6f7208 */ /* 0x000fc60001000000 */
        /* <DEDUP_REMOVED lines=90> */
[----:B---3--:R-:W-:Y:S01]  /*30cd0*/  FMUL R113, R125, 0.25 ;  /* 0x3e8000007d717820 */ /* 0x008fe20000400000 */
[----:B--2---:R-:W-:Y:S01]  /*30ce0*/  FMUL R121, R135, 0.25 ;  /* 0x3e80000087797820 */ /* 0x004fe20000400000 */
[----:B------:R-:W-:Y:S01]  /*30cf0*/  MOV R249, R112 ;  /* 0x0000007000f97202 */ /* 0x000fe20000000f00 */
[----:B------:R-:W-:Y:S01]  /*30d00*/  FMUL R112, R124, 0.25 ;  /* 0x3e8000007c707820 */ /* 0x000fe20000400000 */
[----:B----4-:R-:W-:Y:S01]  /*30d10*/  FMUL R115, R127, 0.25 ;  /* 0x3e8000007f737820 */ /* 0x010fe20000400000 */
[----:B------:R-:W-:Y:S01]  /*30d20*/  FSEL R113, R113, R125, P3 ;  /* 0x0000007d71717208 */ /* 0x000fe20001800000 */
[----:B------:R-:W-:Y:S01]  /*30d30*/  FMUL R125, R139, 0.25 ;  /* 0x3e8000008b7d7820 */ /* 0x000fe20000400000 */
        /* <DEDUP_REMOVED lines=86> */
[----:B------:R-:W-:Y:S01]  /*312a0*/  FSETP.GEU.AND P5, PT, R2, 1.175494350822287508e-38, PT ;  /* 0x008000000200780b */ /* 0x000fe20003fae000 */
[----:B------:R-:W-:Y:S01]  /*312b0*/  FMUL R119, R129, 0.25 ;  /* 0x3e80000081777820 */ /* 0x000fe20000400000 */
[----:B------:R-:W-:Y:S01]  /*312c0*/  FMUL R187, R188, 0.25 ;  /* 0x3e800000bcbb7820 */ /* 0x000fe20000400000 */
        /* <DEDUP_REMOVED lines=12> */
[----:B------:R-:W-:-:S02]  /*31390*/  FSEL R175, R175, R182, P3 ;  /* 0x000000b6afaf7208 */ /* 0x000fc40001800000 */
[----:B------:R-:W-:Y:S02]  /*313a0*/  FSETP.GEU.AND P6, PT, R3, 1.175494350822287508e-38, PT ;  /* 0x008000000300780b */ /* 0x000fe40003fce000 */
[----:B------:R-:W-:Y:S01]  /*313b0*/  FSETP.GEU.AND P4, PT, R4, 1.175494350822287508e-38, PT ;  /* 0x008000000400780b */ /* 0x000fe20003f8e000 */
[----:B------:R-:W-:Y:S01]  /*313c0*/  FMUL R117, R131, 0.25 ;  /* 0x3e80000083757820 */ /* 0x000fe20000400000 */
[----:B------:R-:W2:Y:S01]  /*313d0*/  LDL.LU R248, [R1+0x404] ;  /* 0x0004040001f87983 */ /* 0x000ea20000300800 */
[----:B------:R-:W-:Y:S01]  /*313e0*/  FMUL R188, R193, 0.25 ;  /* 0x3e800000c1bc7820 */ /* 0x000fe20000400000 */
[----:B------:R-:W-:-:S04]  /*313f0*/  FMUL R182, R181, 0.25 ;  /* 0x3e800000b5b67820 */ /* 0x000fc80000400000 */
[----:B------:R-:W-:Y:S02]  /*31400*/  FSEL R188, R188, R193, P2 ;  /* 0x000000c1bcbc7208 */ /* 0x000fe40001000000 */
[----:B------:R-:W-:Y:S01]  /*31410*/  FSEL R186, R186, R189, P3 ;  /* 0x000000bdbaba7208 */ /* 0x000fe20001800000 */
[----:B------:R-:W-:Y:S01]  /*31420*/  FMUL R189, R192, 0.25 ;  /* 0x3e800000c0bd7820 */ /* 0x000fe20000400000 */
[----:B------:R-:W-:Y:S02]  /*31430*/  FSEL R185, R185, R198, P2 ;  /* 0x000000c6b9b97208 */ /* 0x000fe40001000000 */
[----:B------:R-:W-:Y:S01]  /*31440*/  FSEL R183, R183, R180, P3 ;  /* 0x000000b4b7b77208 */ /* 0x000fe20001800000 */
[----:B------:R-:W-:Y:S01]  /*31450*/  FMUL R180, R191, 0.25 ;  /* 0x3e800000bfb47820 */ /* 0x000fe20000400000 */
[----:B------:R-:W-:Y:S01]  /*31460*/  FSEL R182, R182, R181, P3 ;  /* 0x000000b5b6b67208 */ /* 0x000fe20001800000 */
[----:B------:R-:W-:Y:S01]  /*31470*/  FMUL R193, R197, 0.25 ;  /* 0x3e800000c5c17820 */ /* 0x000fe20000400000 */
[----:B------:R-:W-:Y:S01]  /*31480*/  FMUL R181, R190, 0.25 ;  /* 0x3e800000beb57820 */ /* 0x000fe20000400000 */
[----:B------:R-:W-:-:S03]  /*31490*/  FMUL R198, R196, 0.25 ;  /* 0x3e800000c4c67820 */ /* 0x000fc60000400000 */
[----:B------:R-:W-:Y:S02]  /*314a0*/  FSEL R193, R193, R197, P2 ;  /* 0x000000c5c1c17208 */ /* 0x000fe40001000000 */
[----:B------:R-:W-:Y:S01]  /*314b0*/  FSEL R189, R189, R192, P2 ;  /* 0x000000c0bdbd7208 */ /* 0x000fe20001000000 */
[----:B------:R-:W-:Y:S01]  /*314c0*/  FMUL R192, R199, 0.25 ;  /* 0x3e800000c7c07820 */ /* 0x000fe20000400000 */
[----:B------:R-:W-:Y:S02]  /*314d0*/  FSEL R198, R198, R196, P3 ;  /* 0x000000c4c6c67208 */ /* 0x000fe40001800000 */
[----:B------:R-:W-:Y:S01]  /*314e0*/  FSEL R180, R180, R191, P2 ;  /* 0x000000bfb4b47208 */ /* 0x000fe20001000000 */
[----:B------:R-:W-:Y:S01]  /*314f0*/  FMUL R197, R204, 0.25 ;  /* 0x3e800000ccc57820 */ /* 0x000fe20000400000 */
[----:B------:R-:W-:Y:S01]  /*31500*/  FMUL R196, R206, 0.25 ;  /* 0x3e800000cec47820 */ /* 0x000fe20000400000 */
[----:B------:R-:W-:Y:S01]  /*31510*/  FMUL R191, R194, 0.25 ;  /* 0x3e800000c2bf7820 */ /* 0x000fe20000400000 */
[----:B------:R-:W-:-:S02]  /*31520*/  FSEL R181, R181, R190, P2 ;  /* 0x000000beb5b57208 */ /* 0x000fc40001000000 */
[----:B------:R-:W-:Y:S01]  /*31530*/  FSEL R197, R197, R204, P2 ;  /* 0x000000ccc5c57208 */ /* 0x000fe20001000000 */
[----:B------:R-:W-:Y:S01]  /*31540*/  FMUL R190, R195, 0.25 ;  /* 0x3e800000c3be7820 */ /* 0x000fe20000400000 */
[----:B------:R-:W-:Y:S01]  /*31550*/  FSEL R192, R192, R199, P2 ;  /* 0x000000c7c0c07208 */ /* 0x000fe20001000000 */
[----:B------:R-:W-:Y:S01]  /*31560*/  FMUL R199, R207, 0.25 ;  /* 0x3e800000cfc77820 */ /* 0x000fe20000400000 */
[----:B------:R-:W-:Y:S02]  /*31570*/  FSEL R196, R196, R206, P2 ;  /* 0x000000cec4c47208 */ /* 0x000fe40001000000 */
[----:B------:R-:W-:Y:S01]  /*31580*/  FSEL R191, R191, R194, P3 ;  /* 0x000000c2bfbf7208 */ /* 0x000fe20001800000 */
[----:B------:R-:W-:Y:S01]  /*31590*/  FMUL R194, R203, 0.25 ;  /* 0x3e800000cbc27820 */ /* 0x000fe20000400000 */
[----:B------:R-:W-:Y:S01]  /*315a0*/  FSEL R190, R190, R195, P3 ;  /* 0x000000c3bebe7208 */ /* 0x000fe20001800000 */
[----:B------:R-:W-:Y:S01]  /*315b0*/  FMUL R195, R202, 0.25 ;  /* 0x3e800000cac37820 */ /* 0x000fe20000400000 */
[----:B------:R-:W-:Y:S01]  /*315c0*/  FSEL R199, R199, R207, P3 ;  /* 0x000000cfc7c77208 */ /* 0x000fe20001800000 */
[----:B------:R-:W-:Y:S01]  /*315d0*/  FMUL R206, R209, 0.25 ;  /* 0x3e800000d1ce7820 */ /* 0x000fe20000400000 */
[----:B------:R-:W-:-:S05]  /*315e0*/  FMUL R204, R205, 0.25 ;  /* 0x3e800000cdcc7820 */ /* 0x000fca0000400000 */
[----:B------:R-:W-:Y:S01]  /*315f0*/  FSEL R204, R204, R205, P2 ;  /* 0x000000cdcccc7208 */ /* 0x000fe20001000000 */
[----:B------:R-:W-:Y:S01]  /*31600*/  FMUL R205, R218, 0.25 ;  /* 0x3e800000dacd7820 */ /* 0x000fe20000400000 */
        /* <DEDUP_REMOVED lines=11> */
[----:B------:R-:W-:-:S02]  /*316c0*/  FMUL R200, R211, 0.25 ;  /* 0x3e800000d3c87820 */ /* 0x000fc40000400000 */
[----:B------:R-:W-:Y:S02]  /*316d0*/  FSEL R209, R209, R212, P2 ;  /* 0x000000d4d1d17208 */ /* 0x000fe40001000000 */
[----:B------:R-:W-:Y:S01]  /*316e0*/  FSEL R202, R202, R201, P3 ;  /* 0x000000c9caca7208 */ /* 0x000fe20001800000 */
[----:B------:R-:W-:Y:S01]  /*316f0*/  FMUL R201, R210, 0.25 ;  /* 0x3e800000d2c97820 */ /* 0x000fe20000400000 */
        /* <DEDUP_REMOVED lines=20> */
[----:B------:R-:W-:Y:S01]  /*31840*/  FSEL R211, R211, R214, P3 ;  /* 0x000000d6d3d37208 */ /* 0x000fe20001800000 */
[----:B------:R-:W-:Y:S01]  /*31850*/  FMUL R226, R229, 0.25 ;  /* 0x3e800000e5e27820 */ /* 0x000fe20000400000 */
[----:B------:R-:W-:Y:S01]  /*31860*/  FMUL R214, R223, 0.25 ;  /* 0x3e800000dfd67820 */ /* 0x000fe20000400000 */
[----:B------:R-:W-:Y:S01]  /*31870*/  FSEL R133, R133, R147, P2 ;  /* 0x0000009385857208 */ /* 0x000fe20001000000 */
[----:B------:R-:W-:Y:S02]  /*31880*/  FMUL R227, R228, 0.25 ;  /* 0x3e800000e4e37820 */ /* 0x000fe40000400000 */
        /* <DEDUP_REMOVED lines=11> */
[----:B------:R-:W-:Y:S02]  /*31940*/  FSEL R147, R147, R243, P3 ;  /* 0x000000f393937208 */ /* 0x000fe40001800000 */
[----:B------:R-:W-:Y:S01]  /*31950*/  FSEL R215, R215, R222, P3 ;  /* 0x000000ded7d77208 */ /* 0x000fe20001800000 */
[----:B------:R-:W-:Y:S01]  /*31960*/  FMUL R222, R221, 0.25 ;  /* 0x3e800000ddde7820 */ /* 0x000fe20000400000 */
[----:B------:R-:W-:Y:S01]  /*31970*/  FMUL R229, R234, 0.25 ;  /* 0x3e800000eae57820 */ /* 0x000fe20000400000 */
[----:B------:R-:W-:Y:S01]  /*31980*/  FMUL R228, R235, 0.25 ;  /* 0x3e800000ebe47820 */ /* 0x000fe20000400000 */
[----:B------:R-:W-:-:S03]  /*31990*/  FSEL R146, R146, R245, P3 ;  /* 0x000000f592927208 */ /* 0x000fc60001800000 */
[----:B------:R-:W-:Y:S02]  /*319a0*/  FSEL R229, R229, R234, P2 ;  /* 0x000000eae5e57208 */ /* 0x000fe40001000000 */
[----:B------:R-:W-:Y:S01]  /*319b0*/  FSEL R120, R120, R134, P2 ;  /* 0x0000008678787208 */ /* 0x000fe20001000000 */
[----:B------:R-:W-:Y:S01]  /*319c0*/  FMUL R243, R237, 0.25 ;  /* 0x3e800000edf37820 */ /* 0x000fe20000400000 */
        /* <DEDUP_REMOVED lines=10> */
[----:B------:R-:W-:Y:S01]  /*31a70*/  FMUL R236, R2, 8388608 ;  /* 0x4b00000002ec7820 */ /* 0x000fe20000400000 */
[----:B------:R-:W-:Y:S01]  /*31a80*/  FSEL R222, R222, R221, P3 ;  /* 0x000000dddede7208 */ /* 0x000fe20001800000 */
[----:B------:R-:W-:Y:S01]  /*31a90*/  FMUL R221, R230, 0.25 ;  /* 0x3e800000e6dd7820 */ /* 0x000fe20000400000 */
[----:B------:R-:W-:Y:S01]  /*31aa0*/  FSEL R243, R243, R237, P3 ;  /* 0x000000edf3f37208 */ /* 0x000fe20001800000 */
[----:B------:R-:W-:Y:S01]  /*31ab0*/  FMUL R237, R3, 8388608 ;  /* 0x4b00000003ed7820 */ /* 0x000fe20000400000 */
[----:B------:R-:W-:Y:S01]  /*31ac0*/  FSEL R245, R245, R232, P3 ;  /* 0x000000e8f5f57208 */ /* 0x000fe20001800000 */
[----:B------:R-:W-:Y:S01]  /*31ad0*/  FMUL R232, R4, 8388608 ;  /* 0x4b00000004e87820 */ /* 0x000fe20000400000 */
[----:B------:R-:W-:Y:S01]  /*31ae0*/  FSEL R134, R134, R144, P3 ;  /* 0x0000009086867208 */ /* 0x000fe20001800000 */
[----:B------:R-:W-:Y:S01]  /*31af0*/  FMUL R144, R242, 0.25 ;  /* 0x3e800000f2907820 */ /* 0x000fe20000400000 */
[----:B------:R-:W-:Y:S01]  /*31b00*/  FSEL R225, R225, R241, P2 ;  /* 0x000000f1e1e17208 */ /* 0x000fe20001000000 */
[----:B------:R-:W-:Y:S01]  /*31b10*/  FMUL R241, R238, 0.25 ;  /* 0x3e800000eef17820 */ /* 0x000fe20000400000 */
[----:B------:R-:W-:Y:S01]  /*31b20*/  FSEL R235, R235, R233, P2 ;  /* 0x000000e9ebeb7208 */ /* 0x000fe20001000000 */
[----:B------:R-:W-:Y:S01]  /*31b30*/  FMUL R233, R5, 8388608 ;  /* 0x4b00000005e97820 */ /* 0x000fe20000400000 */
[----:B------:R-:W-:Y:S01]  /*31b40*/  FSEL R220, R220, R231, P2 ;  /* 0x000000e7dcdc7208 */ /* 0x000fe20001000000 */
[----:B------:R-:W-:Y:S01]  /*31b50*/  FMUL R231, R239, 0.25 ;  /* 0x3e800000efe77820 */ /* 0x000fe20000400000 */
[----:B------:R-:W-:-:S02]  /*31b60*/  FSEL R236, R236, R2, !P5 ;  /* 0x00000002ecec7208 */ /* 0x000fc40006800000 */
[----:B0-----:R-:W-:Y:S02]  /*31b70*/  FSEL R9, RZ, -23, P5 ;  /* 0xc1b80000ff097808 */ /* 0x001fe40002800000 */
[----:B------:R-:W-:Y:S01]  /*31b80*/  FSEL R118, R118, R128, P3 ;  /* 0x0000008076767208 */ /* 0x000fe20001800000 */
[----:B------:R-:W-:Y:S01]  /*31b90*/  FMUL R128, R142, 0.25 ;  /* 0x3e8000008e807820 */ /* 0x000fe20000400000 */
[----:B------:R-:W-:Y:S02]  /*31ba0*/  FSETP.GEU.AND P5, PT, R5, 1.175494350822287508e-38, PT ;  /* 0x008000000500780b */ /* 0x000fe40003fae000 */
[----:B------:R-:W-:Y:S01]  /*31bb0*/  FSEL R119, R119, R129, P3 ;  /* 0x0000008177777208 */ /* 0x000fe20001800000 */
[----:B------:R-:W-:Y:S01]  /*31bc0*/  FMUL R129, R143, 0.25 ;  /* 0x3e8000008f817820 */ /* 0x000fe20000400000 */
[----:B------:R-:W-:Y:S01]  /*31bd0*/  FSEL R221, R221, R230, P2 ;  /* 0x000000e6dddd7208 */ /* 0x000fe20001000000 */
[----:B------:R-:W-:Y:S01]  /*31be0*/  FMUL R230, R240, 0.25 ;  /* 0x3e800000f0e67820 */ /* 0x000fe20000400000 */
[----:B------:R-:W-:-:S02]  /*31bf0*/  FSEL R237, R237, R3, !P6 ;  /* 0x00000003eded7208 */ /* 0x000fc40007000000 */
[----:B------:R-:W-:Y:S02]  /*31c00*/  FSEL R232, R232, R4, !P4 ;  /* 0x00000004e8e87208 */ /* 0x000fe40006000000 */
[----:B------:R-:W-:Y:S01]  /*31c10*/  FSEL R116, R116, R130, P2 ;  /* 0x0000008274747208 */ /* 0x000fe20001000000 */
[----:B------:R-:W-:Y:S01]  /*31c20*/  FMUL R130, R140, 0.25 ;  /* 0x3e8000008c827820 */ /* 0x000fe20000400000 */
[----:B------:R-:W-:Y:S01]  /*31c30*/  FSEL R144, R144, R242, P2 ;  /* 0x000000f290907208 */ /* 0x000fe20001000000 */
[----:B------:R-:W-:Y:S01]  /*31c40*/  STL [R1+0x1b3c], R111 ;  /* 0x001b3c6f01007387 */ /* 0x000fe20000100800 */
[----:B------:R-:W-:Y:S02]  /*31c50*/  FSEL R241, R241, R238, P3 ;  /* 0x000000eef1f17208 */ /* 0x000fe40001800000 */
[----:B------:R-:W-:Y:S02]  /*31c60*/  FSEL R233, R233, R5, !P5 ;  /* 0x00000005e9e97208 */ /* 0x000fe40006800000 */
[----:B------:R-:W-:Y:S01]  /*31c70*/  IADD3 R242, R236, -0x3f3504f3, RZ ;  /* 0xc0cafb0decf27810 */ /* 0x000fe20007ffe0ff */
[----:B------:R-:W-:Y:S01]  /*31c80*/  STL [R1+0x1b40], R112 ;  /* 0x001b407001007387 */ /* 0x000fe20000100800 */
[----:B------:R-:W-:-:S02]  /*31c90*/  FSEL R231, R231, R239, P3 ;  /* 0x000000efe7e77208 */ /* 0x000fc40001800000 */
[----:B------:R-:W-:Y:S01]  /*31ca0*/  IADD3 R238, R237, -0x3f3504f3, RZ ;  /* 0xc0cafb0dedee7810 */ /* 0x000fe20007ffe0ff */
[----:B------:R-:W-:Y:S01]  /*31cb0*/  STL [R1+0x1b44], R113 ;  /* 0x001b447101007387 */ /* 0x000fe20000100800 */
[----:B------:R-:W-:Y:S01]  /*31cc0*/  FSEL R128, R128, R142, P2 ;  /* 0x0000008e80807208 */ /* 0x000fe20001000000 */
[----:B------:R-:W-:Y:S01]  /*31cd0*/  FMUL R142, R251, 0.25 ;  /* 0x3e800000fb8e7820 */ /* 0x000fe20000400000 */
[----:B------:R-:W-:Y:S01]  /*31ce0*/  IADD3 R239, R232, -0x3f3504f3, RZ ;  /* 0xc0cafb0de8ef7810 */ /* 0x000fe20007ffe0ff */
[----:B------:R-:W-:Y:S01]  /*31cf0*/  STL [R1+0x1b48], R114 ;  /* 0x001b487201007387 */ /* 0x000fe20000100800 */
[----:B------:R-:W-:Y:S01]  /*31d00*/  FSEL R129, R129, R143, P2 ;  /* 0x0000008f81817208 */ /* 0x000fe20001000000 */
[----:B------:R-:W-:Y:S01]  /*31d10*/  FMUL R143, R250, 0.25 ;  /* 0x3e800000fa8f7820 */ /* 0x000fe20000400000 */
[----:B------:R-:W-:Y:S01]  /*31d20*/  FSEL R230, R230, R240, P3 ;  /* 0x000000f0e6e67208 */ /* 0x000fe20001800000 */
[----:B------:R-:W-:Y:S01]  /*31d30*/  STL [R1+0x1b4c], R115 ;  /* 0x001b4c7301007387 */ /* 0x000fe20000100800 */
[----:B------:R-:W-:-:S02]  /*31d40*/  FSEL R117, R117, R131, P2 ;  /* 0x0000008375757208 */ /* 0x000fc40001000000 */
[----:B------:R-:W-:Y:S02]  /*31d50*/  IADD3 R240, R233, -0x3f3504f3, RZ ;  /* 0xc0cafb0de9f07810 */ /* 0x000fe40007ffe0ff */
[----:B------:R-:W-:Y:S01]  /*31d60*/  LOP3.LUT R242, R242, 0xff800000, RZ, 0xc0, !PT ;  /* 0xff800000f2f27812 */ /* 0x000fe200078ec0ff */
[----:B------:R-:W-:Y:S01]  /*31d70*/  STL [R1+0x1b50], R118 ;  /* 0x001b507601007387 */ /* 0x000fe20000100800 */
[----:B------:R-:W-:Y:S01]  /*31d80*/  FSEL R130, R130, R140, P3 ;  /* 0x0000008c82827208 */ /* 0x000fe20001800000 */
[----:B------:R-:W-:Y:S01]  /*31d90*/  FMUL R140, R247, 0.25 ;  /* 0x3e800000f78c7820 */ /* 0x000fe20000400000 */
[----:B------:R-:W-:Y:S01]  /*31da0*/  LOP3.LUT R238, R238, 0xff800000, RZ, 0xc0, !PT ;  /* 0xff800000eeee7812 */ /* 0x000fe200078ec0ff */
[----:B------:R-:W-:Y:S01]  /*31db0*/  STL [R1+0x1b54], R119 ;  /* 0x001b547701007387 */ /* 0x000fe20000100800 */
[----:B------:R-:W-:Y:S02]  /*31dc0*/  LOP3.LUT R239, R239, 0xff800000, RZ, 0xc0, !PT ;  /* 0xff800000efef7812 */ /* 0x000fe400078ec0ff */
[----:B------:R-:W-:Y:S01]  /*31dd0*/  FSEL R142, R142, R251, P3 ;  /* 0x000000fb8e8e7208 */ /* 0x000fe20001800000 */
[----:B------:R-:W-:Y:S01]  /*31de0*/  STL [R1+0x1b58], R116 ;  /* 0x001b587401007387 */ /* 0x000fe20000100800 */
[----:B------:R-:W-:-:S02]  /*31df0*/  LOP3.LUT R240, R240, 0xff800000, RZ, 0xc0, !PT ;  /* 0xff800000f0f07812 */ /* 0x000fc400078ec0ff */
[----:B------:R-:W-:Y:S01]  /*31e00*/  I2FP.F32.S32 R8, R242 ;  /* 0x000000f200087245 */ /* 0x000fe20000201400 */
[----:B------:R-:W-:Y:S01]  /*31e10*/  STL [R1+0x1b5c], R117 ;  /* 0x001b5c7501007387 */ /* 0x000fe20000100800 */
[----:B------:R-:W-:Y:S02]  /*31e20*/  FSEL R143, R143, R250, P3 ;  /* 0x000000fa8f8f7208 */ /* 0x000fe40001800000 */
[----:B------:R-:W-:Y:S01]  /*31e30*/  FSEL R7, RZ, -23, P6 ;  /* 0xc1b80000ff077808 */ /* 0x000fe20003000000 */
[----:B------:R-:W-:Y:S01]  /*31e40*/  STL [R1+0x1b60], R122 ;  /* 0x001b607a01007387 */ /* 0x000fe20000100800 */
[----:B------:R-:W-:Y:S02]  /*31e50*/  I2FP.F32.S32 R251, R238 ;  /* 0x000000ee00fb7245 */ /* 0x000fe40000201400 */
[----:B------:R-:W-:Y:S01]  /*31e60*/  FSEL R6, RZ, -23, P4 ;  /* 0xc1b80000ff067808 */ /* 0x000fe20002000000 */
[----:B------:R-:W-:Y:S01]  /*31e70*/  STL [R1+0x1b64], R123 ;  /* 0x001b647b01007387 */ /* 0x000fe20000100800 */
[----:B------:R-:W-:-:S02]  /*31e80*/  I2FP.F32.S32 R250, R239 ;  /* 0x000000ef00fa7245 */ /* 0x000fc40000201400 */
[----:B------:R-:W-:Y:S01]  /*31e90*/  FSEL R140, R140, R247, P2 ;  /* 0x000000f78c8c7208 */ /* 0x000fe20001000000 */
[----:B------:R-:W-:Y:S01]  /*31ea0*/  STL [R1+0x1b68], R120 ;  /* 0x001b687801007387 */ /* 0x000fe20000100800 */
[----:B------:R-:W-:Y:S01]  /*31eb0*/  FSEL R0, RZ, -23, P5 ;  /* 0xc1b80000ff007808 */ /* 0x000fe20002800000 */
[----:B------:R-:W-:Y:S01]  /*31ec0*/  FFMA.FTZ R8, R8, 1.1920928955078125e-07, R9 ;  /* 0x3400000008087823 */ /* 0x000fe20000010009 */
[----:B------:R-:W-:Y:S01]  /*31ed0*/  I2FP.F32.S32 R247, R240 ;  /* 0x000000f000f77245 */ /* 0x000fe20000201400 */
[----:B------:R-:W-:Y:S01]  /*31ee0*/  STL [R1+0x1b6c], R121 ;  /* 0x001b6c7901007387 */ /* 0x000fe20000100800 */
[----:B------:R-:W-:Y:S01]  /*31ef0*/  FFMA.FTZ R7, R251, 1.1920928955078125e-07, R7 ;  /* 0x34000000fb077823 */ /* 0x000fe20000010007 */
[----:B------:R-:W-:Y:S02]  /*31f00*/  FFMA.FTZ R6, R250, 1.1920928955078125e-07, R6 ;  /* 0x34000000fa067823 */ /* 0x000fe40000010006 */
[----:B------:R-:W-:Y:S01]  /*31f10*/  STL [R1+0x1b70], R126 ;  /* 0x001b707e01007387 */ /* 0x000fe20000100800 */
[----:B------:R-:W-:-:S03]  /*31f20*/  FFMA.FTZ R0, R247, 1.1920928955078125e-07, R0 ;  /* 0x34000000f7007823 */ /* 0x000fc60000010000 */
[----:B------:R-:W-:Y:S04]  /*31f30*/  STL [R1+0x1b74], R127 ;  /* 0x001b747f01007387 */ /* 0x000fe80000100800 */
[----:B------:R-:W-:Y:S04]  /*31f40*/  STL [R1+0x1b78], R124 ;  /* 0x001b787c01007387 */ /* 0x000fe80000100800 */
[----:B------:R0:W-:Y:S04]  /*31f50*/  STL [R1+0x1b7c], R125 ;  /* 0x001b7c7d01007387 */ /* 0x0001e80000100800 */
[----:B------:R1:W-:Y:S04]  /*31f60*/  STL [R1+0x220], R8 ;  /* 0x0002200801007387 */ /* 0x0003e80000100800 */
[----:B------:R-:W-:Y:S04]  /*31f70*/  STL [R1+0x218], R7 ;  /* 0x0002180701007387 */ /* 0x000fe80000100800 */
[----:B------:R-:W-:Y:S04]  /*31f80*/  STL [R1+0x210], R6 ;  /* 0x0002100601007387 */ /* 0x000fe80000100800 */
[----:B------:R-:W3:Y:S04]  /*31f90*/  LDL.LU R252, [R1+0x860] ;  /* 0x0008600001fc7983 */ /* 0x000ee80000300800 */
[----:B------:R4:W-:Y:S04]  /*31fa0*/  STL [R1+0x214], R0 ;  /* 0x0002140001007387 */ /* 0x0009e80000100800 */
[----:B------:R-:W2:Y:S04]  /*31fb0*/  LDL.LU R250, [R1+0x854] ;  /* 0x0008540001fa7983 */ /* 0x000ea80000300800 */
[----:B------:R-:W3:Y:S04]  /*31fc0*/  LDL.LU R251, [R1+0x84c] ;  /* 0x00084c0001fb7983 */ /* 0x000ee80000300800 */
[----:B0-----:R-:W3:Y:S04]  /*31fd0*/  LDL.LU R125, [R1+0x844] ;  /* 0x00084400017d7983 */ /* 0x001ee80000300800 */
[----:B------:R-:W3:Y:S04]  /*31fe0*/  LDL.LU R124, [R1+0x83c] ;  /* 0x00083c00017c7983 */ /* 0x000ee80000300800 */
        /* <DEDUP_REMOVED lines=117> */
[----:B-1----:R-:W3:Y:S04]  /*32740*/  LDL.LU R8, [R1+0x38] ;  /* 0x0000380001087983 */ /* 0x002ee80000300800 */
[----:B----4-:R-:W4:Y:S04]  /*32750*/  LDL.LU R0, [R1+0x2c] ;  /* 0x00002c0001007983 */ /* 0x010f280000300800 */
[----:B------:R-:W4:Y:S04]  /*32760*/  LDL.LU R7, [R1+0x28] ;  /* 0x0000280001077983 */ /* 0x000f280000300800 */
[----:B------:R-:W4:Y:S04]  /*32770*/  LDL.LU R6, [R1+0x24] ;  /* 0x0000240001067983 */ /* 0x000f280000300800 */
[----:B------:R-:W4:Y:S01]  /*32780*/  LDL.LU R244, [R1+0x20] ;  /* 0x0000200001f47983 */ /* 0x000f220000300800 */
[C---:B------:R-:W-:Y:S01]  /*32790*/  FSETP.GEU.AND P6, PT, |R5|.reuse, 1.175494350822287508e-38, PT ;  /* 0x008000000500780b */ /* 0x040fe20003fce200 */
[----:B------:R-:W-:Y:S01]  /*327a0*/  @P1 FMUL R5, R5, 0.25 ;  /* 0x3e80000005051820 */ /* 0x000fe20000400000 */
[----:B------:R-:W-:-:S11]  /*327b0*/  FMUL R131, R141, 0.25 ;  /* 0x3e8000008d837820 */ /* 0x000fd60000400000 */
[----:B------:R-:W-:-:S06]  /*327c0*/  @!P6 FMUL R5, R5, 16777216 ;  /* 0x4b8000000505e820 */ /* 0x000fcc0000400000 */
[----:B------:R-:W0:Y:S01]  /*327d0*/  MUFU.RCP R5, R5 ;  /* 0x0000000500057308 */ /* 0x000e220000001000 */
[----:B------:R-:W-:Y:S01]  /*327e0*/  FSEL R131, R131, R141, P3 ;  /* 0x0000008d83837208 */ /* 0x000fe20001800000 */
[----:B------:R-:W-:Y:S01]  /*327f0*/  FMUL R141, R246, 0.25 ;  /* 0x3e800000f68d7820 */ /* 0x000fe20000400000 */
[----:B--2---:R-:W-:Y:S01]  /*32800*/  @!P6 FMUL R250, R250, 16777216 ;  /* 0x4b800000fafae820 */ /* 0x004fe20000400000 */
[----:B---3--:R-:W-:-:S03]  /*32810*/  @!P6 FMUL R251, R251, 16777216 ;  /* 0x4b800000fbfbe820 */ /* 0x008fc60000400000 */
[----:B------:R-:W-:Y:S01]  /*32820*/  FSEL R141, R141, R246, P2 ;  /* 0x000000f68d8d7208 */ /* 0x000fe20001000000 */
[----:B------:R-:W-:Y:S01]  /*32830*/  FMUL R246, R248, 0.25 ;  /* 0x3e800000f8f67820 */ /* 0x000fe20000400000 */
[----:B------:R-:W-:Y:S01]  /*32840*/  @!P6 FMUL R125, R125, 16777216 ;  /* 0x4b8000007d7de820 */ /* 0x000fe20000400000 */
[----:B------:R-:W-:Y:S01]  /*32850*/  @!P6 FMUL R124, R124, 16777216 ;  /* 0x4b8000007c7ce820 */ /* 0x000fe20000400000 */
[----:B------:R-:W-:Y:S01]  /*32860*/  @!P6 FMUL R127, R127, 16777216 ;  /* 0x4b8000007f7fe820 */ /* 0x000fe20000400000 */
[----:B------:R-:W-:Y:S01]  /*32870*/  @!P6 FMUL R126, R126, 16777216 ;  /* 0x4b8000007e7ee820 */ /* 0x000fe20000400000 */
[----:B------:R-:W-:Y:S01]  /*32880*/  FSEL R246, R246, R248, P2 ;  /* 0x000000f8f6f67208 */ /* 0x000fe20001000000 */
[----:B------:R-:W-:Y:S01]  /*32890*/  @!P6 FMUL R121, R121, 16777216 ;  /* 0x4b8000007979e820 */ /* 0x000fe20000400000 */
[----:B------:R-:W2:Y:S01]  /*328a0*/  LDL.LU R248, [R1+0x18] ;  /* 0x0000180001f87983 */ /* 0x000ea20000300800 */
[C---:B0-----:R-:W-:Y:S01]  /*328b0*/  FMUL R247, R5.reuse, R250 ;  /* 0x000000fa05f77220 */ /* 0x041fe20000400000 */
[C---:B------:R-:W-:Y:S01]  /*328c0*/  FMUL R251, R5.reuse, R251 ;  /* 0x000000fb05fb7220 */ /* 0x040fe20000400000 */
[C---:B------:R-:W-:Y:S01]  /*328d0*/  FMUL R250, R5.reuse, R125 ;  /* 0x0000007d05fa7220 */ /* 0x040fe20000400000 */
[----:B------:R-:W-:-:S02]  /*328e0*/  FMUL R125, R5, R127 ;  /* 0x0000007f057d7220 */ /* 0x000fc40000400000 */
[----:B------:R0:W-:Y:S01]  /*328f0*/  STL [R1+0x5dc], R247 ;  /* 0x0005dcf701007387 */ /* 0x0001e20000100800 */
[----:B------:R-:W-:Y:S01]  /*32900*/  FMUL R121, R5, R121 ;  /* 0x0000007905797220 */ /* 0x000fe20000400000 */
[----:B------:R-:W-:Y:S02]  /*32910*/  @!P6 FMUL R120, R120, 16777216 ;  /* 0x4b8000007878e820 */ /* 0x000fe40000400000 */
[----:B------:R-:W-:Y:S01]  /*32920*/  STL [R1+0x5d8], R251 ;  /* 0x0005d8fb01007387 */ /* 0x000fe20000100800 */
[----:B------:R-:W-:Y:S01]  /*32930*/  @!P6 FMUL R123, R123, 16777216 ;  /* 0x4b8000007b7be820 */ /* 0x000fe20000400000 */
[C---:B0-----:R-:W-:Y:S01]  /*32940*/  FMUL R247, R5.reuse, R124 ;  /* 0x0000007c05f77220 */ /* 0x041fe20000400000 */
[----:B------:R-:W-:Y:S01]  /*32950*/  FMUL R124, R5, R126 ;  /* 0x0000007e057c7220 */ /* 0x000fe20000400000 */
[----:B------:R-:W-:Y:S01]  /*32960*/  STL [R1+0x5d4], R250 ;  /* 0x0005d4fa01007387 */ /* 0x000fe20000100800 */
[----:B------:R-:W-:Y:S01]  /*32970*/  @!P6 FMUL R122, R122, 16777216 ;  /* 0x4b8000007a7ae820 */ /* 0x000fe20000400000 */
[----:B------:R-:W-:-:S02]  /*32980*/  @!P6 FMUL R117, R117, 16777216 ;  /* 0x4b8000007575e820 */ /* 0x000fc40000400000 */
[----:B------:R-:W-:Y:S01]  /*32990*/  STL [R1+0x5d0], R247 ;  /* 0x0005d0f701007387 */ /* 0x000fe20000100800 */
[----:B------:R-:W-:-:S03]  /*329a0*/  @!P6 FMUL R116, R116, 16777216 ;  /* 0x4b8000007474e820 */ /* 0x000fc60000400000 */
[----:B------:R-:W-:Y:S04]  /*329b0*/  STL [R1+0x5cc], R125 ;  /* 0x0005cc7d01007387 */ /* 0x000fe80000100800 */
[----:B------:R0:W-:Y:S01]  /*329c0*/  STL [R1+0x5c8], R124 ;  /* 0x0005c87c01007387 */ /* 0x0001e20000100800 */
[----:B------:R-:W-:-:S03]  /*329d0*/  FMUL R117, R5, R117 ;  /* 0x0000007505757220 */ /* 0x000fc60000400000 */
[----:B------:R1:W-:Y:S01]  /*329e0*/  STL [R1+0x5c4], R121 ;  /* 0x0005c47901007387 */ /* 0x0003e20000100800 */
[----:B------:R-:W-:Y:S01]  /*329f0*/  @!P6 FMUL R119, R119, 16777216 ;  /* 0x4b8000007777e820 */ /* 0x000fe20000400000 */
[C---:B------:R-:W-:Y:S01]  /*32a00*/  FMUL R116, R5.reuse, R116 ;  /* 0x0000007405747220 */ /* 0x040fe20000400000 */
[C---:B0-----:R-:W-:Y:S01]  /*32a10*/  FMUL R124, R5.reuse, R120 ;  /* 0x00000078057c7220 */ /* 0x041fe20000400000 */
[C---:B------:R-:W-:Y:S01]  /*32a20*/  FMUL R120, R5.reuse, R122 ;  /* 0x0000007a05787220 */ /* 0x040fe20000400000 */
[----:B-1----:R-:W-:Y:S01]  /*32a30*/  FMUL R121, R5, R123 ;  /* 0x0000007b05797220 */ /* 0x002fe20000400000 */
[----:B------:R-:W-:Y:S02]  /*32a40*/  @!P6 FMUL R118, R118, 16777216 ;  /* 0x4b8000007676e820 */ /* 0x000fe40000400000 */
[----:B------:R-:W-:Y:S01]  /*32a50*/  STL [R1+0x5c0], R124 ;  /* 0x0005c07c01007387 */ /* 0x000fe20000100800 */
[----:B------:R-:W-:Y:S01]  /*32a60*/  @!P6 FMUL R115, R115, 16777216 ;  /* 0x4b8000007373e820 */ /* 0x000fe20000400000 */
[----:B------:R-:W-:-:S02]  /*32a70*/  @!P6 FMUL R114, R114, 16777216 ;  /* 0x4b8000007272e820 */ /* 0x000fc40000400000 */
[----:B------:R-:W-:Y:S01]  /*32a80*/  STL [R1+0x5bc], R121 ;  /* 0x0005bc7901007387 */ /* 0x000fe20000100800 */
[----:B------:R-:W-:Y:S01]  /*32a90*/  @!P6 FMUL R113, R113, 16777216 ;  /* 0x4b8000007171e820 */ /* 0x000fe20000400000 */
[----:B------:R-:W-:Y:S02]  /*32aa0*/  FMUL R119, R5, R119 ;  /* 0x0000007705777220 */ /* 0x000fe40000400000 */
[----:B------:R-:W-:Y:S01]  /*32ab0*/  STL [R1+0x5b8], R120 ;  /* 0x0005b87801007387 */ /* 0x000fe20000100800 */
[----:B------:R-:W-:Y:S01]  /*32ac0*/  @!P6 FMUL R112, R112, 16777216 ;  /* 0x4b8000007070e820 */ /* 0x000fe20000400000 */
[----:B------:R-:W-:Y:S02]  /*32ad0*/  @!P6 FMUL R111, R111, 16777216 ;  /* 0x4b8000006f6fe820 */ /* 0x000fe40000400000 */
[----:B------:R0:W-:Y:S01]  /*32ae0*/  STL [R1+0x5b4], R117 ;  /* 0x0005b47501007387 */ /* 0x0001e20000100800 */
[----:B------:R-:W-:-:S03]  /*32af0*/  @!P6 FMUL R110, R110, 16777216 ;  /* 0x4b8000006e6ee820 */ /* 0x000fc60000400000 */
[----:B------:R1:W-:Y:S01]  /*32b00*/  STL [R1+0x5b0], R116 ;  /* 0x0005b07401007387 */ /* 0x0003e20000100800 */
[----:B------:R-:W-:Y:S01]  /*32b10*/  @!P6 FMUL R109, R109, 16777216 ;  /* 0x4b8000006d6de820 */ /* 0x000fe20000400000 */
[----:B------:R-:W-:Y:S01]  /*32b20*/  @!P6 FMUL R108, R108, 16777216 ;  /* 0x4b8000006c6ce820 */ /* 0x000fe20000400000 */
[C---:B0-----:R-:W-:Y:S01]  /*32b30*/  FMUL R117, R5.reuse, R118 ;  /* 0x0000007605757220 */ /* 0x041fe20000400000 */
[----:B------:R-:W-:Y:S01]  /*32b40*/  STL [R1+0x5ac], R119 ;  /* 0x0005ac7701007387 */ /* 0x000fe20000100800 */
[C---:B-1----:R-:W-:Y:S01]  /*32b50*/  FMUL R116, R5.reuse, R115 ;  /* 0x0000007305747220 */ /* 0x042fe20000400000 */
[C---:B------:R-:W-:Y:S01]  /*32b60*/  FMUL R115, R5.reuse, R114 ;  /* 0x0000007205737220 */ /* 0x040fe20000400000 */
[C---:B------:R-:W-:Y:S01]  /*32b70*/  FMUL R114, R5.reuse, R113 ;  /* 0x0000007105727220 */ /* 0x040fe20000400000 */
[----:B------:R-:W-:Y:S01]  /*32b80*/  FMUL R113, R5, R112 ;  /* 0x0000007005717220 */ /* 0x000fe20000400000 */
[----:B------:R-:W-:Y:S01]  /*32b90*/  @!P6 FMUL R107, R107, 16777216 ;  /* 0x4b8000006b6be820 */ /* 0x000fe20000400000 */
[----:B------:R0:W-:Y:S01]  /*32ba0*/  STL [R1+0x5a8], R117 ;  /* 0x0005a87501007387 */ /* 0x0001e20000100800 */
[C---:B------:R-:W-:Y:S01]  /*32bb0*/  FMUL R112, R5.reuse, R111 ;  /* 0x0000006f05707220 */ /* 0x040fe20000400000 */
[----:B------:R-:W-:Y:S01]  /*32bc0*/  @!P6 FMUL R106, R106, 16777216 ;  /* 0x4b8000006a6ae820 */ /* 0x000fe20000400000 */
[----:B------:R-:W-:Y:S01]  /*32bd0*/  FMUL R111, R5, R110 ;  /* 0x0000006e056f7220 */ /* 0x000fe20000400000 */
[----:B------:R1:W-:Y:S01]  /*32be0*/  STL [R1+0x5a4], R116 ;  /* 0x0005a47401007387 */ /* 0x0003e20000100800 */
[----:B------:R-:W-:Y:S01]  /*32bf0*/  @!P6 FMUL R105, R105, 16777216 ;  /* 0x4b8000006969e820 */ /* 0x000fe20000400000 */
[C---:B------:R-:W-:Y:S01]  /*32c00*/  FMUL R110, R5.reuse, R109 ;  /* 0x0000006d056e7220 */ /* 0x040fe20000400000 */
[----:B------:R-:W-:Y:S01]  /*32c10*/  @!P6 FMUL R104, R104, 16777216 ;  /* 0x4b8000006868e820 */ /* 0x000fe20000400000 */
[----:B------:R3:W-:Y:S01]  /*32c20*/  STL [R1+0x5a0], R115 ;  /* 0x0005a07301007387 */ /* 0x0007e20000100800 */
[----:B------:R-:W-:Y:S01]  /*32c30*/  FMUL R109, R5, R108 ;  /* 0x0000006c056d7220 */ /* 0x000fe20000400000 */
[----:B------:R-:W-:Y:S01]  /*32c40*/  @!P6 FMUL R103, R103, 16777216 ;  /* 0x4b8000006767e820 */ /* 0x000fe20000400000 */
[C---:B------:R-:W-:Y:S01]  /*32c50*/  FMUL R108, R5.reuse, R107 ;  /* 0x0000006b056c7220 */ /* 0x040fe20000400000 */
[----:B------:R3:W-:Y:S01]  /*32c60*/  STL [R1+0x59c], R114 ;  /* 0x00059c7201007387 */ /* 0x0007e20000100800 */
[----:B------:R-:W-:Y:S01]  /*32c70*/  @!P6 FMUL R102, R102, 16777216 ;  /* 0x4b8000006666e820 */ /* 0x000fe20000400000 */
[----:B------:R-:W-:-:S02]  /*32c80*/  FMUL R107, R5, R106 ;  /* 0x0000006a056b7220 */ /* 0x000fc40000400000 */
[----:B------:R3:W-:Y:S01]  /*32c90*/  STL [R1+0x598], R113 ;  /* 0x0005987101007387 */ /* 0x0007e20000100800 */
[----:B------:R-:W-:Y:S01]  /*32ca0*/  @!P6 FMUL R101, R101, 16777216 ;  /* 0x4b8000006565e820 */ /* 0x000fe20000400000 */
[C---:B------:R-:W-:Y:S02]  /*32cb0*/  FMUL R106, R5.reuse, R105 ;  /* 0x00000069056a7220 */ /* 0x040fe40000400000 */
[----:B------:R3:W-:Y:S01]  /*32cc0*/  STL [R1+0x594], R112 ;  /* 0x0005947001007387 */ /* 0x0007e20000100800 */
[----:B------:R-:W-:Y:S01]  /*32cd0*/  @!P6 FMUL R100, R100, 16777216 ;  /* 0x4b8000006464e820 */ /* 0x000fe20000400000 */
[----:B------:R-:W-:Y:S02]  /*32ce0*/  FMUL R105, R5, R104 ;  /* 0x0000006805697220 */ /* 0x000fe40000400000 */
[----:B------:R3:W-:Y:S01]  /*32cf0*/  STL [R1+0x590], R111 ;  /* 0x0005906f01007387 */ /* 0x0007e20000100800 */
[----:B------:R-:W-:Y:S01]  /*32d00*/  @!P6 FMUL R99, R99, 16777216 ;  /* 0x4b8000006363e820 */ /* 0x000fe20000400000 */
[----:B------:R-:W-:-:S02]  /*32d10*/  FMUL R104, R5, R103 ;  /* 0x0000006705687220 */ /* 0x000fc40000400000 */
[----:B------:R3:W-:Y:S01]  /*32d20*/  STL [R1+0x58c], R110 ;  /* 0x00058c6e01007387 */ /* 0x0007e20000100800 */
[----:B------:R-:W-:Y:S01]  /*32d30*/  @!P6 FMUL R98, R98, 16777216 ;  /* 0x4b8000006262e820 */ /* 0x000fe20000400000 */
[----:B------:R-:W-:Y:S02]  /*32d40*/  FMUL R103, R5, R102 ;  /* 0x0000006605677220 */ /* 0x000fe40000400000 */
[----:B------:R3:W-:Y:S01]  /*32d50*/  STL [R1+0x588], R109 ;  /* 0x0005886d01007387 */ /* 0x0007e20000100800 */
[----:B------:R-:W-:Y:S01]  /*32d60*/  @!P6 FMUL R97, R97, 16777216 ;  /* 0x4b8000006161e820 */ /* 0x000fe20000400000 */
[C---:B------:R-:W-:Y:S02]  /*32d70*/  FMUL R102, R5.reuse, R101 ;  /* 0x0000006505667220 */ /* 0x040fe40000400000 */
        /* <DEDUP_REMOVED lines=237> */
[----:B------:R-:W-:Y:S01]  /*33c50*/  STL [R1+0x228], R29 ;  /* 0x0002281d01007387 */ /* 0x000fe20000100800 */
[----:B------:R-:W-:Y:S01]  /*33c60*/  @!P6 FMUL R17, R17, 16777216 ;  /* 0x4b8000001111e820 */ /* 0x000fe20000400000 */
[C---:B------:R-:W-:Y:S02]  /*33c70*/  FMUL R22, R5.reuse, R21 ;  /* 0x0000001505167220 */ /* 0x040fe40000400000 */
[----:B------:R-:W-:Y:S01]  /*33c80*/  STL [R1+0x204], R28 ;  /* 0x0002041c01007387 */ /* 0x000fe20000100800 */
[----:B------:R-:W-:Y:S01]  /*33c90*/  @!P6 FMUL R16, R16, 16777216 ;  /* 0x4b8000001010e820 */ /* 0x000fe20000400000 */
[----:B------:R-:W-:Y:S02]  /*33ca0*/  FMUL R21, R5, R20 ;  /* 0x0000001405157220 */ /* 0x000fe40000400000 */
[----:B------:R-:W-:Y:S01]  /*33cb0*/  STL [R1+0x200], R27 ;  /* 0x0002001b01007387 */ /* 0x000fe20000100800 */
[----:B------:R-:W-:Y:S01]  /*33cc0*/  @!P6 FMUL R15, R15, 16777216 ;  /* 0x4b8000000f0fe820 */ /* 0x000fe20000400000 */
[----:B------:R-:W-:-:S02]  /*33cd0*/  FMUL R20, R5, R19 ;  /* 0x0000001305147220 */ /* 0x000fc40000400000 */
[----:B------:R-:W-:Y:S01]  /*33ce0*/  STL [R1+0x1fc], R26 ;  /* 0x0001fc1a01007387 */ /* 0x000fe20000100800 */
[----:B------:R-:W-:Y:S01]  /*33cf0*/  @!P6 FMUL R14, R14, 16777216 ;  /* 0x4b8000000e0ee820 */ /* 0x000fe20000400000 */
[----:B------:R-:W-:Y:S02]  /*33d00*/  FMUL R19, R5, R18 ;  /* 0x0000001205137220 */ /* 0x000fe40000400000 */
[----:B------:R-:W-:Y:S01]  /*33d10*/  STL [R1+0x1f8], R25 ;  /* 0x0001f81901007387 */ /* 0x000fe20000100800 */
[----:B------:R-:W-:Y:S01]  /*33d20*/  @!P6 FMUL R13, R13, 16777216 ;  /* 0x4b8000000d0de820 */ /* 0x000fe20000400000 */
[C---:B------:R-:W-:Y:S02]  /*33d30*/  FMUL R18, R5.reuse, R17 ;  /* 0x0000001105127220 */ /* 0x040fe40000400000 */
[----:B------:R-:W-:Y:S01]  /*33d40*/  STL [R1+0x1e8], R24 ;  /* 0x0001e81801007387 */ /* 0x000fe20000100800 */
        /* <DEDUP_REMOVED lines=13> */
[C---:B------:R-:W-:Y:S02]  /*33e20*/  FMUL R13, R5.reuse, R12 ;  /* 0x0000000c050d7220 */ /* 0x040fe40000400000 */
[----:B------:R-:W-:Y:S01]  /*33e30*/  STL [R1+0x15c], R19 ;  /* 0x00015c1301007387 */ /* 0x000fe20000100800 */
[----:B----4-:R-:W-:Y:S01]  /*33e40*/  @!P6 FMUL R0, R0, 16777216 ;  /* 0x4b8000000000e820 */ /* 0x010fe20000400000 */
        /* <DEDUP_REMOVED lines=9> */
[C---:B------:R-:W-:Y:S02]  /*33ee0*/  FMUL R9, R5.reuse, R8 ;  /* 0x0000000805097220 */ /* 0x040fe40000400000 */
[----:B------:R-:W-:Y:S01]  /*33ef0*/  STL [R1+0x104], R15 ;  /* 0x0001040f01007387 */ /* 0x000fe20000100800 */
[C---:B------:R-:W-:Y:S01]  /*33f00*/  FMUL R8, R5.reuse, R0 ;  /* 0x0000000005087220 */ /* 0x040fe20000400000 */
[----:B------:R-:W-:-:S02]  /*33f10*/  FMUL R0, R5, R7 ;  /* 0x0000000705007220 */ /* 0x000fc40000400000 */
[----:B------:R-:W-:Y:S01]  /*33f20*/  STL [R1+0xf4], R14 ;  /* 0x0000f40e01007387 */ /* 0x000fe20000100800 */
[----:B------:R-:W-:-:S03]  /*33f30*/  FMUL R7, R5, R6 ;  /* 0x0000000605077220 */ /* 0x000fc60000400000 */
[----:B------:R-:W-:Y:S01]  /*33f40*/  STL [R1+0xec], R13 ;  /* 0x0000ec0d01007387 */ /* 0x000fe20000100800 */
[----:B------:R-:W-:-:S03]  /*33f50*/  FMUL R6, R5, R244 ;  /* 0x000000f405067220 */ /* 0x000fc60000400000 */
        /* <DEDUP_REMOVED lines=17> */
[----:B0-----:R-:W4:Y:S04]  /*34070*/  LDL.LU R117, [R1+0x830] ;  /* 0x0008300001757983 */ /* 0x001f280000300800 */
[----:B-1----:R-:W4:Y:S04]  /*34080*/  LDL.LU R116, [R1+0x828] ;  /* 0x0008280001747983 */ /* 0x002f280000300800 */
[----:B------:R-:W4:Y:S04]  /*34090*/  LDL.LU R119, [R1+0x820] ;  /* 0x0008200001777983 */ /* 0x000f280000300800 */
[----:B------:R-:W4:Y:S04]  /*340a0*/  LDL.LU R118, [R1+0x818] ;  /* 0x0008180001767983 */ /* 0x000f280000300800 */
[----:B---3--:R-:W3:Y:S04]  /*340b0*/  LDL.LU R115, [R1+0x810] ;  /* 0x0008100001737983 */ /* 0x008ee80000300800 */
        /* <DEDUP_REMOVED lines=25> */
[----:B--2---:R-:W2:Y:S04]  /*34250*/  LDL.LU R89, [R1+0x740] ;  /* 0x0007400001597983 */ /* 0x004ea80000300800 */
[----:B------:R-:W2:Y:S04]  /*34260*/  LDL.LU R88, [R1+0x738] ;  /* 0x0007380001587983 */ /* 0x000ea80000300800 */
        /* <DEDUP_REMOVED lines=54> */
[----:B------:R-:W2:Y:S01]  /*345d0*/  LDL.LU R33, [R1+0x170] ;  /* 0x0001700001217983 */ /* 0x000ea20000300800 */
[----:B------:R-:W-:-:S03]  /*345e0*/  @!P6 FMUL R252, R252, 16777216 ;  /* 0x4b800000fcfce820 */ /* 0x000fc60000400000 */
[----:B------:R-:W2:Y:S01]  /*345f0*/  LDL.LU R32, [R1+0x168] ;  /* 0x0001680001207983 */ /* 0x000ea20000300800 */
[----:B------:R-:W-:-:S03]  /*34600*/  @!P6 FMUL R248, R248, 16777216 ;  /* 0x4b800000f8f8e820 */ /* 0x000fc60000400000 */
[----:B------:R-:W2:Y:S01]  /*34610*/  LDL.LU R31, [R1+0x160] ;  /* 0x00016000011f7983 */ /* 0x000ea20000300800 */
[----:B------:R-:W-:-:S03]  /*34620*/  FMUL R252, R5, R252 ;  /* 0x000000fc05fc7220 */ /* 0x000fc60000400000 */
[----:B------:R-:W2:Y:S01]  /*34630*/  LDL.LU R30, [R1+0x158] ;  /* 0x00015800011e7983 */ /* 0x000ea20000300800 */
[----:B----4-:R-:W-:-:S03]  /*34640*/  FMUL R0, R5, R248 ;  /* 0x000000f805007220 */ /* 0x010fc60000400000 */
        /* <DEDUP_REMOVED lines=25> */
[----:B------:R-:W-:-:S03]  /*347e0*/  MOV R10, R249 ;  /* 0x000000f9000a7202 */ /* 0x000fc60000000f00 */
[----:B------:R-:W4:Y:S04]  /*347f0*/  LDL.LU R244, [R1+0x88] ;  /* 0x0000880001f47983 */ /* 0x000f280000300800 */
[----:B------:R-:W4:Y:S04]  /*34800*/  LDL.LU R248, [R1+0x80] ;  /* 0x0000800001f87983 */ /* 0x000f280000300800 */
[----:B------:R-:W4:Y:S01]  /*34810*/  LDL.LU R249, [R1+0x78] ;  /* 0x0000780001f97983 */ /* 0x000f220000300800 */
[C---:B------:R-:W-:Y:S01]  /*34820*/  FSETP.GEU.AND P4, PT, |R4|.reuse, 1.175494350822287508e-38, PT ;  /* 0x008000000400780b */ /* 0x040fe20003f8e200 */
[----:B------:R-:W-:-:S02]  /*34830*/  @P0 FMUL R4, R4, 0.25 ;  /* 0x3e80000004040820 */ /* 0x000fc40000400000 */
[----:B------:R-:W4:Y:S10]  /*34840*/  LDL.LU R250, [R1+0x68] ;  /* 0x0000680001fa7983 */ /* 0x000f340000300800 */
[----:B------:R-:W-:-:S06]  /*34850*/  @!P4 FMUL R4, R4, 16777216 ;  /* 0x4b8000000404c820 */ /* 0x000fcc0000400000 */
[----:B------:R-:W0:Y:S01]  /*34860*/  MUFU.RCP R4, R4 ;  /* 0x0000000400047308 */ /* 0x000e220000001000 */
[----:B------:R-:W-:Y:S01]  /*34870*/  @!P4 FMUL R125, R125, 16777216 ;  /* 0x4b8000007d7dc820 */ /* 0x000fe20000400000 */
[----:B------:R-:W-:Y:S01]  /*34880*/  @!P4 FMUL R124, R124, 16777216 ;  /* 0x4b8000007c7cc820 */ /* 0x000fe20000400000 */
[----:B------:R-:W-:Y:S01]  /*34890*/  @!P4 FMUL R127, R127, 16777216 ;  /* 0x4b8000007f7fc820 */ /* 0x000fe20000400000 */
[----:B------:R-:W-:Y:S01]  /*348a0*/  @!P4 FMUL R126, R126, 16777216 ;  /* 0x4b8000007e7ec820 */ /* 0x000fe20000400000 */
[----:B------:R-:W-:Y:S01]  /*348b0*/  @!P4 FMUL R121, R121, 16777216 ;  /* 0x4b8000007979c820 */ /* 0x000fe20000400000 */
[----:B------:R-:W-:Y:S01]  /*348c0*/  @!P4 FMUL R120, R120, 16777216 ;  /* 0x4b8000007878c820 */ /* 0x000fe20000400000 */
[----:B------:R-:W-:Y:S01]  /*348d0*/  @!P4 FMUL R123, R123, 16777216 ;  /* 0x4b8000007b7bc820 */ /* 0x000fe20000400000 */
[C---:B0-----:R-:W-:Y:S01]  /*348e0*/  FMUL R125, R4.reuse, R125 ;  /* 0x0000007d047d7220 */ /* 0x041fe20000400000 */
[C---:B------:R-:W-:Y:S01]  /*348f0*/  FMUL R124, R4.reuse, R124 ;  /* 0x0000007c047c7220 */ /* 0x040fe20000400000 */
[C---:B------:R-:W-:Y:S01]  /*34900*/  FMUL R127, R4.reuse, R127 ;  /* 0x0000007f047f7220 */ /* 0x040fe20000400000 */
[----:B------:R-:W-:-:S02]  /*34910*/  FMUL R126, R4, R126 ;  /* 0x0000007e047e7220 */ /* 0x000fc40000400000 */
[----:B------:R0:W-:Y:S01]  /*34920*/  STL [R1+0x574], R125 ;  /* 0x0005747d01007387 */ /* 0x0001e20000100800 */
[----:B------:R-:W-:Y:S01]  /*34930*/  FMUL R121, R4, R121 ;  /* 0x0000007904797220 */ /* 0x000fe20000400000 */
[----:B------:R-:W-:Y:S01]  /*34940*/  @!P4 FMUL R122, R122, 16777216 ;  /* 0x4b8000007a7ac820 */ /* 0x000fe20000400000 */
[C---:B------:R-:W-:Y:S01]  /*34950*/  FMUL R120, R4.reuse, R120 ;  /* 0x0000007804787220 */ /* 0x040fe20000400000 */
[----:B------:R-:W-:Y:S01]  /*34960*/  @!P4 FMUL R117, R117, 16777216 ;  /* 0x4b8000007575c820 */ /* 0x000fe20000400000 */
[----:B0-----:R-:W4:Y:S04]  /*34970*/  LDL.LU R125, [R1+0x1b7c] ;  /* 0x001b7c00017d7983 */ /* 0x001f280000300800 */
[----:B------:R0:W-:Y:S01]  /*34980*/  STL [R1+0x570], R124 ;  /* 0x0005707c01007387 */ /* 0x0001e20000100800 */
[----:B------:R-:W-:Y:S01]  /*34990*/  FMUL R123, R4, R123 ;  /* 0x0000007b047b7220 */ /* 0x000fe20000400000 */
[----:B------:R-:W-:Y:S01]  /*349a0*/  @!P4 FMUL R116, R116, 16777216 ;  /* 0x4b8000007474c820 */ /* 0x000fe20000400000 */
[C---:B------:R-:W-:Y:S01]  /*349b0*/  FMUL R122, R4.reuse, R122 ;  /* 0x0000007a047a7220 */ /* 0x040fe20000400000 */
[----:B0-----:R-:W4:Y:S04]  /*349c0*/  LDL.LU R124, [R1+0x1b78] ;  /* 0x001b7800017c7983 */ /* 0x001f280000300800 */
[----:B------:R0:W-:Y:S01]  /*349d0*/  STL [R1+0x55c], R127 ;  /* 0x00055c7f01007387 */ /* 0x0001e20000100800 */
[----:B------:R-:W-:Y:S01]  /*349e0*/  @!P4 FMUL R119, R119, 16777216 ;  /* 0x4b8000007777c820 */ /* 0x000fe20000400000 */
[----:B------:R-:W-:-:S02]  /*349f0*/  FMUL R117, R4, R117 ;  /* 0x0000007504757220 */ /* 0x000fc40000400000 */
[----:B0-----:R-:W4:Y:S04]  /*34a00*/  LDL.LU R127, [R1+0x1b74] ;  /* 0x001b7400017f7983 */ /* 0x001f280000300800 */
[----:B------:R0:W-:Y:S01]  /*34a10*/  STL [R1+0x558], R126 ;  /* 0x0005587e01007387 */ /* 0x0001e20000100800 */
[----:B------:R-:W-:Y:S01]  /*34a20*/  @!P4 FMUL R118, R118, 16777216 ;  /* 0x4b8000007676c820 */ /* 0x000fe20000400000 */
[C---:B------:R-:W-:Y:S02]  /*34a30*/  FMUL R116, R4.reuse, R116 ;  /* 0x0000007404747220 */ /* 0x040fe40000400000 */
[----:B0-----:R-:W4:Y:S04]  /*34a40*/  LDL.LU R126, [R1+0x1b70] ;  /* 0x001b7000017e7983 */ /* 0x001f280000300800 */
[----:B------:R0:W-:Y:S01]  /*34a50*/  STL [R1+0x554], R121 ;  /* 0x0005547901007387 */ /* 0x0001e20000100800 */
[----:B---3--:R-:W-:Y:S01]  /*34a60*/  @!P4 FMUL R115, R115, 16777216 ;  /* 0x4b8000007373c820 */ /* 0x008fe20000400000 */
[----:B------:R-:W-:-:S02]  /*34a70*/  FMUL R119, R4, R119 ;  /* 0x0000007704777220 */ /* 0x000fc40000400000 */
[----:B0-----:R-:W3:Y:S04]  /*34a80*/  LDL.LU R121, [R1+0x1b6c] ;  /* 0x001b6c0001797983 */ /* 0x001ee80000300800 */
[----:B------:R0:W-:Y:S01]  /*34a90*/  STL [R1+0x550], R120 ;  /* 0x0005507801007387 */ /* 0x0001e20000100800 */
[----:B------:R-:W-:Y:S01]  /*34aa0*/  @!P4 FMUL R114, R114, 16777216 ;  /* 0x4b8000007272c820 */ /* 0x000fe20000400000 */
[C---:B------:R-:W-:Y:S02]  /*34ab0*/  FMUL R118, R4.reuse, R118 ;  /* 0x0000007604767220 */ /* 0x040fe40000400000 */
[----:B0-----:R-:W3:Y:S04]  /*34ac0*/  LDL.LU R120, [R1+0x1b68] ;  /* 0x001b680001787983 */ /* 0x001ee80000300800 */
[----:B------:R0:W-:Y:S01]  /*34ad0*/  STL [R1+0x53c], R123 ;  /* 0x00053c7b01007387 */ /* 0x0001e20000100800 */
[----:B------:R-:W-:Y:S01]  /*34ae0*/  @!P4 FMUL R113, R113, 16777216 ;  /* 0x4b8000007171c820 */ /* 0x000fe20000400000 */
        /* <DEDUP_REMOVED lines=95> */
[----:B--2---:R-:W-:Y:S01]  /*350e0*/  @!P4 FMUL R89, R89, 16777216 ;  /* 0x4b8000005959c820 */ /* 0x004fe20000400000 */
[----:B------:R-:W-:-:S02]  /*350f0*/  FMUL R91, R4, R91 ;  /* 0x0000005b045b7220 */ /* 0x000fc40000400000 */
[----:B0-----:R-:W2:Y:S04]  /*35100*/  LDL.LU R97, [R1+0x1b04] ;  /* 0x001b040001617983 */ /* 0x001ea80000300800 */
[----:B------:R0:W-:Y:S01]  /*35110*/  STL [R1+0x460], R96 ;  /* 0x0004606001007387 */ /* 0x0001e20000100800 */
[----:B------:R-:W-:Y:S01]  /*35120*/  @!P4 FMUL R88, R88, 16777216 ;  /* 0x4b8000005858c820 */ /* 0x000fe20000400000 */
[C---:B------:R-:W-:Y:S02]  /*35130*/  FMUL R90, R4.reuse, R90 ;  /* 0x0000005a045a7220 */ /* 0x040fe40000400000 */
[----:B0-----:R-:W3:Y:S04]  /*35140*/  LDL.LU R96, [R1+0x1b00] ;  /* 0x001b000001607983 */ /* 0x001ee80000300800 */
[----:B------:R0:W-:Y:S01]  /*35150*/  STL [R1+0x45c], R95 ;  /* 0x00045c5f01007387 */ /* 0x0001e20000100800 */
[----:B------:R-:W-:Y:S01]  /*35160*/  @!P4 FMUL R87, R87, 16777216 ;  /* 0x4b8000005757c820 */ /* 0x000fe20000400000 */
[----:B------:R-:W-:-:S02]  /*35170*/  FMUL R89, R4, R89 ;  /* 0x0000005904597220 */ /* 0x000fc40000400000 */
[----:B0-----:R-:W2:Y:S04]  /*35180*/  LDL.LU R95, [R1+0x1afc] ;  /* 0x001afc00015f7983 */ /* 0x001ea80000300800 */
[----:B------:R0:W-:Y:S01]  /*35190*/  STL [R1+0x458], R94 ;  /* 0x0004585e01007387 */ /* 0x0001e20000100800 */
[----:B------:R-:W-:Y:S01]  /*351a0*/  @!P4 FMUL R86, R86, 16777216 ;  /* 0x4b8000005656c820 */ /* 0x000fe20000400000 */
[C---:B------:R-:W-:Y:S02]  /*351b0*/  FMUL R88, R4.reuse, R88 ;  /* 0x0000005804587220 */ /* 0x040fe40000400000 */
[----:B0-----:R-:W2:Y:S04]  /*351c0*/  LDL.LU R94, [R1+0x1af8] ;  /* 0x001af800015e7983 */ /* 0x001ea80000300800 */
[----:B------:R0:W-:Y:S01]  /*351d0*/  STL [R1+0x438], R93 ;  /* 0x0004385d01007387 */ /* 0x0001e20000100800 */
[----:B------:R-:W-:Y:S01]  /*351e0*/  @!P4 FMUL R85, R85, 16777216 ;  /* 0x4b8000005555c820 */ /* 0x000fe20000400000 */
[----:B------:R-:W-:-:S02]  /*351f0*/  FMUL R87, R4, R87 ;  /* 0x0000005704577220 */ /* 0x000fc40000400000 */
[----:B0-----:R-:W3:Y:S04]  /*35200*/  LDL.LU R93, [R1+0x1af4] ;  /* 0x001af400015d7983 */ /* 0x001ee80000300800 */
        /* <DEDUP_REMOVED lines=221> */
[----:B----4-:R-:W-:Y:S01]  /*35fe0*/  @!P4 FMUL R29, R29, 16777216 ;  /* 0x4b8000001d1dc820 */ /* 0x010fe20000400000 */
[----:B------:R-:W-:-:S02]  /*35ff0*/  FMUL R31, R4, R31 ;  /* 0x0000001f041f7220 */ /* 0x000fc40000400000 */
[----:B0-----:R-:W4:Y:S04]  /*36000*/  LDL.LU R37, [R1+0x1a14] ;  /* 0x001a140001257983 */ /* 0x001f280000300800 */
[----:B------:R0:W-:Y:S01]  /*36010*/  STL [R1+0x180], R36 ;  /* 0x0001802401007387 */ /* 0x0001e20000100800 */
[----:B------:R-:W-:Y:S01]  /*36020*/  @!P4 FMUL R5, R5, 16777216 ;  /* 0x4b8000000505c820 */ /* 0x000fe20000400000 */
[C---:B------:R-:W-:Y:S02]  /*36030*/  FMUL R30, R4.reuse, R30 ;  /* 0x0000001e041e7220 */ /* 0x040fe40000400000 */
[----:B0-----:R-:W3:Y:S04]  /*36040*/  LDL.LU R36, [R1+0x1a10] ;  /* 0x001a100001247983 */ /* 0x001ee80000300800 */
[----:B------:R0:W-:Y:S01]  /*36050*/  STL [R1+0x178], R35 ;  /* 0x0001782301007387 */ /* 0x0001e20000100800 */
[C---:B------:R-:W-:Y:S01]  /*36060*/  FMUL R29, R4.reuse, R29 ;  /* 0x0000001d041d7220 */ /* 0x040fe20000400000 */
[----:B------:R-:W-:-:S02]  /*36070*/  FMUL R5, R4, R5 ;  /* 0x0000000504057220 */ /* 0x000fc40000400000 */
[----:B0-----:R-:W2:Y:S04]  /*36080*/  LDL.LU R35, [R1+0x1a0c] ;  /* 0x001a0c0001237983 */ /* 0x001ea80000300800 */
[----:B------:R0:W-:Y:S01]  /*36090*/  STL [R1+0x174], R34 ;  /* 0x0001742201007387 */ /* 0x0001e20000100800 */
[----:B------:R-:W-:Y:S01]  /*360a0*/  @!P4 FMUL R247, R247, 16777216 ;  /* 0x4b800000f7f7c820 */ /* 0x000fe20000400000 */
[----:B------:R-:W-:Y:S02]  /*360b0*/  @!P4 FMUL R22, R22, 16777216 ;  /* 0x4b8000001616c820 */ /* 0x000fe40000400000 */
[----:B0-----:R-:W2:Y:S04]  /*360c0*/  LDL.LU R34, [R1+0x1a08] ;  /* 0x001a080001227983 */ /* 0x001ea80000300800 */
[----:B------:R0:W-:Y:S01]  /*360d0*/  STL [R1+0x16c], R33 ;  /* 0x00016c2101007387 */ /* 0x0001e20000100800 */
[----:B------:R-:W-:-:S03]  /*360e0*/  @!P4 FMUL R19, R19, 16777216 ;  /* 0x4b8000001313c820 */ /* 0x000fc60000400000 */
[----:B0-----:R-:W4:Y:S04]  /*360f0*/  LDL.LU R33, [R1+0x1a04] ;  /* 0x001a040001217983 */ /* 0x001f280000300800 */
[----:B------:R0:W-:Y:S01]  /*36100*/  STL [R1+0x168], R32 ;  /* 0x0001682001007387 */ /* 0x0001e20000100800 */
[----:B------:R-:W-:Y:S01]  /*36110*/  @!P4 FMUL R18, R18, 16777216 ;  /* 0x4b8000001212c820 */ /* 0x000fe20000400000 */
[----:B------:R-:W-:Y:S02]  /*36120*/  FMUL R247, R4, R247 ;  /* 0x000000f704f77220 */ /* 0x000fe40000400000 */
[----:B0-----:R-:W3:Y:S04]  /*36130*/  LDL.LU R32, [R1+0x1a00] ;  /* 0x001a000001207983 */ /* 0x001ee80000300800 */
[----:B------:R0:W-:Y:S01]  /*36140*/  STL [R1+0x160], R31 ;  /* 0x0001601f01007387 */ /* 0x0001e20000100800 */
[----:B------:R-:W-:Y:S01]  /*36150*/  @!P4 FMUL R15, R15, 16777216 ;  /* 0x4b8000000f0fc820 */ /* 0x000fe20000400000 */
[----:B------:R-:W-:-:S02]  /*36160*/  @!P4 FMUL R14, R14, 16777216 ;  /* 0x4b8000000e0ec820 */ /* 0x000fc40000400000 */
[----:B0-----:R-:W2:Y:S04]  /*36170*/  LDL.LU R31, [R1+0x19fc] ;  /* 0x0019fc00011f7983 */ /* 0x001ea80000300800 */
[----:B------:R0:W-:Y:S01]  /*36180*/  STL [R1+0x158], R30 ;  /* 0x0001581e01007387 */ /* 0x0001e20000100800 */
[C---:B------:R-:W-:Y:S01]  /*36190*/  FMUL R19, R4.reuse, R19 ;  /* 0x0000001304137220 */ /* 0x040fe20000400000 */
[C---:B------:R-:W-:Y:S02]  /*361a0*/  FMUL R18, R4.reuse, R18 ;  /* 0x0000001204127220 */ /* 0x040fe40000400000 */
[----:B0-----:R-:W2:Y:S04]  /*361b0*/  LDL.LU R30, [R1+0x19f8] ;  /* 0x0019f800011e7983 */ /* 0x001ea80000300800 */
[----:B------:R0:W-:Y:S01]  /*361c0*/  STL [R1+0x14c], R29 ;  /* 0x00014c1d01007387 */ /* 0x0001e20000100800 */
[----:B------:R-:W-:Y:S01]  /*361d0*/  @!P4 FMUL R11, R11, 16777216 ;  /* 0x4b8000000b0bc820 */ /* 0x000fe20000400000 */
[----:B------:R-:W-:-:S02]  /*361e0*/  FMUL R15, R4, R15 ;  /* 0x0000000f040f7220 */ /* 0x000fc40000400000 */
[----:B0-----:R-:W4:Y:S04]  /*361f0*/  LDL.LU R29, [R1+0x19f4] ;  /* 0x0019f400011d7983 */ /* 0x001f280000300800 */
[----:B------:R0:W-:Y:S01]  /*36200*/  STL [R1+0x148], R5 ;  /* 0x0001480501007387 */ /* 0x0001e20000100800 */
[----:B------:R-:W-:-:S03]  /*36210*/  FMUL R14, R4, R14 ;  /* 0x0000000e040e7220 */ /* 0x000fc60000400000 */
[----:B------:R-:W-:Y:S01]  /*36220*/  STL [R1+0x13c], R247 ;  /* 0x00013cf701007387 */ /* 0x000fe20000100800 */
[C---:B0-----:R-:W-:Y:S01]  /*36230*/  FMUL R5, R4.reuse, R22 ;  /* 0x0000001604057220 */ /* 0x041fe20000400000 */
[----:B------:R-:W-:-:S04]  /*36240*/  FMUL R11, R4, R11 ;  /* 0x0000000b040b7220 */ /* 0x000fc80000400000 */
[----:B------:R0:W-:Y:S01]  /*36250*/  STL [R1+0x134], R5 ;  /* 0x0001340501007387 */ /* 0x0001e20000100800 */
[----:B------:R-:W-:Y:S01]  /*36260*/  @!P4 FMUL R28, R28, 16777216 ;  /* 0x4b8000001c1cc820 */ /* 0x000fe20000400000 */
[----:B------:R-:W-:Y:S02]  /*36270*/  @!P4 FMUL R27, R27, 16777216 ;  /* 0x4b8000001b1bc820 */ /* 0x000fe40000400000 */
[----:B0-----:R-:W2:Y:S04]  /*36280*/  LDL.LU R5, [R1+0x874] ;  /* 0x0008740001057983 */ /* 0x001ea80000300800 */
[----:B------:R0:W-:Y:S04]  /*36290*/  STL [R1+0x12c], R19 ;  /* 0x00012c1301007387 */ /* 0x0001e80000100800 */
[----:B------:R1:W-:Y:S04]  /*362a0*/  STL [R1+0x124], R18 ;  /* 0x0001241201007387 */ /* 0x0003e80000100800 */
[----:B------:R-:W3:Y:S04]  /*362b0*/  LDL.LU R22, [R1+0x870] ;  /* 0x0008700001167983 */ /* 0x000ee80000300800 */
[----:B------:R1:W-:Y:S01]  /*362c0*/  STL [R1+0x11c], R15 ;  /* 0x00011c0f01007387 */ /* 0x0003e20000100800 */
[----:B------:R-:W-:-:S03]  /*362d0*/  @!P4 FMUL R26, R26, 16777216 ;  /* 0x4b8000001a1ac820 */ /* 0x000fc60000400000 */
[----:B------:R1:W-:Y:S01]  /*362e0*/  STL [R1+0x118], R14 ;  /* 0x0001180e01007387 */ /* 0x0003e20000100800 */
[----:B------:R-:W-:-:S03]  /*362f0*/  FMUL R28, R4, R28 ;  /* 0x0000001c041c7220 */ /* 0x000fc60000400000 */
[----:B0-----:R-:W4:Y:S01]  /*36300*/  LDL.LU R19, [R1+0x6c] ;  /* 0x00006c0001137983 */ /* 0x001f220000300800 */
[----:B------:R-:W-:-:S03]  /*36310*/  @!P4 FMUL R25, R25, 16777216 ;  /* 0x4b8000001919c820 */ /* 0x000fc60000400000 */
[----:B------:R0:W-:Y:S01]  /*36320*/  STL [R1+0x10c], R11 ;  /* 0x00010c0b01007387 */ /* 0x0001e20000100800 */
[----:B------:R-:W-:-:S03]  /*36330*/  FMUL R27, R4, R27 ;  /* 0x0000001b041b7220 */ /* 0x000fc60000400000 */
[----:B-1----:R-:W2:Y:S01]  /*36340*/  LDL.LU R18, [R1+0x60] ;  /* 0x0000600001127983 */ /* 0x002ea20000300800 */
[----:B------:R-:W-:-:S03]  /*36350*/  MOV R247, R10 ;  /* 0x0000000a00f77202 */ /* 0x000fc60000000f00 */
[----:B------:R-:W2:Y:S01]  /*36360*/  LDL.LU R15, [R1+0x5c] ;  /* 0x00005c00010f7983 */ /* 0x000ea20000300800 */
[----:B------:R-:W-:Y:S01]  /*36370*/  @!P4 FMUL R24, R24, 16777216 ;  /* 0x4b8000001818c820 */ /* 0x000fe20000400000 */
[----:B------:R-:W-:Y:S02]  /*36380*/  FMUL R26, R4, R26 ;  /* 0x0000001a041a7220 */ /* 0x000fe40000400000 */
[----:B------:R-:W2:Y:S01]  /*36390*/  LDL.LU R14, [R1+0x50] ;  /* 0x00005000010e7983 */ /* 0x000ea20000300800 */
[----:B------:R-:W-:-:S03]  /*363a0*/  @!P4 FMUL R23, R23, 16777216 ;  /* 0x4b8000001717c820 */ /* 0x000fc60000400000 */
[----:B0-----:R-:W2:Y:S01]  /*363b0*/  LDL.LU R11, [R1+0x1c] ;  /* 0x00001c00010b7983 */ /* 0x001ea20000300800 */
[----:B------:R-:W-:-:S03]  /*363c0*/  FMUL R25, R4, R25 ;  /* 0x0000001904197220 */ /* 0x000fc60000400000 */
[----:B------:R-:W2:Y:S01]  /*363d0*/  LDL.LU R10, [R1+0x4] ;  /* 0x00000400010a7983 */ /* 0x000ea20000300800 */
[----:B------:R-:W-:-:S03]  /*363e0*/  @!P4 FMUL R21, R21, 16777216 ;  /* 0x4b8000001515c820 */ /* 0x000fc60000400000 */
[----:B------:R0:W-:Y:S01]  /*363f0*/  STL [R1+0x108], R28 ;  /* 0x0001081c01007387 */ /* 0x0001e20000100800 */
[----:B------:R-:W-:Y:S01]  /*36400*/  FMUL R24, R4, R24 ;  /* 0x0000001804187220 */ /* 0x000fe20000400000 */
[----:B------:R-:W-:Y:S01]  /*36410*/  @!P4 FMUL R20, R20, 16777216 ;  /* 0x4b8000001414c820 */ /* 0x000fe20000400000 */
[C---:B------:R-:W-:Y:S01]  /*36420*/  FMUL R23, R4.reuse, R23 ;  /* 0x0000001704177220 */ /* 0x040fe20000400000 */
[----:B------:R-:W-:Y:S01]  /*36430*/  @!P4 FMUL R17, R17, 16777216 ;  /* 0x4b8000001111c820 */ /* 0x000fe20000400000 */
[----:B0-----:R-:W2:Y:S04]  /*36440*/  LDL.LU R28, [R1+0x19f0] ;  /* 0x0019f000011c7983 */ /* 0x001ea80000300800 */
[----:B------:R0:W-:Y:S01]  /*36450*/  STL [R1+0xfc], R27 ;  /* 0x0000fc1b01007387 */ /* 0x0001e20000100800 */
[----:B------:R-:W-:Y:S01]  /*36460*/  FMUL R21, R4, R21 ;  /* 0x0000001504157220 */ /* 0x000fe20000400000 */
[----:B------:R-:W-:Y:S01]  /*36470*/  @!P4 FMUL R16, R16, 16777216 ;  /* 0x4b8000001010c820 */ /* 0x000fe20000400000 */
[C---:B------:R-:W-:Y:S01]  /*36480*/  FMUL R20, R4.reuse, R20 ;  /* 0x0000001404147220 */ /* 0x040fe20000400000 */
[----:B0-----:R-:W2:Y:S04]  /*36490*/  LDL.LU R27, [R1+0x19ec] ;  /* 0x0019ec00011b7983 */ /* 0x001ea80000300800 */
        /* <DEDUP_REMOVED lines=22> */
[----:B------:R-:W-:Y:S02]  /*36600*/  FMUL R8, R4, R8 ;  /* 0x0000000804087220 */ /* 0x000fe40000400000 */
        /* <DEDUP_REMOVED lines=14> */
[C---:B------:R-:W-:Y:S01]  /*366f0*/  FMUL R248, R4.reuse, R248 ;  /* 0x000000f804f87220 */ /* 0x040fe20000400000 */
[----:B------:R-:W-:Y:S02]  /*36700*/  FMUL R249, R4, R249 ;  /* 0x000000f904f97220 */ /* 0x000fe40000400000 */
[----:B0-----:R-:W2:Y:S04]  /*36710*/  LDL.LU R12, [R1+0x19c4] ;  /* 0x0019c400010c7983 */ /* 0x001ea80000300800 */
[----:B------:R0:W-:Y:S04]  /*36720*/  STL [R1+0x38], R9 ;  /* 0x0000380901007387 */ /* 0x0001e80000100800 */
        /* <DEDUP_REMOVED lines=12> */
[----:B0-----:R-:W2:Y:S01]  /*367f0*/  LDL.LU R249, [R1+0x19a8] ;  /* 0x0019a80001f97983 */ /* 0x001ea20000300800 */
[C---:B------:R-:W-:Y:S01]  /*36800*/  FSETP.GEU.AND P1, PT, |R3|.reuse, 1.175494350822287508e-38, PT ;  /* 0x008000000300780b */ /* 0x040fe20003f2e200 */
[----:B------:R-:W-:Y:S01]  /*36810*/  @P3 FMUL R3, R3, 0.25 ;  /* 0x3e80000003033820 */ /* 0x000fe20000400000 */
[----:B------:R-:W-:Y:S01]  /*36820*/  @!P4 FMUL R251, R251, 16777216 ;  /* 0x4b800000fbfbc820 */ /* 0x000fe20000400000 */
[----:B------:R-:W-:-:S03]  /*36830*/  @!P4 FMUL R250, R250, 16777216 ;  /* 0x4b800000fafac820 */ /* 0x000fc60000400000 */
[C---:B------:R-:W-:Y:S01]  /*36840*/  FMUL R251, R4.reuse, R251 ;  /* 0x000000fb04fb7220 */ /* 0x040fe20000400000 */
[----:B------:R-:W-:-:S06]  /*36850*/  FMUL R250, R4, R250 ;  /* 0x000000fa04fa7220 */ /* 0x000fcc0000400000 */
[----:B------:R-:W-:Y:S01]  /*36860*/  @!P1 FMUL R3, R3, 16777216 ;  /* 0x4b80000003039820 */ /* 0x000fe20000400000 */
[----:B------:R-:W-:-:S03]  /*36870*/  FSETP.GEU.AND P5, PT, |R2|, 1.175494350822287508e-38, PT ;  /* 0x008000000200780b */ /* 0x000fc60003fae200 */
[----:B------:R0:W1:Y:S01]  /*36880*/  MUFU.RCP R4, R3 ;  /* 0x0000000300047308 */ /* 0x0000620000001000 */
[----:B------:R-:W-:Y:S01]  /*36890*/  @!P1 FMUL R247, R247, 16777216 ;  /* 0x4b800000f7f79820 */ /* 0x000fe20000400000 */
[----:B------:R-:W-:-:S04]  /*368a0*/  @P2 FMUL R2, R2, 0.25 ;  /* 0x3e80000002022820 */ /* 0x000fc80000400000 */
[----:B0-----:R-:W-:-:S04]  /*368b0*/  MOV R3, R247 ;  /* 0x000000f700037202 */ /* 0x001fc80000000f00 */
[----:B---3--:R-:W-:Y:S01]  /*368c0*/  @!P5 FMUL R22, R22, 16777216 ;  /* 0x4b8000001616d820 */ /* 0x008fe20000400000 */
[----:B------:R-:W-:Y:S01]  /*368d0*/  @!P5 FMUL R2, R2, 16777216 ;  /* 0x4b8000000202d820 */ /* 0x000fe20000400000 */
[----:B----4-:R-:W-:-:S03]  /*368e0*/  @!P1 FMUL R19, R19, 16777216 ;  /* 0x4b80000013139820 */ /* 0x010fc60000400000 */
[----:B------:R0:W3:Y:S01]  /*368f0*/  MUFU.RCP R247, R2 ;  /* 0x0000000200f77308 */ /* 0x0000e20000001000 */
[----:B-1----:R-:W-:Y:S01]  /*36900*/  FMUL R3, R4, R3 ;  /* 0x0000000304037220 */ /* 0x002fe20000400000 */
[----:B--2---:R-:W-:Y:S01]  /*36910*/  @!P1 FMUL R18, R18, 16777216 ;  /* 0x4b80000012129820 */ /* 0x004fe20000400000 */
[----:B0-----:R-:W-:Y:S02]  /*36920*/  MOV R2, R22 ;  /* 0x0000001600027202 */ /* 0x001fe40000000f00 */
[----:B------:R-:W2:Y:S04]  /*36930*/  LDL.LU R22, [R1+0x19a4] ;  /* 0x0019a40001167983 */ /* 0x000ea80000300800 */
[----:B------:R0:W-:Y:S01]  /*36940*/  STL [R1+0x49c], R3 ;  /* 0x00049c0301007387 */ /* 0x0001e20000100800 */
[----:B------:R-:W-:Y:S01]  /*36950*/  @!P1 FMUL R15, R15, 16777216 ;  /* 0x4b8000000f0f9820 */ /* 0x000fe20000400000 */
[----:B0-----:R-:W-:-:S02]  /*36960*/  FMUL R3, R4, R19 ;  /* 0x0000001304037220 */ /* 0x001fc40000400000 */
[----:B------:R-:W4:Y:S04]  /*36970*/  LDL.LU R19, [R1+0x19a0] ;  /* 0x0019a00001137983 */ /* 0x000f280000300800 */
[----:B------:R0:W-:Y:S01]  /*36980*/  STL [R1+0x494], R3 ;  /* 0x0004940301007387 */ /* 0x0001e20000100800 */
[----:B------:R-:W-:Y:S01]  /*36990*/  @!P1 FMUL R14, R14, 16777216 ;  /* 0x4b8000000e0e9820 */ /* 0x000fe20000400000 */
[C---:B0-----:R-:W-:Y:S02]  /*369a0*/  FMUL R3, R4.reuse, R18 ;  /* 0x0000001204037220 */ /* 0x041fe40000400000 */
[----:B------:R-:W3:Y:S04]  /*369b0*/  LDL.LU R18, [R1+0x199c] ;  /* 0x00199c0001127983 */ /* 0x000ee80000300800 */
[----:B------:R0:W-:Y:S01]  /*369c0*/  STL [R1+0x474], R3 ;  /* 0x0004740301007387 */ /* 0x0001e20000100800 */
[----:B------:R-:W-:Y:S01]  /*369d0*/  @!P1 FMUL R11, R11, 16777216 ;  /* 0x4b8000000b0b9820 */ /* 0x000fe20000400000 */
[----:B0-----:R-:W-:-:S02]  /*369e0*/  FMUL R3, R4, R15 ;  /* 0x0000000f04037220 */ /* 0x001fc40000400000 */
[----:B------:R-:W2:Y:S04]  /*369f0*/  LDL.LU R15, [R1+0x1998] ;  /* 0x00199800010f7983 */ /* 0x000ea80000300800 */
[----:B------:R0:W-:Y:S01]  /*36a00*/  STL [R1+0x470], R3 ;  /* 0x0004700301007387 */ /* 0x0001e20000100800 */
[----:B------:R-:W-:Y:S01]  /*36a10*/  @!P1 FMUL R10, R10, 16777216 ;  /* 0x4b8000000a0a9820 */ /* 0x000fe20000400000 */
[C---:B0-----:R-:W-:Y:S02]  /*36a20*/  FMUL R3, R4.reuse, R14 ;  /* 0x0000000e04037220 */ /* 0x041fe40000400000 */
[----:B------:R-:W4:Y:S04]  /*36a30*/  LDL.LU R14, [R1+0x1994] ;  /* 0x00199400010e7983 */ /* 0x000f280000300800 */
[----:B------:R0:W-:Y:S02]  /*36a40*/  STL [R1+0x46c], R3 ;  /* 0x00046c0301007387 */ /* 0x0001e40000100800 */
[----:B0-----:R-:W-:-:S02]  /*36a50*/  FMUL R3, R4, R11 ;  /* 0x0000000b04037220 */ /* 0x001fc40000400000 */
[----:B------:R-:W3:Y:S04]  /*36a60*/  LDL.LU R11, [R1+0x1990] ;  /* 0x00199000010b7983 */ /* 0x000ee80000300800 */
[----:B------:R0:W-:Y:S02]  /*36a70*/  STL [R1+0x464], R3 ;  /* 0x0004640301007387 */ /* 0x0001e40000100800 */
[----:B0-----:R-:W-:Y:S02]  /*36a80*/  FMUL R3, R4, R10 ;  /* 0x0000000a04037220 */ /* 0x001fe40000400000 */
[----:B------:R-:W2:Y:S04]  /*36a90*/  LDL.LU R10, [R1+0x198c] ;  /* 0x00198c00010a7983 */ /* 0x000ea80000300800 */
[----:B------:R0:W-:Y:S01]  /*36aa0*/  STL [R1+0x444], R3 ;  /* 0x0004440301007387 */ /* 0x0001e20000100800 */
[----:B------:R-:W-:Y:S01]  /*36ab0*/  @!P1 FMUL R20, R20, 16777216 ;  /* 0x4b80000014149820 */ /* 0x000fe20000400000 */
        /* <DEDUP_REMOVED lines=10> */
[----:B------:R-:W-:-:S04]  /*36b60*/  @!P1 FMUL R7, R7, 16777216 ;  /* 0x4b80000007079820 */ /* 0x000fc80000400000 */
[----:B------:R-:W-:Y:S01]  /*36b70*/  FMUL R7, R4, R7 ;  /* 0x0000000704077220 */ /* 0x000fe20000400000 */
[----:B------:R-:W-:Y:S01]  /*36b80*/  @!P1 FMUL R6, R6, 16777216 ;  /* 0x4b80000006069820 */ /* 0x000fe20000400000 */
[----:B------:R-:W-:-:S04]  /*36b90*/  @!P1 FMUL R244, R244, 16777216 ;  /* 0x4b800000f4f49820 */ /* 0x000fc80000400000 */
[----:B------:R-:W-:Y:S01]  /*36ba0*/  FMUL R244, R4, R244 ;  /* 0x000000f404f47220 */ /* 0x000fe20000400000 */
[----:B------:R-:W-:-:S04]  /*36bb0*/  @!P1 FMUL R248, R248, 16777216 ;  /* 0x4b800000f8f89820 */ /* 0x000fc80000400000 */
[----:B------:R-:W-:Y:S01]  /*36bc0*/  FMUL R248, R4, R248 ;  /* 0x000000f804f87220 */ /* 0x000fe20000400000 */
[----:B------:R-:W-:-:S04]  /*36bd0*/  @!P1 FMUL R249, R249, 16777216 ;  /* 0x4b800000f9f99820 */ /* 0x000fc80000400000 */
[----:B0-----:R-:W-:-:S05]  /*36be0*/  FMUL R3, R4, R249 ;  /* 0x000000f904037220 */ /* 0x001fca0000400000 */
[----:B------:R0:W-:Y:S04]  /*36bf0*/  STL [R1+0x440], R3 ;  /* 0x0004400301007387 */ /* 0x0001e80000100800 */
[----:B------:R-:W-:Y:S01]  /*36c00*/  STL [R1+0x43c], R248 ;  /* 0x00043cf801007387 */ /* 0x000fe20000100800 */
[----:B0-----:R-:W-:-:S03]  /*36c10*/  FMUL R3, R4, R6 ;  /* 0x0000000604037220 */ /* 0x001fc60000400000 */
[----:B------:R-:W-:Y:S01]  /*36c20*/  STL [R1+0x434], R244 ;  /* 0x000434f401007387 */ /* 0x000fe20000100800 */
[----:B------:R-:W-:-:S03]  /*36c30*/  FMUL R6, R4, R8 ;  /* 0x0000000804067220 */ /* 0x000fc60000400000 */
[----:B------:R0:W-:Y:S04]  /*36c40*/  STL [R1+0x414], R3 ;  /* 0x0004140301007387 */ /* 0x0001e80000100800 */
[----:B------:R1:W-:Y:S01]  /*36c50*/  STL [R1+0x410], R7 ;  /* 0x0004100701007387 */ /* 0x0003e20000100800 */
[----:B0-----:R-:W-:-:S03]  /*36c60*/  FMUL R3, R4, R9 ;  /* 0x0000000904037220 */ /* 0x001fc60000400000 */
[----:B------:R0:W-:Y:S01]  /*36c70*/  STL [R1+0x408], R6 ;  /* 0x0004080601007387 */ /* 0x0001e20000100800 */
[----:B-1----:R-:W-:-:S03]  /*36c80*/  FMUL R7, R4, R12 ;  /* 0x0000000c04077220 */ /* 0x002fc60000400000 */
        /* <DEDUP_REMOVED lines=9> */
[----:B------:R-:W-:Y:S01]  /*36d20*/  @!P1 FMUL R29, R29, 16777216 ;  /* 0x4b8000001d1d9820 */ /* 0x000fe20000400000 */
[C---:B0-----:R-:W-:Y:S02]  /*36d30*/  FMUL R3, R4.reuse, R21 ;  /* 0x0000001504037220 */ /* 0x041fe40000400000 */
[----:B------:R0:W-:Y:S01]  /*36d40*/  STL [R1+0x3b4], R6 ;  /* 0x0003b40601007387 */ /* 0x0001e20000100800 */
[----:B-1----:R-:W-:-:S03]  /*36d50*/  FMUL R7, R4, R24 ;  /* 0x0000001804077220 */ /* 0x002fc60000400000 */
[----:B------:R1:W-:Y:S01]  /*36d60*/  STL [R1+0x3b0], R3 ;  /* 0x0003b00301007387 */ /* 0x0003e20000100800 */
[----:B------:R-:W-:Y:S01]  /*36d70*/  @!P1 FMUL R32, R32, 16777216 ;  /* 0x4b80000020209820 */ /* 0x000fe20000400000 */
[----:B------:R-:W-:Y:S01]  /*36d80*/  @!P1 FMUL R33, R33, 16777216 ;  /* 0x4b80000021219820 */ /* 0x000fe20000400000 */
[C---:B0-----:R-:W-:Y:S01]  /*36d90*/  FMUL R6, R4.reuse, R25 ;  /* 0x0000001904067220 */ /* 0x041fe20000400000 */
        /* <DEDUP_REMOVED lines=140> */
[----:B0-----:R-:W-:-:S03]  /*37660*/  FMUL R6, R4, R123 ;  /* 0x0000007b04067220 */ /* 0x001fc60000400000 */
[----:B------:R0:W-:Y:S01]  /*37670*/  STL [R1+0x78], R7 ;  /* 0x0000780701007387 */ /* 0x0001e20000100800 */
[----:B-1----:R-:W-:-:S03]  /*37680*/  FMUL R3, R4, R126 ;  /* 0x0000007e04037220 */ /* 0x002fc60000400000 */
[----:B------:R-:W4:Y:S04]  /*37690*/  LDL.LU R25, [R1+0xd4] ;  /* 0x0000d40001197983 */ /* 0x000f280000300800 */
[----:B------:R-:W-:Y:S04]  /*376a0*/  STL [R1+0x74], R6 ;  /* 0x0000740601007387 */ /* 0x000fe80000100800 */
[----:B------:R-:W4:Y:S04]  /*376b0*/  LDL.LU R24, [R1+0xd0] ;  /* 0x0000d00001187983 */ /* 0x000f280000300800 */
[----:B------:R1:W-:Y:S04]  /*376c0*/  STL [R1+0x68], R3 ;  /* 0x0000680301007387 */ /* 0x0003e80000100800 */
[----:B------:R-:W4:Y:S04]  /*376d0*/  LDL.LU R20, [R1+0xbc] ;  /* 0x0000bc0001147983 */ /* 0x000f280000300800 */
[----:B------:R-:W4:Y:S04]  /*376e0*/  LDL.LU R16, [R1+0xb8] ;  /* 0x0000b80001107983 */ /* 0x000f280000300800 */
[----:B------:R-:W4:Y:S04]  /*376f0*/  LDL.LU R12, [R1+0xa0] ;  /* 0x0000a000010c7983 */ /* 0x000f280000300800 */
[----:B------:R-:W4:Y:S04]  /*37700*/  LDL.LU R8, [R1+0x98] ;  /* 0x0000980001087983 */ /* 0x000f280000300800 */
[----:B------:R-:W4:Y:S01]  /*37710*/  LDL.LU R244, [R1+0x94] ;  /* 0x0000940001f47983 */ /* 0x000f220000300800 */
[----:B0-----:R-:W-:-:S03]  /*37720*/  F2FP.BF16.F32.PACK_AB R7, R0, R252 ;  /* 0x000000fc0007723e */ /* 0x001fc600000010ff */
[----:B------:R-:W4:Y:S04]  /*37730*/  LDL.LU R248, [R1+0x8c] ;  /* 0x00008c0001f87983 */ /* 0x000f280000300800 */
[----:B------:R-:W4:Y:S04]  /*37740*/  LDL.LU R249, [R1+0x70] ;  /* 0x0000700001f97983 */ /* 0x000f280000300800 */
[----:B-1----:R-:W4:Y:S04]  /*37750*/  LDL.LU R3, [R1+0x64] ;  /* 0x0000640001037983 */ /* 0x002f280000300800 */
[----:B------:R-:W4:Y:S04]  /*37760*/  LDL.LU R0, [R1+0x1988] ;  /* 0x0019880001007983 */ /* 0x000f280000300800 */
[----:B------:R-:W4:Y:S01]  /*37770*/  LDL.LU R252, [R1+0x1984] ;  /* 0x0019840001fc7983 */ /* 0x000f220000300800 */
[----:B--2---:R-:W-:Y:S01]  /*37780*/  @!P5 FMUL R10, R10, 16777216 ;  /* 0x4b8000000a0ad820 */ /* 0x004fe20000400000 */
[----:B---3--:R-:W-:Y:S01]  /*37790*/  @!P5 FMUL R11, R11, 16777216 ;  /* 0x4b8000000b0bd820 */ /* 0x008fe20000400000 */
[----:B----4-:R-:W-:Y:S01]  /*377a0*/  @!P5 FMUL R14, R14, 16777216 ;  /* 0x4b8000000e0ed820 */ /* 0x010fe20000400000 */
        /* <DEDUP_REMOVED lines=28> */
[----:B------:R-:W-:-:S04]  /*37970*/  @!P5 FMUL R24, R24, 16777216 ;  /* 0x4b8000001818d820 */ /* 0x000fc80000400000 */
[----:B------:R-:W-:Y:S01]  /*37980*/  FMUL R25, R247, R24 ;  /* 0x00000018f7197220 */ /* 0x000fe20000400000 */
[----:B------:R-:W-:Y:S01]  /*37990*/  @!P5 FMUL R20, R20, 16777216 ;  /* 0x4b8000001414d820 */ /* 0x000fe20000400000 */
[----:B------:R-:W-:-:S03]  /*379a0*/  @!P5 FMUL R16, R16, 16777216 ;  /* 0x4b8000001010d820 */ /* 0x000fc60000400000 */
[C---:B------:R-:W-:Y:S01]  /*379b0*/  FMUL R24, R247.reuse, R20 ;  /* 0x00000014f7187220 */ /* 0x040fe20000400000 */
[----:B------:R-:W-:Y:S01]  /*379c0*/  @!P5 FMUL R12, R12, 16777216 ;  /* 0x4b8000000c0cd820 */ /* 0x000fe20000400000 */
[C---:B------:R-:W-:Y:S01]  /*379d0*/  FMUL R20, R247.reuse, R16 ;  /* 0x00000010f7147220 */ /* 0x040fe20000400000 */
[----:B------:R-:W-:Y:S02]  /*379e0*/  @!P5 FMUL R8, R8, 16777216 ;  /* 0x4b8000000808d820 */ /* 0x000fe40000400000 */
[C---:B------:R-:W-:Y:S01]  /*379f0*/  FMUL R16, R247.reuse, R12 ;  /* 0x0000000cf7107220 */ /* 0x040fe20000400000 */
[----:B------:R-:W-:Y:S01]  /*37a00*/  STL [R1+0x34c], R28 ;  /* 0x00034c1c01007387 */ /* 0x000fe20000100800 */
[----:B------:R-:W-:Y:S01]  /*37a10*/  @!P5 FMUL R244, R244, 16777216 ;  /* 0x4b800000f4f4d820 */ /* 0x000fe20000400000 */
[C---:B------:R-:W-:Y:S02]  /*37a20*/  FMUL R12, R247.reuse, R8 ;  /* 0x00000008f70c7220 */ /* 0x040fe40000400000 */
[----:B------:R-:W-:Y:S01]  /*37a30*/  STL [R1+0x340], R25 ;  /* 0x0003401901007387 */ /* 0x000fe20000100800 */
[----:B------:R-:W-:Y:S01]  /*37a40*/  @!P5 FMUL R248, R248, 16777216 ;  /* 0x4b800000f8f8d820 */ /* 0x000fe20000400000 */
[----:B------:R-:W-:-:S02]  /*37a50*/  FMUL R8, R247, R244 ;  /* 0x000000f4f7087220 */ /* 0x000fc40000400000 */
[----:B------:R-:W-:Y:S01]  /*37a60*/  STL [R1+0x31c], R24 ;  /* 0x00031c1801007387 */ /* 0x000fe20000100800 */
[----:B------:R-:W-:-:S03]  /*37a70*/  @!P5 FMUL R249, R249, 16777216 ;  /* 0x4b800000f9f9d820 */ /* 0x000fc60000400000 */
[----:B------:R-:W-:Y:S01]  /*37a80*/  STL [R1+0x314], R20 ;  /* 0x0003141401007387 */ /* 0x000fe20000100800 */
[----:B------:R-:W-:-:S03]  /*37a90*/  @!P5 FMUL R3, R3, 16777216 ;  /* 0x4b8000000303d820 */ /* 0x000fc60000400000 */
[----:B------:R0:W-:Y:S04]  /*37aa0*/  STL [R1+0x30c], R16 ;  /* 0x00030c1001007387 */ /* 0x0001e80000100800 */
[----:B------:R1:W-:Y:S01]  /*37ab0*/  STL [R1+0x300], R12 ;  /* 0x0003000c01007387 */ /* 0x0003e20000100800 */
[----:B------:R-:W-:Y:S01]  /*37ac0*/  @!P5 FMUL R252, R252, 16777216 ;  /* 0x4b800000fcfcd820 */ /* 0x000fe20000400000 */
[----:B------:R-:W-:Y:S02]  /*37ad0*/  @!P5 FMUL R0, R0, 16777216 ;  /* 0x4b8000000000d820 */ /* 0x000fe40000400000 */
[----:B------:R2:W-:Y:S01]  /*37ae0*/  STL [R1+0x2dc], R8 ;  /* 0x0002dc0801007387 */ /* 0x0005e20000100800 */
[C---:B0-----:R-:W-:Y:S01]  /*37af0*/  FMUL R16, R247.reuse, R248 ;  /* 0x000000f8f7107220 */ /* 0x041fe20000400000 */
[----:B-1----:R-:W-:-:S04]  /*37b00*/  FMUL R12, R247, R249 ;  /* 0x000000f9f70c7220 */ /* 0x002fc80000400000 */
[----:B------:R-:W-:Y:S01]  /*37b10*/  STL [R1+0x2d4], R16 ;  /* 0x0002d41001007387 */ /* 0x000fe20000100800 */
[C---:B--2---:R-:W-:Y:S01]  /*37b20*/  FMUL R8, R247.reuse, R3 ;  /* 0x00000003f7087220 */ /* 0x044fe20000400000 */
[C---:B------:R-:W-:Y:S02]  /*37b30*/  FMUL R3, R247.reuse, R252 ;  /* 0x000000fcf7037220 */ /* 0x040fe40000400000 */
[----:B------:R0:W-:Y:S04]  /*37b40*/  STL [R1+0x2cc], R12 ;  /* 0x0002cc0c01007387 */ /* 0x0001e80000100800 */
[----:B------:R-:W2:Y:S04]  /*37b50*/  LDL.LU R252, [R1+0x1980] ;  /* 0x0019800001fc7983 */ /* 0x000ea80000300800 */
[----:B------:R1:W-:Y:S01]  /*37b60*/  STL [R1+0x2c0], R8 ;  /* 0x0002c00801007387 */ /* 0x0003e20000100800 */
[----:B0-----:R-:W-:-:S03]  /*37b70*/  FMUL R12, R247, R0 ;  /* 0x00000000f70c7220 */ /* 0x001fc60000400000 */
[----:B------:R-:W3:Y:S04]  /*37b80*/  LDL.LU R0, [R1+0x197c] ;  /* 0x00197c0001007983 */ /* 0x000ee80000300800 */
[----:B------:R0:W-:Y:S01]  /*37b90*/  STL [R1+0x29c], R3 ;  /* 0x00029c0301007387 */ /* 0x0001e20000100800 */
[C---:B-1----:R-:W-:Y:S01]  /*37ba0*/  FMUL R8, R247.reuse, R10 ;  /* 0x0000000af7087220 */ /* 0x042fe20000400000 */
[C---:B------:R-:W-:Y:S02]  /*37bb0*/  FMUL R10, R247.reuse, R14 ;  /* 0x0000000ef70a7220 */ /* 0x040fe40000400000 */
[----:B------:R-:W-:Y:S01]  /*37bc0*/  STL [R1+0x294], R12 ;  /* 0x0002940c01007387 */ /* 0x000fe20000100800 */
[----:B0-----:R-:W-:-:S03]  /*37bd0*/  FMUL R3, R247, R11 ;  /* 0x0000000bf7037220 */ /* 0x001fc60000400000 */
[----:B------:R0:W-:Y:S04]  /*37be0*/  STL [R1+0x28c], R8 ;  /* 0x00028c0801007387 */ /* 0x0001e80000100800 */
[----:B------:R1:W-:Y:S01]  /*37bf0*/  STL [R1+0x280], R3 ;  /* 0x0002800301007387 */ /* 0x0003e20000100800 */
[----:B0-----:R-:W-:-:S03]  /*37c00*/  FMUL R8, R247, R15 ;  /* 0x0000000ff7087220 */ /* 0x001fc60000400000 */
[----:B------:R0:W-:Y:S01]  /*37c10*/  STL [R1+0x25c], R10 ;  /* 0x00025c0a01007387 */ /* 0x0001e20000100800 */
[----:B-1----:R-:W-:-:S03]  /*37c20*/  FMUL R3, R247, R18 ;  /* 0x00000012f7037220 */ /* 0x002fc60000400000 */
[----:B------:R1:W-:Y:S04]  /*37c30*/  STL [R1+0x254], R8 ;  /* 0x0002540801007387 */ /* 0x0003e80000100800 */
[----:B------:R4:W-:Y:S01]  /*37c40*/  STL [R1+0x24c], R3 ;  /* 0x00024c0301007387 */ /* 0x0009e20000100800 */
[C---:B0-----:R-:W-:Y:S01]  /*37c50*/  FMUL R10, R247.reuse, R19 ;  /* 0x00000013f70a7220 */ /* 0x041fe20000400000 */
[----:B-1----:R-:W-:-:S04]  /*37c60*/  FMUL R8, R247, R22 ;  /* 0x00000016f7087220 */ /* 0x002fc80000400000 */
[----:B------:R0:W-:Y:S01]  /*37c70*/  STL [R1+0x1f0], R10 ;  /* 0x0001f00a01007387 */ /* 0x0001e20000100800 */
[----:B----4-:R-:W-:-:S03]  /*37c80*/  FMUL R3, R247, R23 ;  /* 0x00000017f7037220 */ /* 0x010fc60000400000 */
        /* <DEDUP_REMOVED lines=40> */
[----:B------:R-:W-:Y:S01]  /*37f10*/  STL [R1+0x6c], R10 ;  /* 0x00006c0a01007387 */ /* 0x000fe20000100800 */
[----:B----4-:R-:W-:-:S03]  /*37f20*/  FMUL R3, R247, R66 ;  /* 0x00000042f7037220 */ /* 0x010fc60000400000 */
[----:B------:R-:W-:Y:S04]  /*37f30*/  STL [R1+0x64], R8 ;  /* 0x0000640801007387 */ /* 0x000fe80000100800 */
[----:B------:R0:W-:Y:S04]  /*37f40*/  STL [R1+0x60], R3 ;  /* 0x0000600301007387 */ /* 0x0001e80000100800 */
[----:B------:R-:W4:Y:S04]  /*37f50*/  LDL.LU R41, [R1+0x220] ;  /* 0x0002200001297983 */ /* 0x000f280000300800 */
[----:B------:R-:W3:Y:S04]  /*37f60*/  LDL.LU R29, [R1+0x218] ;  /* 0x00021800011d7983 */ /* 0x000ee80000300800 */
[----:B------:R-:W3:Y:S04]  /*37f70*/  LDL.LU R33, [R1+0x210] ;  /* 0x0002100001217983 */ /* 0x000ee80000300800 */
[----:B------:R-:W3:Y:S04]  /*37f80*/  LDL.LU R25, [R1+0x214] ;  /* 0x0002140001197983 */ /* 0x000ee80000300800 */
[----:B------:R-:W3:Y:S04]  /*37f90*/  LDL.LU R76, [R1+0x10] ;  /* 0x00001000014c7983 */ /* 0x000ee80000300800 */
[----:B------:R-:W3:Y:S04]  /*37fa0*/  LDL.LU R73, [R1+0xc] ;  /* 0x00000c0001497983 */ /* 0x000ee80000300800 */
[----:B------:R-:W3:Y:S04]  /*37fb0*/  LDL.LU R72, [R1+0x24] ;  /* 0x0000240001487983 */ /* 0x000ee80000300800 */
[----:B------:R-:W3:Y:S01]  /*37fc0*/  LDL.LU R69, [R1+0x20] ;  /* 0x0000200001457983 */ /* 0x000ee20000300800 */
[----:B------:R-:W-:-:S03]  /*37fd0*/  @!P5 FMUL R246, R246, 16777216 ;  /* 0x4b800000f6f6d820 */ /* 0x000fc60000400000 */
[----:B------:R-:W3:Y:S04]  /*37fe0*/  LDL.LU R68, [R1+0x18] ;  /* 0x0000180001447983 */ /* 0x000ee80000300800 */
[----:B------:R-:W3:Y:S01]  /*37ff0*/  LDL.LU R65, [R1+0x14] ;  /* 0x0000140001417983 */ /* 0x000ee20000300800 */
        /* <DEDUP_REMOVED lines=57> */
[C---:B------:R-:W-:Y:S01]  /*38390*/  FMUL R2, R247.reuse, R2 ;  /* 0x00000002f7027220 */ /* 0x040fe20000400000 */
[----:B------:R-:W-:Y:S01]  /*383a0*/  FMUL R246, R247, R246 ;  /* 0x000000f6f7f67220 */ /* 0x000fe20000400000 */
[C---:B------:R-:W-:Y:S01]  /*383b0*/  FMUL R5, R4.reuse, R5 ;  /* 0x0000000504057220 */ /* 0x040fe20000400000 */
        /* <DEDUP_REMOVED lines=55> */
[----:B------:R-:W-:Y:S01]  /*38730*/  FMUL R243, R4, R243 ;  /* 0x000000f304f37220 */ /* 0x000fe20000400000 */
[----:B------:R-:W-:-:S02]  /*38740*/  F2FP.BF16.F32.PACK_AB R4, R246, R2 ;  /* 0x00000002f604723e */ /* 0x000fc400000010ff */
[----:B------:R-:W-:Y:S02]  /*38750*/  IADD3 R2, R236, -R242, RZ ;  /* 0x800000f2ec027210 */ /* 0x000fe40007ffe0ff */
[----:B------:R-:W-:-:S03]  /*38760*/  MOV R21, 0x3dc6b27f ;  /* 0x3dc6b27f00157802 */ /* 0x000fc60000000f00 */
[----:B------:R-:W-:-:S04]  /*38770*/  FADD R2, R2, -1 ;  /* 0xbf80000002027421 */ /* 0x000fc80000000000 */
[----:B0-----:R-:W-:-:S04]  /*38780*/  FFMA.FTZ R3, R2, R21, -0.16845393180847167969 ;  /* 0xbe2c7f3002037423 */ /* 0x001fc80000010015 */
[----:B------:R-:W-:-:S04]  /*38790*/  FFMA.FTZ R3, R2, R3, 0.1716887056827545166 ;  /* 0x3e2fcf2a02037423 */ /* 0x000fc80000010003 */
[C---:B------:R-:W-:Y:S01]  /*387a0*/  FFMA.FTZ R11, R2.reuse, R3, -0.17900948226451873779 ;  /* 0xbe374e43020b7423 */ /* 0x040fe20000010003 */
[----:B------:R-:W0:Y:S03]  /*387b0*/  S2R R37, SR_TID.X ;  /* 0x0000000000257919 */ /* 0x000e260000002100 */
[----:B------:R-:W-:Y:S01]  /*387c0*/  FFMA.FTZ R11, R2, R11, 0.20512372255325317383 ;  /* 0x3e520bf4020b7423 */ /* 0x000fe2000001000b */
[----:B------:R-:W-:Y:S01]  /*387d0*/  F2FP.BF16.F32.PACK_AB R5, R245, R5 ;  /* 0x00000005f505723e */ /* 0x000fe200000010ff */
[----:B------:R-:W1:Y:S01]  /*387e0*/  S2R R22, SR_CTAID.X ;  /* 0x0000000000167919 */ /* 0x000e620000002500 */
[----:B------:R-:W-:Y:S01]  /*387f0*/  F2FP.BF16.F32.PACK_AB R6, R250, R251 ;  /* 0x000000fbfa06723e */ /* 0x000fe200000010ff */
[----:B------:R-:W-:-:S04]  /*38800*/  FFMA.FTZ R11, R2, R11, -0.24046532809734344482 ;  /* 0xbe763c8b020b7423 */ /* 0x000fc8000001000b */
[C---:B------:R-:W-:Y:S01]  /*38810*/  FFMA.FTZ R11, R2.reuse, R11, 0.28857114911079406738 ;  /* 0x3e93bf99020b7423 */ /* 0x040fe2000001000b */
[----:B--2---:R2:W-:Y:S03]  /*38820*/  STSM.16.M88.4 [R252], R4 ;  /* 0x00000004fc007844 */ /* 0x0045e60000000200 */
[----:B------:R-:W-:Y:S01]  /*38830*/  FFMA.FTZ R11, R2, R11, -0.36067417263984680176 ;  /* 0xbeb8aa49020b7423 */ /* 0x000fe2000001000b */
[----:B------:R-:W-:-:S03]  /*38840*/  IADD3 R10, R237, -R238, RZ ;  /* 0x800000eeed0a7210 */ /* 0x000fc60007ffe0ff */
[----:B------:R-:W-:Y:S01]  /*38850*/  FFMA.FTZ R11, R2, R11, 0.48089820146560668945 ;  /* 0x3ef6384a020b7423 */ /* 0x000fe2000001000b */
[----:B--2---:R-:W-:-:S03]  /*38860*/  IADD3 R6, R233, -R240, RZ ;  /* 0x800000f0e9067210 */ /* 0x004fc60007ffe0ff */
[----:B------:R-:W-:Y:S01]  /*38870*/  FFMA.FTZ R11, R2, R11, -0.72134751081466674805 ;  /* 0xbf38aa3b020b7423 */ /* 0x000fe2000001000b */
[----:B------:R-:W-:Y:S01]  /*38880*/  ISETP.GE.U32.AND P2, PT, R236, 0x7f800000, PT ;  /* 0x7f800000ec00780c */ /* 0x000fe20003f46070 */
[----:B------:R-:W2:Y:S01]  /*38890*/  LDC.64 R4, c[0x0][0x270] ;  /* 0x00009c00ff047b82 */ /* 0x000ea20000000a00 */
[----:B------:R-:W-:-:S04]  /*388a0*/  FADD R6, R6, -1 ;  /* 0xbf80000006067421 */ /* 0x000fc80000000000 */
[----:B------:R-:W-:Y:S01]  /*388b0*/  FFMA.FTZ R14, R6, R21, -0.16845393180847167969 ;  /* 0xbe2c7f30060e7423 */ /* 0x000fe20000010015 */
[----:B------:R-:W-:Y:S01]  /*388c0*/  FADD R10, R10, -1 ;  /* 0xbf8000000a0a7421 */ /* 0x000fe20000000000 */
[----:B------:R-:W-:Y:S02]  /*388d0*/  FMUL R11, R2, R11 ;  /* 0x0000000b020b7220 */ /* 0x000fe40000400000 */
[----:B------:R-:W-:Y:S01]  /*388e0*/  FFMA.FTZ R14, R6, R14, 0.1716887056827545166 ;  /* 0x3e2fcf2a060e7423 */ /* 0x000fe2000001000e */
[----:B------:R-:W-:Y:S01]  /*388f0*/  FFMA.FTZ R18, R10, R21, -0.16845393180847167969 ;  /* 0xbe2c7f300a127423 */ /* 0x000fe20000010015 */
[----:B------:R-:W-:Y:S02]  /*38900*/  FMUL R11, R2, R11 ;  /* 0x0000000b020b7220 */ /* 0x000fe40000400000 */
[----:B------:R-:W-:Y:S01]  /*38910*/  FFMA.FTZ R14, R6, R14, -0.17900948226451873779 ;  /* 0xbe374e43060e7423 */ /* 0x000fe2000001000e */
[----:B------:R-:W-:Y:S01]  /*38920*/  FFMA.FTZ R18, R10, R18, 0.1716887056827545166 ;  /* 0x3e2fcf2a0a127423 */ /* 0x000fe20000010012 */
[----:B------:R-:W-:Y:S01]  /*38930*/  FFMA.FTZ R11, R2, 1.4426950216293334961, R11 ;  /* 0x3fb8aa3b020b7823 */ /* 0x000fe2000001000b */
[----:B0-----:R-:W-:Y:S01]  /*38940*/  LOP3.LUT R37, R37, 0x7f, RZ, 0xc0, !PT ;  /* 0x0000007f25257812 */ /* 0x001fe200078ec0ff */
[----:B------:R-:W-:Y:S01]  /*38950*/  FFMA.FTZ R14, R6, R14, 0.20512372255325317383 ;  /* 0x3e520bf4060e7423 */ /* 0x000fe2000001000e */
[----:B------:R-:W-:Y:S01]  /*38960*/  FFMA.FTZ R18, R10, R18, -0.17900948226451873779 ;  /* 0xbe374e430a127423 */ /* 0x000fe20000010012 */
[----:B------:R-:W-:Y:S01]  /*38970*/  ISETP.GE.U32.AND P3, PT, R237, 0x7f800000, PT ;  /* 0x7f800000ed00780c */ /* 0x000fe20003f66070 */
[----:B------:R-:W0:Y:S01]  /*38980*/  LDC.64 R2, c[0x0][0x228] ;  /* 0x00008a00ff027b82 */ /* 0x000e220000000a00 */
[----:B------:R-:W-:Y:S01]  /*38990*/  FFMA.FTZ R14, R6, R14, -0.24046532809734344482 ;  /* 0xbe763c8b060e7423 */ /* 0x000fe2000001000e */
[----:B-1----:R-:W-:Y:S01]  /*389a0*/  LEA R22, R22, R37, 0x7 ;  /* 0x0000002516167211 */ /* 0x002fe200078e38ff */
[----:B------:R-:W-:-:S02]  /*389b0*/  FFMA.FTZ R18, R10, R18, 0.20512372255325317383 ;  /* 0x3e520bf40a127423 */ /* 0x000fc40000010012 */
[----:B------:R-:W-:Y:S02]  /*389c0*/  FFMA.FTZ R14, R6, R14, 0.28857114911079406738 ;  /* 0x3e93bf99060e7423 */ /* 0x000fe4000001000e */
[----:B------:R-:W-:Y:S02]  /*389d0*/  FFMA.FTZ R18, R10, R18, -0.24046532809734344482 ;  /* 0xbe763c8b0a127423 */ /* 0x000fe40000010012 */
[----:B------:R-:W-:Y:S02]  /*389e0*/  FFMA.FTZ R14, R6, R14, -0.36067417263984680176 ;  /* 0xbeb8aa49060e7423 */ /* 0x000fe4000001000e */
[----:B------:R-:W-:Y:S02]  /*389f0*/  FFMA.FTZ R18, R10, R18, 0.28857114911079406738 ;  /* 0x3e93bf990a127423 */ /* 0x000fe40000010012 */
[----:B------:R-:W-:Y:S02]  /*38a00*/  FFMA.FTZ R14, R6, R14, 0.48089820146560668945 ;  /* 0x3ef6384a060e7423 */ /* 0x000fe4000001000e */
[----:B------:R-:W-:-:S02]  /*38a10*/  FFMA.FTZ R18, R10, R18, -0.36067417263984680176 ;  /* 0xbeb8aa490a127423 */ /* 0x000fc40000010012 */
[----:B------:R-:W-:Y:S02]  /*38a20*/  FFMA.FTZ R14, R6, R14, -0.72134751081466674805 ;  /* 0xbf38aa3b060e7423 */ /* 0x000fe4000001000e */
[----:B------:R-:W-:Y:S02]  /*38a30*/  FFMA.FTZ R18, R10, R18, 0.48089820146560668945 ;  /* 0x3ef6384a0a127423 */ /* 0x000fe40000010012 */
[----:B------:R-:W-:Y:S02]  /*38a40*/  FMUL R14, R6, R14 ;  /* 0x0000000e060e7220 */ /* 0x000fe40000400000 */
[----:B------:R-:W-:Y:S02]  /*38a50*/  FFMA.FTZ R18, R10, R18, -0.72134751081466674805 ;  /* 0xbf38aa3b0a127423 */ /* 0x000fe40000010012 */
[----:B------:R-:W-:Y:S02]  /*38a60*/  FMUL R14, R6, R14 ;  /* 0x0000000e060e7220 */ /* 0x000fe40000400000 */
[----:B------:R-:W-:-:S02]  /*38a70*/  FMUL R18, R10, R18 ;  /* 0x000000120a127220 */ /* 0x000fc40000400000 */
[----:B------:R-:W-:Y:S02]  /*38a80*/  FFMA.FTZ R6, R6, 1.4426950216293334961, R14 ;  /* 0x3fb8aa3b06067823 */ /* 0x000fe4000001000e */
[----:B------:R-:W-:-:S04]  /*38a90*/  FMUL R18, R10, R18 ;  /* 0x000000120a127220 */ /* 0x000fc80000400000 */
[----:B------:R-:W-:Y:S01]  /*38aa0*/  FFMA.FTZ R10, R10, 1.4426950216293334961, R18 ;  /* 0x3fb8aa3b0a0a7823 */ /* 0x000fe20000010012 */
[----:B----4-:R-:W-:Y:S02]  /*38ab0*/  FADD R19, R41, R11 ;  /* 0x0000000b29137221 */ /* 0x010fe40000000000 */
[----:B------:R-:W4:Y:S04]  /*38ac0*/  LDL.LU R41, [R1+0x2c] ;  /* 0x00002c0001297983 */ /* 0x000f280000300800 */
[----:B------:R-:W4:Y:S01]  /*38ad0*/  LDL.LU R37, [R1+0x28] ;  /* 0x0000280001257983 */ /* 0x000f220000300800 */
[----:B---3--:R-:W-:Y:S01]  /*38ae0*/  FADD R14, R25, R6 ;  /* 0x00000006190e7221 */ /* 0x008fe20000000000 */
[----:B------:R-:W-:Y:S01]  /*38af0*/  @P2 MOV R6, 0x7f800000 ;  /* 0x7f80000000062802 */ /* 0x000fe20000000f00 */
[----:B------:R-:W-:Y:S01]  /*38b00*/  FADD R18, R29, R10 ;  /* 0x0000000a1d127221 */ /* 0x000fe20000000000 */
[----:B------:R-:W-:Y:S01]  /*38b10*/  @P3 MOV R10, 0x7f800000 ;  /* 0x7f800000000a3802 */ /* 0x000fe20000000f00 */
[----:B------:R-:W3:Y:S02]  /*38b20*/  LDL.LU R61, [R1+0x34] ;  /* 0x00003400013d7983 */ /* 0x000ee40000300800 */
[----:B------:R-:W-:-:S02]  /*38b30*/  @P2 FFMA.FTZ R19, R236, R6, +INF ;  /* 0x7f800000ec132423 */ /* 0x000fc40000010006 */
[----:B------:R-:W-:-:S03]  /*38b40*/  @P3 FFMA.FTZ R18, R237, R10, +INF ;  /* 0x7f800000ed123423 */ /* 0x000fc6000001000a */
[----:B------:R-:W-:Y:S04]  /*38b50*/  STL [R1+0x5c], R19 ;  /* 0x00005c1301007387 */ /* 0x000fe80000100800 */
[----:B------:R-:W3:Y:S04]  /*38b60*/  LDL.LU R57, [R1+0x30] ;  /* 0x0000300001397983 */ /* 0x000ee80000300800 */
[----:B------:R-:W3:Y:S04]  /*38b70*/  LDL.LU R49, [R1+0x44] ;  /* 0x0000440001317983 */ /* 0x000ee80000300800 */
[----:B------:R-:W-:Y:S04]  /*38b80*/  STL [R1+0x58], R18 ;  /* 0x0000581201007387 */ /* 0x000fe80000100800 */
[----:B------:R-:W3:Y:S01]  /*38b90*/  LDL.LU R45, [R1+0x40] ;  /* 0x00004000012d7983 */ /* 0x000ee20000300800 */
[----:B------:R-:W-:-:S05]  /*38ba0*/  IADD3 R7, R232, -R239, RZ ;  /* 0x800000efe8077210 */ /* 0x000fca0007ffe0ff */
[----:B------:R-:W-:-:S04]  /*38bb0*/  FADD R7, R7, -1 ;  /* 0xbf80000007077421 */ /* 0x000fc80000000000 */
[----:B------:R-:W-:-:S04]  /*38bc0*/  FFMA.FTZ R15, R7, R21, -0.16845393180847167969 ;  /* 0xbe2c7f30070f7423 */ /* 0x000fc80000010015 */
[----:B------:R-:W-:-:S04]  /*38bd0*/  FFMA.FTZ R15, R7, R15, 0.1716887056827545166 ;  /* 0x3e2fcf2a070f7423 */ /* 0x000fc8000001000f */
[----:B------:R-:W-:-:S04]  /*38be0*/  FFMA.FTZ R15, R7, R15, -0.17900948226451873779 ;  /* 0xbe374e43070f7423 */ /* 0x000fc8000001000f */
[C---:B------:R-:W-:Y:S01]  /*38bf0*/  FFMA.FTZ R15, R7.reuse, R15, 0.20512372255325317383 ;  /* 0x3e520bf4070f7423 */ /* 0x040fe2000001000f */
[----:B------:R-:W2:Y:S03]  /*38c00*/  S2R R29, SR_CTAID.Y ;  /* 0x00000000001d7919 */ /* 0x000ea60000002600 */
[----:B------:R-:W-:-:S04]  /*38c10*/  FFMA.FTZ R15, R7, R15, -0.24046532809734344482 ;  /* 0xbe763c8b070f7423 */ /* 0x000fc8000001000f */
[----:B------:R-:W-:-:S04]  /*38c20*/  FFMA.FTZ R15, R7, R15, 0.28857114911079406738 ;  /* 0x3e93bf99070f7423 */ /* 0x000fc8000001000f */
[----:B------:R-:W-:-:S04]  /*38c30*/  FFMA.FTZ R15, R7, R15, -0.36067417263984680176 ;  /* 0xbeb8aa49070f7423 */ /* 0x000fc8000001000f */
[----:B------:R-:W-:-:S04]  /*38c40*/  FFMA.FTZ R15, R7, R15, 0.48089820146560668945 ;  /* 0x3ef6384a070f7423 */ /* 0x000fc8000001000f */
[----:B------:R-:W-:-:S04]  /*38c50*/  FFMA.FTZ R15, R7, R15, -0.72134751081466674805 ;  /* 0xbf38aa3b070f7423 */ /* 0x000fc8000001000f */
[----:B------:R-:W-:Y:S01]  /*38c60*/  FMUL R15, R7, R15 ;  /* 0x0000000f070f7220 */ /* 0x000fe20000400000 */
[----:B------:R-:W-:-:S03]  /*38c70*/  ISETP.GE.U32.AND P6, PT, R232, 0x7f800000, PT ;  /* 0x7f800000e800780c */ /* 0x000fc60003fc6070 */
[----:B------:R-:W-:-:S04]  /*38c80*/  FMUL R15, R7, R15 ;  /* 0x0000000f070f7220 */ /* 0x000fc80000400000 */
[----:B------:R-:W-:Y:S01]  /*38c90*/  FFMA.FTZ R7, R7, 1.4426950216293334961, R15 ;  /* 0x3fb8aa3b07077823 */ /* 0x000fe2000001000f */
[----:B--2---:R-:W-:-:S03]  /*38ca0*/  IMAD R4, R29, R4, RZ ;  /* 0x000000041d047224 */ /* 0x004fc600078e02ff */
[----:B------:R-:W-:Y:S02]  /*38cb0*/  FADD R15, R33, R7 ;  /* 0x00000007210f7221 */ /* 0x000fe40000000000 */
[----:B------:R-:W2:Y:S01]  /*38cc0*/  LDL.LU R33, [R1+0x3c] ;  /* 0x00003c0001217983 */ /* 0x000ea20000300800 */
[----:B------:R-:W-:-:S03]  /*38cd0*/  @P6 MOV R6, 0x7f800000 ;  /* 0x7f80000000066802 */ /* 0x000fc60000000f00 */
[----:B------:R-:W2:Y:S02]  /*38ce0*/  LDL.LU R29, [R1+0x38] ;  /* 0x00003800011d7983 */ /* 0x000ea40000300800 */
[----:B------:R-:W-:Y:S02]  /*38cf0*/  @P6 FFMA.FTZ R15, R232, R6, +INF ;  /* 0x7f800000e80f6423 */ /* 0x000fe40000010006 */
[----:B------:R-:W2:Y:S04]  /*38d00*/  LDL.LU R53, [R1+0x4c] ;  /* 0x00004c0001357983 */ /* 0x000ea80000300800 */
[----:B------:R-:W-:Y:S04]  /*38d10*/  STL [R1+0x54], R15 ;  /* 0x0000540f01007387 */ /* 0x000fe80000100800 */
[----:B------:R-:W2:Y:S01]  /*38d20*/  LDL.LU R25, [R1+0x48] ;  /* 0x0000480001197983 */ /* 0x000ea20000300800 */
[----:B------:R-:W-:-:S02]  /*38d30*/  IMAD R5, R22, R5, RZ ;  /* 0x0000000516057224 */ /* 0x000fc400078e02ff */
[----:B------:R-:W-:Y:S01]  /*38d40*/  @!P5 FMUL R70, R70, 16777216 ;  /* 0x4b8000004646d820 */ /* 0x000fe20000400000 */
[----:B------:R-:W-:Y:S01]  /*38d50*/  @!P5 FMUL R71, R71, 16777216 ;  /* 0x4b8000004747d820 */ /* 0x000fe20000400000 */
[----:B------:R-:W-:Y:S02]  /*38d60*/  SHF.L.U32 R7, R4, 0x1, RZ ;  /* 0x0000000104077819 */ /* 0x000fe400000006ff */
[----:B------:R-:W-:Y:S01]  /*38d70*/  SHF.L.U32 R11, R5, 0x1, RZ ;  /* 0x00000001050b7819 */ /* 0x000fe200000006ff */
[C---:B------:R-:W-:Y:S01]  /*38d80*/  FMUL R250, R247.reuse, R70 ;  /* 0x00000046f7fa7220 */ /* 0x040fe20000400000 */
[----:B------:R-:W-:Y:S01]  /*38d90*/  FMUL R249, R247, R71 ;  /* 0x00000047f7f97220 */ /* 0x000fe20000400000 */
[----:B------:R-:W-:Y:S02]  /*38da0*/  F2FP.BF16.F32.PACK_AB R6, R68, R65 ;  /* 0x000000414406723e */ /* 0x000fe400000010ff */
[----:B0-----:R-:W-:Y:S02]  /*38db0*/  IADD3 R2, P3, P4, R11, R2, R7 ;  /* 0x000000020b027210 */ /* 0x001fe40007c7e007 */
[----:B------:R-:W-:Y:S01]  /*38dc0*/  F2FP.BF16.F32.PACK_AB R11, R72, R69 ;  /* 0x00000045480b723e */ /* 0x000fe200000010ff */
[----:B------:R-:W-:Y:S01]  /*38dd0*/  BAR.SYNC.DEFER_BLOCKING 0x0 ;  /* 0x0000000000007b1d */ /* 0x000fe20000010000 */
[----:B------:R-:W-:Y:S01]  /*38de0*/  @!P5 FMUL R234, R234, 16777216 ;  /* 0x4b800000eaead820 */ /* 0x000fe20000400000 */
[----:B------:R-:W-:-:S03]  /*38df0*/  @!P5 FMUL R235, R235, 16777216 ;  /* 0x4b800000ebebd820 */ /* 0x000fc60000400000 */
[C---:B------:R-:W-:Y:S01]  /*38e00*/  FMUL R8, R247.reuse, R234 ;  /* 0x000000eaf7087220 */ /* 0x040fe20000400000 */
[----:B------:R-:W-:Y:S01]  /*38e10*/  FMUL R235, R247, R235 ;  /* 0x000000ebf7eb7220 */ /* 0x000fe20000400000 */
[----:B------:R-:W0:Y:S04]  /*38e20*/  LDS.128 R68, [R0] ;  /* 0x0000000000447984 */ /* 0x000e280000000c00 */
[----:B------:R-:W-:Y:S02]  /*38e30*/  F2FP.BF16.F32.PACK_AB R8, R8, R235 ;  /* 0x000000eb0808723e */ /* 0x000fe400000010ff */
[----:B------:R-:W-:Y:S02]  /*38e40*/  F2FP.BF16.F32.PACK_AB R9, R9, R243 ;  /* 0x000000f30909723e */ /* 0x000fe400000010ff */
[----:B------:R-:W-:Y:S01]  /*38e50*/  F2FP.BF16.F32.PACK_AB R10, R76, R73 ;  /* 0x000000494c0a723e */ /* 0x000fe200000010ff */
[----:B------:R-:W-:Y:S06]  /*38e60*/  BAR.SYNC.DEFER_BLOCKING 0x0 ;  /* 0x0000000000007b1d */ /* 0x000fec0000010000 */
[----:B------:R-:W-:Y:S02]  /*38e70*/  STSM.16.M88.4 [R252], R8 ;  /* 0x00000008fc007844 */ /* 0x000fe40000000200 */
[----:B------:R-:W-:Y:S01]  /*38e80*/  BAR.SYNC.DEFER_BLOCKING 0x0 ;  /* 0x0000000000007b1d */ /* 0x000fe20000010000 */
[----:B------:R-:W-:Y:S01]  /*38e90*/  ISETP.GE.U32.AND P0, PT, R233, 0x7f800000, PT ;  /* 0x7f800000e900780c */ /* 0x000fe20003f06070 */
[----:B------:R-:W-:Y:S01]  /*38ea0*/  @!P5 FMUL R228, R228, 16777216 ;  /* 0x4b800000e4e4d820 */ /* 0x000fe20000400000 */
[----:B------:R-:W-:Y:S01]  /*38eb0*/  @!P5 FMUL R229, R229, 16777216 ;  /* 0x4b800000e5e5d820 */ /* 0x000fe20000400000 */
[----:B------:R-:W-:-:S04]  /*38ec0*/  IMAD.HI R4, R4, 0x2, RZ ;  /* 0x0000000204047827 */ /* 0x000fc800078e02ff */
[C---:B------:R-:W-:Y:S01]  /*38ed0*/  FMUL R228, R247.reuse, R228 ;  /* 0x000000e4f7e47220 */ /* 0x040fe20000400000 */
[----:B------:R-:W-:Y:S01]  /*38ee0*/  FMUL R229, R247, R229 ;  /* 0x000000e5f7e57220 */ /* 0x000fe20000400000 */
[----:B------:R-:W-:Y:S01]  /*38ef0*/  IMAD.HI R5, R5, 0x2, RZ ;  /* 0x0000000205057827 */ /* 0x000fe200078e02ff */
[----:B------:R-:W1:Y:S03]  /*38f00*/  LDS.128 R8, [R0] ;  /* 0x0000000000087984 */ /* 0x000e660000000c00 */
[----:B------:R-:W-:Y:S02]  /*38f10*/  @P0 MOV R7, 0x7f800000 ;  /* 0x7f80000000070802 */ /* 0x000fe40000000f00 */
[----:B------:R-:W-:Y:S02]  /*38f20*/  IADD3.X R3, R5, R3, R4, P3, P4 ;  /* 0x0000000305037210 */ /* 0x000fe40001fe8404 */
[----:B------:R-:W-:Y:S01]  /*38f30*/  F2FP.BF16.F32.PACK_AB R4, R228, R229 ;  /* 0x000000e5e404723e */ /* 0x000fe200000010ff */
[----:B------:R-:W-:Y:S01]  /*38f40*/  @P0 FFMA.FTZ R14, R233, R7, +INF ;  /* 0x7f800000e90e0423 */ /* 0x000fe20000010007 */
[----:B------:R-:W-:-:S04]  /*38f50*/  F2FP.BF16.F32.PACK_AB R5, R230, R231 ;  /* 0x000000e7e605723e */ /* 0x000fc800000010ff */
[----:B------:R2:W-:Y:S04]  /*38f60*/  STL [R1+0x50], R14 ;  /* 0x0000500e01007387 */ /* 0x0005e80000100800 */
[----:B0-----:R-:W-:Y:S04]  /*38f70*/  STL.64 [R1+0x10], R68 ;  /* 0x0000104401007387 */ /* 0x001fe80000100a00 */
[----:B------:R-:W-:Y:S01]  /*38f80*/  STL.64 [R1+0x18], R70 ;  /* 0x0000184601007387 */ /* 0x000fe20000100a00 */
[----:B------:R-:W-:Y:S01]  /*38f90*/  @!P5 FMUL R224, R224, 16777216 ;  /* 0x4b800000e0e0d820 */ /* 0x000fe20000400000 */
[----:B------:R-:W-:-:S03]  /*38fa0*/  @!P5 FMUL R225, R225, 16777216 ;  /* 0x4b800000e1e1d820 */ /* 0x000fc60000400000 */
[C---:B------:R-:W-:Y:S01]  /*38fb0*/  FMUL R16, R247.reuse, R224 ;  /* 0x000000e0f7107220 */ /* 0x040fe20000400000 */
[----:B------:R-:W-:Y:S01]  /*38fc0*/  FMUL R225, R247, R225 ;  /* 0x000000e1f7e17220 */ /* 0x000fe20000400000 */
[----:B------:R-:W-:-:S04]  /*38fd0*/  F2FP.BF16.F32.PACK_AB R17, R17, R227 ;  /* 0x000000e31111723e */ /* 0x000fc800000010ff */
[----:B------:R-:W-:Y:S02]  /*38fe0*/  F2FP.BF16.F32.PACK_AB R16, R16, R225 ;  /* 0x000000e11010723e */ /* 0x000fe400000010ff */
[----:B----4-:R-:W-:Y:S01]  /*38ff0*/  F2FP.BF16.F32.PACK_AB R7, R41, R37 ;  /* 0x000000252907723e */ /* 0x010fe200000010ff */
[----:B------:R-:W-:Y:S06]  /*39000*/  BAR.SYNC.DEFER_BLOCKING 0x0 ;  /* 0x0000000000007b1d */ /* 0x000fec0000010000 */
[----:B------:R-:W4:Y:S04]  /*39010*/  LDL.LU R41, [R1+0x84] ;  /* 0x0000840001297983 */ /* 0x000f280000300800 */
[----:B------:R-:W4:Y:S04]  /*39020*/  LDL.LU R37, [R1+0x7c] ;  /* 0x00007c0001257983 */ /* 0x000f280000300800 */
[----:B------:R-:W-:Y:S01]  /*39030*/  STSM.16.M88.4 [R252], R4 ;  /* 0x00000004fc007844 */ /* 0x000fe20000000200 */
[----:B------:R-:W-:Y:S01]  /*39040*/  BAR.SYNC.DEFER_BLOCKING 0x0 ;  /* 0x0000000000007b1d */ /* 0x000fe20000010000 */
[----:B---3--:R-:W-:-:S05]  /*39050*/  F2FP.BF16.F32.PACK_AB R18, R61, R57 ;  /* 0x000000393d12723e */ /* 0x008fca00000010ff */
[----:B-1----:R-:W-:Y:S04]  /*39060*/  STL.64 [R1], R8 ;  /* 0x0000000801007387 */ /* 0x002fe80000100a00 */
[----:B------:R-:W-:Y:S04]  /*39070*/  STL.64 [R1+0x8], R10 ;  /* 0x0000080a01007387 */ /* 0x000fe80000100a00 */
[----:B------:R-:W3:Y:S04]  /*39080*/  LDL.LU R65, [R1+0xf4] ;  /* 0x0000f40001417983 */ /* 0x000ee80000300800 */
[----:B------:R-:W3:Y:S04]  /*39090*/  LDL.LU R61, [R1+0xec] ;  /* 0x0000ec00013d7983 */ /* 0x000ee80000300800 */
[----:B------:R-:W0:Y:S01]  /*390a0*/  LDS.128 R4, [R0] ;  /* 0x0000000000047984 */ /* 0x000e220000000c00 */
[----:B------:R-:W-:Y:S01]  /*390b0*/  F2FP.BF16.F32.PACK_AB R19, R49, R45 ;  /* 0x0000002d3113723e */ /* 0x000fe200000010ff */
[----:B------:R-:W-:Y:S06]  /*390c0*/  BAR.SYNC.DEFER_BLOCKING 0x0 ;  /* 0x0000000000007b1d */ /* 0x000fec0000010000 */
[----:B------:R-:W3:Y:S04]  /*390d0*/  LDL.LU R49, [R1+0xb4] ;  /* 0x0000b40001317983 */ /* 0x000ee80000300800 */
[----:B------:R-:W3:Y:S04]  /*390e0*/  LDL.LU R45, [R1+0xac] ;  /* 0x0000ac00012d7983 */ /* 0x000ee80000300800 */
[----:B------:R-:W-:Y:S01]  /*390f0*/  STSM.16.M88.4 [R252], R16 ;  /* 0x00000010fc007844 */ /* 0x000fe20000000200 */
[----:B------:R-:W-:Y:S06]  /*39100*/  BAR.SYNC.DEFER_BLOCKING 0x0 ;  /* 0x0000000000007b1d */ /* 0x000fec0000010000 */
[----:B------:R-:W1:Y:S01]  /*39110*/  LDS.128 R8, [R0] ;  /* 0x0000000000087984 */ /* 0x000e620000000c00 */
[----:B--2---:R-:W-:-:S03]  /*39120*/  F2FP.BF16.F32.PACK_AB R14, R33, R29 ;  /* 0x0000001d210e723e */ /* 0x004fc600000010ff */
[----:B------:R-:W2:Y:S04]  /*39130*/  LDL.LU R33, [R1+0x114] ;  /* 0x0001140001217983 */ /* 0x000ea80000300800 */
[----:B------:R-:W2:Y:S04]  /*39140*/  LDL.LU R29, [R1+0x104] ;  /* 0x00010400011d7983 */ /* 0x000ea80000300800 */
[----:B0-----:R-:W-:Y:S04]  /*39150*/  STL [R1+0x1994], R4 ;  /* 0x0019940401007387 */ /* 0x001fe80000100800 */
[----:B------:R-:W-:Y:S04]  /*39160*/  STL [R1+0x19b0], R4 ;  /* 0x0019b00401007387 */ /* 0x000fe80000100800 */
[----:B------:R-:W-:Y:S04]  /*39170*/  STL [R1+0x1990], R5 ;  /* 0x0019900501007387 */ /* 0x000fe80000100800 */
[----:B------:R-:W-:Y:S01]  /*39180*/  STL.64 [R1+0x1980], R6 ;  /* 0x0019800601007387 */ /* 0x000fe20000100a00 */
[----:B------:R-:W-:-:S03]  /*39190*/  F2FP.BF16.F32.PACK_AB R15, R53, R25 ;  /* 0x00000019350f723e */ /* 0x000fc600000010ff */
[----:B-1----:R-:W-:Y:S04]  /*391a0*/  STL.64 [R1+0x1998], R8 ;  /* 0x0019980801007387 */ /* 0x002fe80000100a00 */
[----:B------:R-:W-:Y:S04]  /*391b0*/  STL.64 [R1+0x1988], R10 ;  /* 0x0019880a01007387 */ /* 0x000fe80000100a00 */
[----:B------:R-:W2:Y:S04]  /*391c0*/  LDL.LU R73, [R1+0xcc] ;  /* 0x0000cc0001497983 */ /* 0x000ea80000300800 */
[----:B------:R-:W2:Y:S04]  /*391d0*/  LDL.LU R72, [R1+0xc4] ;  /* 0x0000c40001487983 */ /* 0x000ea80000300800 */
[----:B------:R-:W2:Y:S04]  /*391e0*/  LDL.LU R69, [R1+0x154] ;  /* 0x0001540001457983 */ /* 0x000ea80000300800 */
[----:B------:R-:W2:Y:S04]  /*391f0*/  LDL.LU R68, [R1+0x144] ;  /* 0x0001440001447983 */ /* 0x000ea80000300800 */
[----:B------:R-:W2:Y:S04]  /*39200*/  LDL.LU R57, [R1+0xe4] ;  /* 0x0000e40001397983 */ /* 0x000ea80000300800 */
[----:B------:R-:W2:Y:S01]  /*39210*/  LDL.LU R53, [R1+0xdc] ;  /* 0x0000dc0001357983 */ /* 0x000ea20000300800 */
[----:B------:R-:W-:Y:S01]  /*39220*/  @!P5 FMUL R220, R220, 16777216 ;  /* 0x4b800000dcdcd820 */ /* 0x000fe20000400000 */
[----:B------:R-:W-:-:S03]  /*39230*/  @!P5 FMUL R221, R221, 16777216 ;  /* 0x4b800000ddddd820 */ /* 0x000fc60000400000 */
[C---:B------:R-:W-:Y:S01]  /*39240*/  FMUL R12, R247.reuse, R220 ;  /* 0x000000dcf70c7220 */ /* 0x040fe20000400000 */
[----:B------:R-:W-:Y:S01]  /*39250*/  FMUL R221, R247, R221 ;  /* 0x000000ddf7dd7220 */ /* 0x000fe20000400000 */
[----:B------:R-:W-:-:S04]  /*39260*/  F2FP.BF16.F32.PACK_AB R13, R13, R223 ;  /* 0x000000df0d0d723e */ /* 0x000fc800000010ff */
[----:B------:R-:W-:Y:S01]  /*39270*/  F2FP.BF16.F32.PACK_AB R12, R12, R221 ;  /* 0x000000dd0c0c723e */ /* 0x000fe200000010ff */
[----:B------:R-:W-:Y:S06]  /*39280*/  BAR.SYNC.DEFER_BLOCKING 0x0 ;  /* 0x0000000000007b1d */ /* 0x000fec0000010000 */
[----:B------:R-:W-:Y:S02]  /*39290*/  STSM.16.M88.4 [R252], R12 ;  /* 0x0000000cfc007844 */ /* 0x000fe40000000200 */
        /* <DEDUP_REMOVED lines=8> */
[----:B----4-:R-:W-:-:S02]  /*39320*/  F2FP.BF16.F32.PACK_AB R22, R41, R37 ;  /* 0x000000252916723e */ /* 0x010fc400000010ff */
[----:B------:R-:W4:Y:S04]  /*39330*/  LDL.LU R41, [R1+0x164] ;  /* 0x0001640001297983 */ /* 0x000f280000300800 */
[----:B------:R-:W4:Y:S04]  /*39340*/  LDL.LU R37, [R1+0x15c] ;  /* 0x00015c0001257983 */ /* 0x000f280000300800 */
[----:B------:R-:W4:Y:S04]  /*39350*/  LDL.LU R81, [R1+0xfc] ;  /* 0x0000fc0001517983 */ /* 0x000f280000300800 */
[----:B------:R-:W4:Y:S04]  /*39360*/  LDL.LU R80, [R1+0xf8] ;  /* 0x0000f80001507983 */ /* 0x000f280000300800 */
[----:B------:R-:W4:Y:S04]  /*39370*/  LDL.LU R77, [R1+0x1d8] ;  /* 0x0001d800014d7983 */ /* 0x000f280000300800 */
[----:B------:R-:W4:Y:S01]  /*39380*/  LDL.LU R76, [R1+0x190] ;  /* 0x00019000014c7983 */ /* 0x000f220000300800 */
[----:B---3--:R-:W-:Y:S01]  /*39390*/  F2FP.BF16.F32.PACK_AB R23, R65, R61 ;  /* 0x0000003d4117723e */ /* 0x008fe200000010ff */
[----:B------:R-:W-:Y:S06]  /*393a0*/  BAR.SYNC.DEFER_BLOCKING 0x0 ;  /* 0x0000000000007b1d */ /* 0x000fec0000010000 */
[----:B------:R-:W3:Y:S04]  /*393b0*/  LDL.LU R65, [R1+0x10c] ;  /* 0x00010c0001417983 */ /* 0x000ee80000300800 */
[----:B------:R-:W3:Y:S04]  /*393c0*/  LDL.LU R61, [R1+0x108] ;  /* 0x00010800013d7983 */ /* 0x000ee80000300800 */
[----:B------:R-:W-:Y:S01]  /*393d0*/  STSM.16.M88.4 [R252], R20 ;  /* 0x00000014fc007844 */ /* 0x000fe20000000200 */
[----:B------:R-:W-:Y:S06]  /*393e0*/  BAR.SYNC.DEFER_BLOCKING 0x0 ;  /* 0x0000000000007b1d */ /* 0x000fec0000010000 */
[----:B------:R-:W1:Y:S01]  /*393f0*/  LDS.128 R16, [R0] ;  /* 0x0000000000107984 */ /* 0x000e620000000c00 */
[----:B------:R-:W-:-:S03]  /*39400*/  F2FP.BF16.F32.PACK_AB R26, R49, R45 ;  /* 0x0000002d311a723e */ /* 0x000fc600000010ff */
[----:B------:R-:W3:Y:S04]  /*39410*/  LDL.LU R49, [R1+0x1e8] ;  /* 0x0001e80001317983 */ /* 0x000ee80000300800 */
[----:B------:R-:W3:Y:S04]  /*39420*/  LDL.LU R45, [R1+0x1dc] ;  /* 0x0001dc00012d7983 */ /* 0x000ee80000300800 */
[----:B0-----:R-:W-:Y:S04]  /*39430*/  STL.64 [R1+0x19a8], R12 ;  /* 0x0019a80c01007387 */ /* 0x001fe80000100a00 */
[----:B------:R-:W-:Y:S04]  /*39440*/  STL [R1+0x19a0], R15 ;  /* 0x0019a00f01007387 */ /* 0x000fe80000100800 */
[----:B------:R-:W-:Y:S04]  /*39450*/  STL [R1+0x19c0], R14 ;  /* 0x0019c00e01007387 */ /* 0x000fe80000100800 */
[----:B-1----:R-:W-:Y:S04]  /*39460*/  STL.64 [R1+0x19b8], R18 ;  /* 0x0019b81201007387 */ /* 0x002fe80000100a00 */
[----:B------:R-:W3:Y:S04]  /*39470*/  LDL.LU R88, [R1+0x11c] ;  /* 0x00011c0001587983 */ /* 0x000ee80000300800 */
[----:B------:R-:W3:Y:S01]  /*39480*/  LDL.LU R85, [R1+0x118] ;  /* 0x0001180001557983 */ /* 0x000ee20000300800 */
[----:B--2---:R-:W-:-:S03]  /*39490*/  F2FP.BF16.F32.PACK_AB R30, R73, R72 ;  /* 0x00000048491e723e */ /* 0x004fc600000010ff */
[----:B------:R-:W2:Y:S04]  /*394a0*/  LDL.LU R73, [R1+0x1fc] ;  /* 0x0001fc0001497983 */ /* 0x000ea80000300800 */
[----:B------:R-:W2:Y:S01]  /*394b0*/  LDL.LU R72, [R1+0x1f8] ;  /* 0x0001f80001487983 */ /* 0x000ea20000300800 */
[----:B------:R-:W-:-:S03]  /*394c0*/  F2FP.BF16.F32.PACK_AB R31, R69, R68 ;  /* 0x00000044451f723e */ /* 0x000fc600000010ff */
[----:B------:R-:W2:Y:S04]  /*394d0*/  LDL.LU R69, [R1+0x12c] ;  /* 0x00012c0001457983 */ /* 0x000ea80000300800 */
[----:B------:R-:W2:Y:S01]  /*394e0*/  LDL.LU R68, [R1+0x124] ;  /* 0x0001240001447983 */ /* 0x000ea20000300800 */
[----:B------:R-:W-:-:S03]  /*394f0*/  F2FP.BF16.F32.PACK_AB R34, R57, R53 ;  /* 0x000000353922723e */ /* 0x000fc600000010ff */
[----:B------:R-:W2:Y:S04]  /*39500*/  LDL.LU R57, [R1+0x204] ;  /* 0x0002040001397983 */ /* 0x000ea80000300800 */
[----:B------:R-:W2:Y:S04]  /*39510*/  LDL.LU R53, [R1+0x200] ;  /* 0x0002000001357983 */ /* 0x000ea80000300800 */
[----:B------:R-:W2:Y:S04]  /*39520*/  LDL.LU R104, [R1+0x13c] ;  /* 0x00013c0001687983 */ /* 0x000ea80000300800 */
[----:B------:R-:W2:Y:S01]  /*39530*/  LDL.LU R96, [R1+0x134] ;  /* 0x0001340001607983 */ /* 0x000ea20000300800 */
[----:B----4-:R-:W-:-:S03]  /*39540*/  F2FP.BF16.F32.PACK_AB R38, R81, R80 ;  /* 0x000000505126723e */ /* 0x010fc600000010ff */
[----:B------:R-:W4:Y:S04]  /*39550*/  LDL.LU R81, [R1+0x22c] ;  /* 0x00022c0001517983 */ /* 0x000f280000300800 */
[----:B------:R-:W4:Y:S01]  /*39560*/  LDL.LU R80, [R1+0x228] ;  /* 0x0002280001507983 */ /* 0x000f220000300800 */
[----:B------:R-:W-:-:S03]  /*39570*/  F2FP.BF16.F32.PACK_AB R39, R77, R76 ;  /* 0x0000004c4d27723e */ /* 0x000fc600000010ff */
[----:B------:R-:W4:Y:S04]  /*39580*/  LDL.LU R77, [R1+0x14c] ;  /* 0x00014c00014d7983 */ /* 0x000f280000300800 */
[----:B------:R-:W4:Y:S01]  /*39590*/  LDL.LU R76, [R1+0x148] ;  /* 0x00014800014c7983 */ /* 0x000f220000300800 */
[----:B---3--:R-:W-:-:S03]  /*395a0*/  F2FP.BF16.F32.PACK_AB R42, R65, R61 ;  /* 0x0000003d412a723e */ /* 0x008fc600000010ff */
[----:B------:R-:W3:Y:S04]  /*395b0*/  LDL.LU R65, [R1+0x234] ;  /* 0x0002340001417983 */ /* 0x000ee80000300800 */
[----:B------:R-:W3:Y:S04]  /*395c0*/  LDL.LU R61, [R1+0x230] ;  /* 0x00023000013d7983 */ /* 0x000ee80000300800 */
[----:B------:R-:W3:Y:S04]  /*395d0*/  LDL.LU R100, [R1+0x160] ;  /* 0x0001600001647983 */ /* 0x000ee80000300800 */
[----:B------:R-:W3:Y:S01]  /*395e0*/  LDL.LU R89, [R1+0x158] ;  /* 0x0001580001597983 */ /* 0x000ee20000300800 */
[----:B------:R-:W-:-:S03]  /*395f0*/  F2FP.BF16.F32.PACK_AB R46, R88, R85 ;  /* 0x00000055582e723e */ /* 0x000fc600000010ff */
[----:B------:R-:W3:Y:S04]  /*39600*/  LDL.LU R88, [R1+0x264] ;  /* 0x0002640001587983 */ /* 0x000ee80000300800 */
[----:B------:R-:W3:Y:S01]  /*39610*/  LDL.LU R85, [R1+0x260] ;  /* 0x0002600001557983 */ /* 0x000ee20000300800 */
[----:B--2---:R-:W-:-:S03]  /*39620*/  F2FP.BF16.F32.PACK_AB R47, R73, R72 ;  /* 0x00000048492f723e */ /* 0x004fc600000010ff */
[----:B------:R-:W2:Y:S04]  /*39630*/  LDL.LU R73, [R1+0x16c] ;  /* 0x00016c0001497983 */ /* 0x000ea80000300800 */
[----:B------:R-:W2:Y:S01]  /*39640*/  LDL.LU R72, [R1+0x168] ;  /* 0x0001680001487983 */ /* 0x000ea20000300800 */
[----:B------:R-:W-:-:S03]  /*39650*/  F2FP.BF16.F32.PACK_AB R50, R69, R68 ;  /* 0x000000444532723e */ /* 0x000fc600000010ff */
[----:B------:R-:W2:Y:S04]  /*39660*/  LDL.LU R69, [R1+0x26c] ;  /* 0x00026c0001457983 */ /* 0x000ea80000300800 */
[----:B------:R-:W2:Y:S04]  /*39670*/  LDL.LU R68, [R1+0x268] ;  /* 0x0002680001447983 */ /* 0x000ea80000300800 */
[----:B------:R-:W2:Y:S04]  /*39680*/  LDL.LU R70, [R1+0x178] ;  /* 0x0001780001467983 */ /* 0x000ea80000300800 */
[----:B------:R-:W2:Y:S01]  /*39690*/  LDL.LU R108, [R1+0x174] ;  /* 0x00017400016c7983 */ /* 0x000ea20000300800 */
[----:B------:R-:W-:-:S03]  /*396a0*/  F2FP.BF16.F32.PACK_AB R54, R104, R96 ;  /* 0x000000606836723e */ /* 0x000fc600000010ff */
[----:B------:R-:W2:Y:S04]  /*396b0*/  LDL.LU R104, [R1+0x2a4] ;  /* 0x0002a40001687983 */ /* 0x000ea80000300800 */
[----:B------:R-:W2:Y:S01]  /*396c0*/  LDL.LU R96, [R1+0x2a0] ;  /* 0x0002a00001607983 */ /* 0x000ea20000300800 */
[----:B------:R-:W-:Y:S01]  /*396d0*/  @!P5 FMUL R168, R168, 16777216 ;  /* 0x4b800000a8a8d820 */ /* 0x000fe20000400000 */
[----:B------:R-:W-:Y:S01]  /*396e0*/  @!P5 FMUL R169, R169, 16777216 ;  /* 0x4b800000a9a9d820 */ /* 0x000fe20000400000 */
[----:B------:R-:W-:Y:S01]  /*396f0*/  @!P5 FMUL R67, R67, 16777216 ;  /* 0x4b8000004343d820 */ /* 0x000fe20000400000 */
[----:B------:R-:W-:Y:S01]  /*39700*/  @!P5 FMUL R79, R79, 16777216 ;  /* 0x4b8000004f4fd820 */ /* 0x000fe20000400000 */
[C---:B------:R-:W-:Y:S01]  /*39710*/  FMUL R168, R247.reuse, R168 ;  /* 0x000000a8f7a87220 */ /* 0x040fe20000400000 */
[C---:B------:R-:W-:Y:S01]  /*39720*/  FMUL R169, R247.reuse, R169 ;  /* 0x000000a9f7a97220 */ /* 0x040fe20000400000 */
[----:B------:R-:W-:Y:S01]  /*39730*/  @!P5 FMUL R78, R78, 16777216 ;  /* 0x4b8000004e4ed820 */ /* 0x000fe20000400000 */
[C---:B------:R-:W-:Y:S01]  /*39740*/  FMUL R251, R247.reuse, R67 ;  /* 0x00000043f7fb7220 */ /* 0x040fe20000400000 */
[----:B------:R-:W-:-:S02]  /*39750*/  FMUL R244, R247, R79 ;  /* 0x0000004ff7f47220 */ /* 0x000fc40000400000 */
[----:B------:R-:W-:Y:S01]  /*39760*/  F2FP.BF16.F32.PACK_AB R168, R168, R169 ;  /* 0x000000a9a8a8723e */ /* 0x000fe200000010ff */
[----:B------:R-:W-:Y:S01]  /*39770*/  FMUL R245, R247, R78 ;  /* 0x0000004ef7f57220 */ /* 0x000fe20000400000 */
[----:B------:R-:W-:Y:S01]  /*39780*/  F2FP.BF16.F32.PACK_AB R169, R170, R171 ;  /* 0x000000abaaa9723e */ /* 0x000fe200000010ff */
[----:B------:R-:W-:Y:S01]  /*39790*/  @!P5 FMUL R212, R212, 16777216 ;  /* 0x4b800000d4d4d820 */ /* 0x000fe20000400000 */
[----:B------:R-:W-:-:S03]  /*397a0*/  @!P5 FMUL R213, R213, 16777216 ;  /* 0x4b800000d5d5d820 */ /* 0x000fc60000400000 */
[C---:B------:R-:W-:Y:S01]  /*397b0*/  FMUL R24, R247.reuse, R212 ;  /* 0x000000d4f7187220 */ /* 0x040fe20000400000 */
[----:B------:R-:W-:Y:S01]  /*397c0*/  FMUL R213, R247, R213 ;  /* 0x000000d5f7d57220 */ /* 0x000fe20000400000 */
[----:B------:R-:W-:Y:S02]  /*397d0*/  F2FP.BF16.F32.PACK_AB R25, R214, R215 ;  /* 0x000000d7d619723e */ /* 0x000fe400000010ff */
[----:B------:R-:W-:Y:S02]  /*397e0*/  F2FP.BF16.F32.PACK_AB R27, R33, R29 ;  /* 0x0000001d211b723e */ /* 0x000fe400000010ff */
[----:B------:R-:W-:Y:S01]  /*397f0*/  F2FP.BF16.F32.PACK_AB R24, R24, R213 ;  /* 0x000000d51818723e */ /* 0x000fe200000010ff */
[----:B------:R-:W-:Y:S06]  /*39800*/  BAR.SYNC.DEFER_BLOCKING 0x0 ;  /* 0x0000000000007b1d */ /* 0x000fec0000010000 */
[----:B------:R-:W-:Y:S02]  /*39810*/  STSM.16.M88.4 [R252], R24 ;  /* 0x00000018fc007844 */ /* 0x000fe40000000200 */
[----:B------:R-:W-:Y:S01]  /*39820*/  BAR.SYNC.DEFER_BLOCKING 0x0 ;  /* 0x0000000000007b1d */ /* 0x000fe20000010000 */
[----:B----4-:R-:W-:-:S05]  /*39830*/  F2FP.BF16.F32.PACK_AB R55, R81, R80 ;  /* 0x000000505137723e */ /* 0x010fca00000010ff */
[----:B------:R-:W0:Y:S04]  /*39840*/  LDS.128 R20, [R0] ;  /* 0x0000000000147984 */ /* 0x000e280000000c00 */
[----:B------:R-:W4:Y:S01]  /*39850*/  LDL.LU R81, [R1+0x188] ;  /* 0x0001880001517983 */ /* 0x000f220000300800 */
[----:B------:R-:W-:-:S03]  /*39860*/  F2FP.BF16.F32.PACK_AB R58, R77, R76 ;  /* 0x0000004c4d3a723e */ /* 0x000fc600000010ff */
[----:B------:R-:W4:Y:S04]  /*39870*/  LDL.LU R80, [R1+0x180] ;  /* 0x0001800001507983 */ /* 0x000f280000300800 */
[----:B------:R-:W4:Y:S04]  /*39880*/  LDL.LU R77, [R1+0x2ac] ;  /* 0x0002ac00014d7983 */ /* 0x000f280000300800 */
[----:B------:R-:W4:Y:S01]  /*39890*/  LDL.LU R76, [R1+0x2a8] ;  /* 0x0002a800014c7983 */ /* 0x000f220000300800 */
[----:B---3--:R-:W-:-:S03]  /*398a0*/  F2FP.BF16.F32.PACK_AB R62, R100, R89 ;  /* 0x00000059643e723e */ /* 0x008fc600000010ff */
        /* <DEDUP_REMOVED lines=17> */
[----:B------:R-:W-:Y:S01]  /*399c0*/  BAR.SYNC.DEFER_BLOCKING 0x0 ;  /* 0x0000000000007b1d */ /* 0x000fe20000010000 */
[----:B------:R-:W-:Y:S01]  /*399d0*/  @!P5 FMUL R208, R208, 16777216 ;  /* 0x4b800000d0d0d820 */ /* 0x000fe20000400000 */
[----:B------:R-:W-:-:S03]  /*399e0*/  @!P5 FMUL R209, R209, 16777216 ;  /* 0x4b800000d1d1d820 */ /* 0x000fc60000400000 */
[C---:B------:R-:W-:Y:S01]  /*399f0*/  FMUL R28, R247.reuse, R208 ;  /* 0x000000d0f71c7220 */ /* 0x040fe20000400000 */
[----:B------:R-:W-:Y:S01]  /*39a00*/  FMUL R209, R247, R209 ;  /* 0x000000d1f7d17220 */ /* 0x000fe20000400000 */
[----:B------:R-:W-:-:S04]  /*39a10*/  F2FP.BF16.F32.PACK_AB R29, R210, R211 ;  /* 0x000000d3d21d723e */ /* 0x000fc800000010ff */
[----:B------:R-:W-:-:S05]  /*39a20*/  F2FP.BF16.F32.PACK_AB R28, R28, R209 ;  /* 0x000000d11c1c723e */ /* 0x000fca00000010ff */
[----:B------:R-:W-:Y:S01]  /*39a30*/  STSM.16.M88.4 [R252], R28 ;  /* 0x0000001cfc007844 */ /* 0x000fe20000000200 */
[----:B------:R-:W-:Y:S01]  /*39a40*/  BAR.SYNC.DEFER_BLOCKING 0x0 ;  /* 0x0000000000007b1d */ /* 0x000fe20000010000 */
[----:B------:R-:W-:Y:S01]  /*39a50*/  @!P5 FMUL R204, R204, 16777216 ;  /* 0x4b800000ccccd820 */ /* 0x000fe20000400000 */
[----:B------:R-:W-:-:S03]  /*39a60*/  @!P5 FMUL R205, R205, 16777216 ;  /* 0x4b800000cdcdd820 */ /* 0x000fc60000400000 */
[C---:B------:R-:W-:Y:S01]  /*39a70*/  FMUL R32, R247.reuse, R204 ;  /* 0x000000ccf7207220 */ /* 0x040fe20000400000 */
[----:B------:R-:W-:Y:S01]  /*39a80*/  FMUL R205, R247, R205 ;  /* 0x000000cdf7cd7220 */ /* 0x000fe20000400000 */
[----:B------:R-:W1:Y:S04]  /*39a90*/  LDS.128 R24, [R0] ;  /* 0x0000000000187984 */ /* 0x000e680000000c00 */
[----:B------:R-:W-:Y:S02]  /*39aa0*/  F2FP.BF16.F32.PACK_AB R32, R32, R205 ;  /* 0x000000cd2020723e */ /* 0x000fe400000010ff */
[----:B------:R-:W-:Y:S02]  /*39ab0*/  F2FP.BF16.F32.PACK_AB R33, R206, R207 ;  /* 0x000000cfce21723e */ /* 0x000fe400000010ff */
        /* <DEDUP_REMOVED lines=8> */
[----:B------:R-:W1:Y:S04]  /*39b40*/  LDS.128 R28, [R0] ;  /* 0x00000000001c7984 */ /* 0x000e680000000c00 */
        /* <DEDUP_REMOVED lines=13> */
[----:B------:R-:W-:Y:S01]  /*39c20*/  BAR.SYNC.DEFER_BLOCKING 0x0 ;  /* 0x0000000000007b1d */ /* 0x000fe20000010000 */
[----:B------:R-:W-:Y:S01]  /*39c30*/  @!P5 FMUL R164, R164, 16777216 ;  /* 0x4b800000a4a4d820 */ /* 0x000fe20000400000 */
[----:B------:R-:W-:-:S04]  /*39c40*/  @!P5 FMUL R165, R165, 16777216 ;  /* 0x4b800000a5a5d820 */ /* 0x000fc80000400000 */
[----:B------:R-:W-:Y:S02]  /*39c50*/  STSM.16.M88.4 [R252], R40 ;  /* 0x00000028fc007844 */ /* 0x000fe40000000200 */
[----:B------:R-:W-:Y:S01]  /*39c60*/  BAR.SYNC.DEFER_BLOCKING 0x0 ;  /* 0x0000000000007b1d */ /* 0x000fe20000010000 */
[C---:B------:R-:W-:Y:S01]  /*39c70*/  FMUL R164, R247.reuse, R164 ;  /* 0x000000a4f7a47220 */ /* 0x040fe20000400000 */
[----:B------:R-:W-:Y:S01]  /*39c80*/  FMUL R165, R247, R165 ;  /* 0x000000a5f7a57220 */ /* 0x000fe20000400000 */
[----:B------:R-:W-:Y:S01]  /*39c90*/  @!P5 FMUL R160, R160, 16777216 ;  /* 0x4b800000a0a0d820 */ /* 0x000fe20000400000 */
[----:B------:R-:W-:Y:S01]  /*39ca0*/  @!P5 FMUL R161, R161, 16777216 ;  /* 0x4b800000a1a1d820 */ /* 0x000fe20000400000 */
[----:B------:R-:W-:Y:S02]  /*39cb0*/  @!P5 FMUL R90, R90, 16777216 ;  /* 0x4b8000005a5ad820 */ /* 0x000fe40000400000 */
[----:B------:R-:W-:Y:S01]  /*39cc0*/  F2FP.BF16.F32.PACK_AB R164, R164, R165 ;  /* 0x000000a5a4a4723e */ /* 0x000fe200000010ff */
[----:B------:R-:W-:Y:S01]  /*39cd0*/  @!P5 FMUL R87, R87, 16777216 ;  /* 0x4b8000005757d820 */ /* 0x000fe20000400000 */
[----:B------:R-:W-:Y:S01]  /*39ce0*/  F2FP.BF16.F32.PACK_AB R165, R166, R167 ;  /* 0x000000a7a6a5723e */ /* 0x000fe200000010ff */
[----:B------:R-:W-:Y:S01]  /*39cf0*/  @!P5 FMUL R86, R86, 16777216 ;  /* 0x4b8000005656d820 */ /* 0x000fe20000400000 */
[----:B----4-:R-:W-:Y:S01]  /*39d00*/  F2FP.BF16.F32.PACK_AB R166, R81, R80 ;  /* 0x0000005051a6723e */ /* 0x010fe200000010ff */
[C---:B------:R-:W-:Y:S01]  /*39d10*/  FMUL R160, R247.reuse, R160 ;  /* 0x000000a0f7a07220 */ /* 0x040fe20000400000 */
[----:B------:R-:W-:Y:S01]  /*39d20*/  FMUL R161, R247, R161 ;  /* 0x000000a1f7a17220 */ /* 0x000fe20000400000 */
[----:B------:R-:W4:Y:S01]  /*39d30*/  LDL.LU R81, [R1+0x1cc] ;  /* 0x0001cc0001517983 */ /* 0x000f220000300800 */
[----:B------:R-:W-:Y:S01]  /*39d40*/  F2FP.BF16.F32.PACK_AB R167, R77, R76 ;  /* 0x0000004c4da7723e */ /* 0x000fe200000010ff */
[----:B------:R-:W-:-:S02]  /*39d50*/  FMUL R143, R247, R90 ;  /* 0x0000005af78f7220 */ /* 0x000fc40000400000 */
[----:B------:R-:W4:Y:S04]  /*39d60*/  LDL.LU R80, [R1+0x1c8] ;  /* 0x0001c80001507983 */ /* 0x000f280000300800 */
[----:B------:R-:W1:Y:S01]  /*39d70*/  LDS.128 R36, [R0] ;  /* 0x0000000000247984 */ /* 0x000e620000000c00 */
[----:B------:R-:W-:-:S03]  /*39d80*/  FMUL R222, R247, R87 ;  /* 0x00000057f7de7220 */ /* 0x000fc60000400000 */
[----:B------:R-:W4:Y:S01]  /*39d90*/  LDL.LU R77, [R1+0x32c] ;  /* 0x00032c00014d7983 */ /* 0x000f220000300800 */
[----:B------:R-:W-:Y:S01]  /*39da0*/  FMUL R226, R247, R86 ;  /* 0x00000056f7e27220 */ /* 0x000fe20000400000 */
[----:B------:R-:W-:Y:S02]  /*39db0*/  F2FP.BF16.F32.PACK_AB R160, R160, R161 ;  /* 0x000000a1a0a0723e */ /* 0x000fe400000010ff */
[----:B------:R-:W4:Y:S01]  /*39dc0*/  LDL.LU R76, [R1+0x328] ;  /* 0x00032800014c7983 */ /* 0x000f220000300800 */
[----:B------:R-:W-:Y:S01]  /*39dd0*/  @!P5 FMUL R111, R111, 16777216 ;  /* 0x4b8000006f6fd820 */ /* 0x000fe20000400000 */
[----:B------:R-:W-:Y:S02]  /*39de0*/  F2FP.BF16.F32.PACK_AB R161, R162, R163 ;  /* 0x000000a3a2a1723e */ /* 0x000fe400000010ff */
[----:B------:R-:W4:Y:S01]  /*39df0*/  LDL.LU R90, [R1+0x1e4] ;  /* 0x0001e400015a7983 */ /* 0x000f220000300800 */
[----:B------:R-:W-:Y:S01]  /*39e00*/  @!P5 FMUL R102, R102, 16777216 ;  /* 0x4b8000006666d820 */ /* 0x000fe20000400000 */
[----:B------:R-:W-:-:S02]  /*39e10*/  @!P5 FMUL R192, R192, 16777216 ;  /* 0x4b800000c0c0d820 */ /* 0x000fc40000400000 */
[----:B------:R-:W4:Y:S01]  /*39e20*/  LDL.LU R87, [R1+0x1e0] ;  /* 0x0001e00001577983 */ /* 0x000f220000300800 */
[----:B------:R-:W-:Y:S01]  /*39e30*/  @!P5 FMUL R193, R193, 16777216 ;  /* 0x4b800000c1c1d820 */ /* 0x000fe20000400000 */
[----:B---3--:R-:W-:Y:S02]  /*39e40*/  F2FP.BF16.F32.PACK_AB R162, R100, R89 ;  /* 0x0000005964a2723e */ /* 0x008fe400000010ff */
[----:B------:R-:W3:Y:S04]  /*39e50*/  LDL.LU R86, [R1+0x35c] ;  /* 0x00035c0001567983 */ /* 0x000ee80000300800 */
[----:B------:R-:W3:Y:S01]  /*39e60*/  LDL.LU R104, [R1+0x358] ;  /* 0x0003580001687983 */ /* 0x000ee20000300800 */
[----:B------:R-:W-:-:S03]  /*39e70*/  FMUL R119, R247, R111 ;  /* 0x0000006ff7777220 */ /* 0x000fc60000400000 */
[----:B------:R-:W3:Y:S01]  /*39e80*/  LDL.LU R100, [R1+0x1f4] ;  /* 0x0001f40001647983 */ /* 0x000ee20000300800 */
[C---:B------:R-:W-:Y:S01]  /*39e90*/  FMUL R44, R247.reuse, R192 ;  /* 0x000000c0f72c7220 */ /* 0x040fe20000400000 */
[----:B------:R-:W-:Y:S01]  /*39ea0*/  F2FP.BF16.F32.PACK_AB R163, R88, R85 ;  /* 0x0000005558a3723e */ /* 0x000fe200000010ff */
[----:B------:R-:W-:Y:S01]  /*39eb0*/  BAR.SYNC.DEFER_BLOCKING 0x0 ;  /* 0x0000000000007b1d */ /* 0x000fe20000010000 */
[C---:B------:R-:W-:Y:S01]  /*39ec0*/  FMUL R193, R247.reuse, R193 ;  /* 0x000000c1f7c17220 */ /* 0x040fe20000400000 */
[----:B------:R-:W-:Y:S01]  /*39ed0*/  FMUL R126, R247, R102 ;  /* 0x00000066f77e7220 */ /* 0x000fe20000400000 */
[----:B------:R-:W-:-:S03]  /*39ee0*/  @!P5 FMUL R152, R152, 16777216 ;  /* 0x4b8000009898d820 */ /* 0x000fc60000400000 */
[----:B------:R-:W3:Y:S04]  /*39ef0*/  LDL.LU R89, [R1+0x1ec] ;  /* 0x0001ec0001597983 */ /* 0x000ee80000300800 */
[----:B------:R-:W3:Y:S01]  /*39f00*/  LDL.LU R88, [R1+0x364] ;  /* 0x0003640001587983 */ /* 0x000ee20000300800 */
[----:B------:R-:W-:-:S03]  /*39f10*/  @!P5 FMUL R153, R153, 16777216 ;  /* 0x4b8000009999d820 */ /* 0x000fc60000400000 */
[----:B------:R-:W3:Y:S01]  /*39f20*/  LDL.LU R85, [R1+0x360] ;  /* 0x0003600001557983 */ /* 0x000ee20000300800 */
[----:B------:R-:W-:-:S03]  /*39f30*/  @!P5 FMUL R107, R107, 16777216 ;  /* 0x4b8000006b6bd820 */ /* 0x000fc60000400000 */
[----:B------:R-:W4:Y:S01]  /*39f40*/  LDL.LU R111, [R1+0x20c] ;  /* 0x00020c00016f7983 */ /* 0x000f220000300800 */
[----:B------:R-:W-:-:S03]  /*39f50*/  @!P5 FMUL R103, R103, 16777216 ;  /* 0x4b8000006767d820 */ /* 0x000fc60000400000 */
[----:B------:R-:W4:Y:S01]  /*39f60*/  LDL.LU R102, [R1+0x208] ;  /* 0x0002080001667983 */ /* 0x000f220000300800 */
[----:B------:R-:W-:Y:S01]  /*39f70*/  F2FP.BF16.F32.PACK_AB R44, R44, R193 ;  /* 0x000000c12c2c723e */ /* 0x000fe200000010ff */
[----:B------:R-:W-:Y:S01]  /*39f80*/  @!P5 FMUL R106, R106, 16777216 ;  /* 0x4b8000006a6ad820 */ /* 0x000fe20000400000 */
[----:B------:R-:W-:Y:S01]  /*39f90*/  F2FP.BF16.F32.PACK_AB R45, R194, R195 ;  /* 0x000000c3c22d723e */ /* 0x000fe200000010ff */
[----:B------:R-:W-:Y:S01]  /*39fa0*/  @!P5 FMUL R95, R95, 16777216 ;  /* 0x4b8000005f5fd820 */ /* 0x000fe20000400000 */
[C---:B------:R-:W-:Y:S01]  /*39fb0*/  FMUL R152, R247.reuse, R152 ;  /* 0x00000098f7987220 */ /* 0x040fe20000400000 */
[C---:B------:R-:W-:Y:S01]  /*39fc0*/  FMUL R153, R247.reuse, R153 ;  /* 0x00000099f7997220 */ /* 0x040fe20000400000 */
[----:B------:R-:W-:Y:S01]  /*39fd0*/  @!P5 FMUL R94, R94, 16777216 ;  /* 0x4b8000005e5ed820 */ /* 0x000fe20000400000 */
[C---:B------:R-:W-:Y:S01]  /*39fe0*/  FMUL R131, R247.reuse, R107 ;  /* 0x0000006bf7837220 */ /* 0x040fe20000400000 */
[----:B------:R-:W-:Y:S01]  /*39ff0*/  @!P5 FMUL R176, R176, 16777216 ;  /* 0x4b800000b0b0d820 */ /* 0x000fe20000400000 */
[C---:B------:R-:W-:Y:S01]  /*3a000*/  FMUL R127, R247.reuse, R103 ;  /* 0x00000067f77f7220 */ /* 0x040fe20000400000 */
[----:B------:R-:W-:Y:S01]  /*3a010*/  STSM.16.M88.4 [R252], R44 ;  /* 0x0000002cfc007844 */ /* 0x000fe20000000200 */
[----:B------:R-:W-:Y:S01]  /*3a020*/  @!P5 FMUL R172, R172, 16777216 ;  /* 0x4b800000acacd820 */ /* 0x000fe20000400000 */
[----:B------:R-:W-:-:S02]  /*3a030*/  FMUL R130, R247, R106 ;  /* 0x0000006af7827220 */ /* 0x000fc40000400000 */
[----:B------:R-:W3:Y:S01]  /*3a040*/  LDL.LU R107, [R1+0x38c] ;  /* 0x00038c00016b7983 */ /* 0x000ee20000300800 */
[----:B------:R-:W-:Y:S01]  /*3a050*/  @!P5 FMUL R110, R110, 16777216 ;  /* 0x4b8000006e6ed820 */ /* 0x000fe20000400000 */
[C---:B------:R-:W-:Y:S01]  /*3a060*/  FMUL R138, R247.reuse, R95 ;  /* 0x0000005ff78a7220 */ /* 0x040fe20000400000 */
[----:B------:R-:W-:Y:S01]  /*3a070*/  F2FP.BF16.F32.PACK_AB R152, R152, R153 ;  /* 0x000000999898723e */ /* 0x000fe200000010ff */
[----:B------:R-:W-:Y:S01]  /*3a080*/  BAR.SYNC.DEFER_BLOCKING 0x0 ;  /* 0x0000000000007b1d */ /* 0x000fe20000010000 */
[C---:B------:R-:W-:Y:S01]  /*3a090*/  FMUL R139, R247.reuse, R94 ;  /* 0x0000005ef78b7220 */ /* 0x040fe20000400000 */
[----:B------:R-:W-:Y:S01]  /*3a0a0*/  F2FP.BF16.F32.PACK_AB R153, R154, R155 ;  /* 0x0000009b9a99723e */ /* 0x000fe200000010ff */
[C---:B------:R-:W-:Y:S01]  /*3a0b0*/  FMUL R60, R247.reuse, R176 ;  /* 0x000000b0f73c7220 */ /* 0x040fe20000400000 */
[----:B--2---:R-:W-:Y:S02]  /*3a0c0*/  F2FP.BF16.F32.PACK_AB R155, R108, R96 ;  /* 0x000000606c9b723e */ /* 0x004fe400000010ff */
[----:B------:R-:W2:Y:S04]  /*3a0d0*/  LDL.LU R103, [R1+0x388] ;  /* 0x0003880001677983 */ /* 0x000ea80000300800 */
[----:B------:R-:W2:Y:S01]  /*3a0e0*/  LDL.LU R106, [R1+0x224] ;  /* 0x00022400016a7983 */ /* 0x000ea20000300800 */
[----:B------:R-:W-:-:S03]  /*3a0f0*/  FMUL R64, R247, R172 ;  /* 0x000000acf7407220 */ /* 0x000fc60000400000 */
[----:B------:R-:W2:Y:S01]  /*3a100*/  LDL.LU R95, [R1+0x21c] ;  /* 0x00021c00015f7983 */ /* 0x000ea20000300800 */
[----:B------:R-:W-:-:S03]  /*3a110*/  FMUL R118, R247, R110 ;  /* 0x0000006ef7767220 */ /* 0x000fc60000400000 */
[----:B------:R-:W2:Y:S04]  /*3a120*/  LDL.LU R94, [R1+0x394] ;  /* 0x00039400015e7983 */ /* 0x000ea80000300800 */
[----:B------:R-:W2:Y:S04]  /*3a130*/  LDL.LU R108, [R1+0x390] ;  /* 0x00039000016c7983 */ /* 0x000ea80000300800 */
[----:B------:R-:W3:Y:S04]  /*3a140*/  LDL.LU R176, [R1+0x68] ;  /* 0x0000680001b07983 */ /* 0x000ee80000300800 */
[----:B------:R-:W2:Y:S04]  /*3a150*/  LDL.LU R172, [R1+0x23c] ;  /* 0x00023c0001ac7983 */ /* 0x000ea80000300800 */
[----:B------:R-:W2:Y:S04]  /*3a160*/  LDL.LU R110, [R1+0x238] ;  /* 0x00023800016e7983 */ /* 0x000ea80000300800 */
[----:B------:R-:W1:Y:S01]  /*3a170*/  LDS.128 R40, [R0] ;  /* 0x0000000000287984 */ /* 0x000e620000000c00 */
[----:B------:R-:W-:Y:S01]  /*3a180*/  @!P5 FMUL R188, R188, 16777216 ;  /* 0x4b800000bcbcd820 */ /* 0x000fe20000400000 */
[----:B------:R-:W-:Y:S01]  /*3a190*/  @!P5 FMUL R189, R189, 16777216 ;  /* 0x4b800000bdbdd820 */ /* 0x000fe20000400000 */
[----:B------:R-:W-:Y:S01]  /*3a1a0*/  F2FP.BF16.F32.PACK_AB R49, R190, R191 ;  /* 0x000000bfbe31723e */ /* 0x000fe200000010ff */
[----:B------:R-:W-:Y:S01]  /*3a1b0*/  @!P5 FMUL R184, R184, 16777216 ;  /* 0x4b800000b8b8d820 */ /* 0x000fe20000400000 */
[C---:B------:R-:W-:Y:S01]  /*3a1c0*/  FMUL R48, R247.reuse, R188 ;  /* 0x000000bcf7307220 */ /* 0x040fe20000400000 */
[----:B------:R-:W-:Y:S01]  /*3a1d0*/  FMUL R189, R247, R189 ;  /* 0x000000bdf7bd7220 */ /* 0x000fe20000400000 */
[----:B------:R-:W-:Y:S01]  /*3a1e0*/  F2FP.BF16.F32.PACK_AB R51, R57, R53 ;  /* 0x000000353933723e */ /* 0x000fe200000010ff */
[----:B------:R-:W-:Y:S01]  /*3a1f0*/  @!P5 FMUL R185, R185, 16777216 ;  /* 0x4b800000b9b9d820 */ /* 0x000fe20000400000 */
[----:B------:R-:W-:Y:S01]  /*3a200*/  @!P5 FMUL R180, R180, 16777216 ;  /* 0x4b800000b4b4d820 */ /* 0x000fe20000400000 */
[----:B------:R-:W-:Y:S01]  /*3a210*/  @!P5 FMUL R181, R181, 16777216 ;  /* 0x4b800000b5b5d820 */ /* 0x000fe20000400000 */
[----:B------:R-:W-:Y:S01]  /*3a220*/  F2FP.BF16.F32.PACK_AB R48, R48, R189 ;  /* 0x000000bd3030723e */ /* 0x000fe200000010ff */
[----:B------:R-:W-:Y:S01]  /*3a230*/  BAR.SYNC.DEFER_BLOCKING 0x0 ;  /* 0x0000000000007b1d */ /* 0x000fe20000010000 */
[----:B------:R-:W-:Y:S01]  /*3a240*/  F2FP.BF16.F32.PACK_AB R59, R65, R61 ;  /* 0x0000003d413b723e */ /* 0x000fe200000010ff */
[----:B------:R-:W-:Y:S01]  /*3a250*/  @!P5 FMUL R177, R177, 16777216 ;  /* 0x4b800000b1b1d820 */ /* 0x000fe20000400000 */
[----:B------:R-:W-:Y:S01]  /*3a260*/  @!P5 FMUL R173, R173, 16777216 ;  /* 0x4b800000adadd820 */ /* 0x000fe20000400000 */
[----:B------:R-:W-:Y:S01]  /*3a270*/  @!P5 FMUL R114, R114, 16777216 ;  /* 0x4b8000007272d820 */ /* 0x000fe20000400000 */
[----:B------:R-:W-:Y:S01]  /*3a280*/  @!P5 FMUL R115, R115, 16777216 ;  /* 0x4b8000007373d820 */ /* 0x000fe20000400000 */
[----:B------:R-:W2:Y:S04]  /*3a290*/  LDL.LU R212, [R1+0x3bc] ;  /* 0x0003bc0001d47983 */ /* 0x000ea80000300800 */
[----:B------:R-:W-:Y:S01]  /*3a2a0*/  STSM.16.M88.4 [R252], R48 ;  /* 0x00000030fc007844 */ /* 0x000fe20000000200 */
[----:B------:R-:W-:Y:S01]  /*3a2b0*/  BAR.SYNC.DEFER_BLOCKING 0x0 ;  /* 0x0000000000007b1d */ /* 0x000fe20000010000 */
[C---:B------:R-:W-:Y:S01]  /*3a2c0*/  FMUL R52, R247.reuse, R184 ;  /* 0x000000b8f7347220 */ /* 0x040fe20000400000 */
[----:B------:R-:W-:Y:S01]  /*3a2d0*/  FMUL R185, R247, R185 ;  /* 0x000000b9f7b97220 */ /* 0x000fe20000400000 */
[----:B------:R-:W-:-:S03]  /*3a2e0*/  F2FP.BF16.F32.PACK_AB R53, R186, R187 ;  /* 0x000000bbba35723e */ /* 0x000fc600000010ff */
[----:B------:R-:W1:Y:S01]  /*3a2f0*/  LDS.128 R44, [R0] ;  /* 0x00000000002c7984 */ /* 0x000e620000000c00 */
[----:B------:R-:W-:Y:S01]  /*3a300*/  F2FP.BF16.F32.PACK_AB R52, R52, R185 ;  /* 0x000000b93434723e */ /* 0x000fe200000010ff */
[----:B------:R-:W-:Y:S06]  /*3a310*/  BAR.SYNC.DEFER_BLOCKING 0x0 ;  /* 0x0000000000007b1d */ /* 0x000fec0000010000 */
[----:B------:R-:W-:Y:S02]  /*3a320*/  STSM.16.M88.4 [R252], R52 ;  /* 0x00000034fc007844 */ /* 0x000fe40000000200 */
        /* <DEDUP_REMOVED lines=9> */
[----:B------:R-:W-:Y:S01]  /*3a3c0*/  FMUL R177, R247, R177 ;  /* 0x000000b1f7b17220 */ /* 0x000fe20000400000 */
[----:B------:R-:W-:-:S04]  /*3a3d0*/  F2FP.BF16.F32.PACK_AB R61, R178, R179 ;  /* 0x000000b3b23d723e */ /* 0x000fc800000010ff */
        /* <DEDUP_REMOVED lines=12> */
[----:B----4-:R-:W-:Y:S01]  /*3a4a0*/  F2FP.BF16.F32.PACK_AB R102, R111, R102 ;  /* 0x000000666f66723e */ /* 0x010fe200000010ff */
[C---:B------:R-:W-:Y:S01]  /*3a4b0*/  FMUL R122, R247.reuse, R114 ;  /* 0x00000072f77a7220 */ /* 0x040fe20000400000 */
[----:B------:R-:W-:-:S03]  /*3a4c0*/  FMUL R123, R247, R115 ;  /* 0x00000073f77b7220 */ /* 0x000fc60000400000 */
[----:B------:R-:W4:Y:S04]  /*3a4d0*/  LDL.LU R111, [R1+0x3b8] ;  /* 0x0003b800016f7983 */ /* 0x000f280000300800 */
[----:B------:R-:W4:Y:S04]  /*3a4e0*/  LDL.LU R208, [R1+0x244] ;  /* 0x0002440001d07983 */ /* 0x000f280000300800 */
[----:B------:R-:W4:Y:S01]  /*3a4f0*/  LDL.LU R114, [R1+0x240] ;  /* 0x0002400001727983 */ /* 0x000f220000300800 */
[----:B------:R-:W-:-:S03]  /*3a500*/  @!P5 FMUL R74, R74, 16777216 ;  /* 0x4b8000004a4ad820 */ /* 0x000fc60000400000 */
[----:B------:R-:W4:Y:S04]  /*3a510*/  LDL.LU R204, [R1+0x3c4] ;  /* 0x0003c40001cc7983 */ /* 0x000f280000300800 */
[----:B------:R-:W1:Y:S01]  /*3a520*/  LDS.128 R60, [R0] ;  /* 0x00000000003c7984 */ /* 0x000e620000000c00 */
[----:B------:R-:W-:Y:S01]  /*3a530*/  BAR.SYNC.DEFER_BLOCKING 0x0 ;  /* 0x0000000000007b1d */ /* 0x000fe20000010000 */
[----:B------:R-:W-:Y:S01]  /*3a540*/  @!P5 FMUL R75, R75, 16777216 ;  /* 0x4b8000004b4bd820 */ /* 0x000fe20000400000 */
[----:B------:R-:W-:Y:S01]  /*3a550*/  @!P5 FMUL R82, R82, 16777216 ;  /* 0x4b8000005252d820 */ /* 0x000fe20000400000 */
[----:B------:R-:W-:Y:S01]  /*3a560*/  @!P5 FMUL R83, R83, 16777216 ;  /* 0x4b8000005353d820 */ /* 0x000fe20000400000 */
[----:B------:R-:W-:Y:S01]  /*3a570*/  @!P5 FMUL R91, R91, 16777216 ;  /* 0x4b8000005b5bd820 */ /* 0x000fe20000400000 */
[----:B------:R-:W-:Y:S01]  /*3a580*/  @!P5 FMUL R98, R98, 16777216 ;  /* 0x4b8000006262d820 */ /* 0x000fe20000400000 */
[----:B------:R-:W-:Y:S01]  /*3a590*/  @!P5 FMUL R99, R99, 16777216 ;  /* 0x4b8000006363d820 */ /* 0x000fe20000400000 */
[----:B------:R-:W4:Y:S01]  /*3a5a0*/  LDL.LU R115, [R1+0x3c0] ;  /* 0x0003c00001737983 */ /* 0x000f220000300800 */
[----:B------:R-:W-:Y:S01]  /*3a5b0*/  @!P5 FMUL R116, R116, 16777216 ;  /* 0x4b8000007474d820 */ /* 0x000fe20000400000 */
[----:B------:R-:W-:Y:S01]  /*3a5c0*/  @!P5 FMUL R117, R117, 16777216 ;  /* 0x4b8000007575d820 */ /* 0x000fe20000400000 */
[----:B------:R-:W-:Y:S01]  /*3a5d0*/  @!P5 FMUL R120, R120, 16777216 ;  /* 0x4b8000007878d820 */ /* 0x000fe20000400000 */
[----:B------:R-:W4:Y:S01]  /*3a5e0*/  LDL.LU R200, [R1+0x78] ;  /* 0x0000780001c87983 */ /* 0x000f220000300800 */
        /* <DEDUP_REMOVED lines=17> */
[----:B------:R-:W4:Y:S01]  /*3a700*/  LDL.LU R196, [R1+0x74] ;  /* 0x0000740001c47983 */ /* 0x000f220000300800 */
[----:B------:R-:W-:-:S03]  /*3a710*/  FMUL R248, R247, R74 ;  /* 0x0000004af7f87220 */ /* 0x000fc60000400000 */
[----:B------:R-:W-:Y:S01]  /*3a720*/  STSM.16.M88.4 [R252], R168 ;  /* 0x000000a8fc007844 */ /* 0x000fe20000000200 */
[----:B------:R-:W-:-:S03]  /*3a730*/  FMUL R246, R247, R75 ;  /* 0x0000004bf7f67220 */ /* 0x000fc60000400000 */
[----:B------:R-:W4:Y:S01]  /*3a740*/  LDL.LU R192, [R1+0x88] ;  /* 0x0000880001c07983 */ /* 0x000f220000300800 */
[C---:B------:R-:W-:Y:S01]  /*3a750*/  FMUL R242, R247.reuse, R82 ;  /* 0x00000052f7f27220 */ /* 0x040fe20000400000 */
[C---:B------:R-:W-:Y:S01]  /*3a760*/  FMUL R241, R247.reuse, R83 ;  /* 0x00000053f7f17220 */ /* 0x040fe20000400000 */
[----:B------:R-:W-:Y:S01]  /*3a770*/  BAR.SYNC.DEFER_BLOCKING 0x0 ;  /* 0x0000000000007b1d */ /* 0x000fe20000010000 */
[C---:B------:R-:W-:Y:S01]  /*3a780*/  FMUL R142, R247.reuse, R91 ;  /* 0x0000005bf78e7220 */ /* 0x040fe20000400000 */
[C---:B------:R-:W-:Y:S01]  /*3a790*/  FMUL R134, R247.reuse, R98 ;  /* 0x00000062f7867220 */ /* 0x040fe20000400000 */
[C---:B------:R-:W-:Y:S01]  /*3a7a0*/  FMUL R135, R247.reuse, R99 ;  /* 0x00000063f7877220 */ /* 0x040fe20000400000 */
[C---:B------:R-:W-:Y:S01]  /*3a7b0*/  FMUL R116, R247.reuse, R116 ;  /* 0x00000074f7747220 */ /* 0x040fe20000400000 */
[C---:B------:R-:W-:Y:S01]  /*3a7c0*/  FMUL R117, R247.reuse, R117 ;  /* 0x00000075f7757220 */ /* 0x040fe20000400000 */
[C---:B------:R-:W-:Y:S01]  /*3a7d0*/  FMUL R120, R247.reuse, R120 ;  /* 0x00000078f7787220 */ /* 0x040fe20000400000 */
[----:B------:R-:W4:Y:S01]  /*3a7e0*/  LDL.LU R188, [R1+0x80] ;  /* 0x0000800001bc7983 */ /* 0x000f220000300800 */
[C---:B------:R-:W-:Y:S01]  /*3a7f0*/  FMUL R121, R247.reuse, R121 ;  /* 0x00000079f7797220 */ /* 0x040fe20000400000 */
[C---:B------:R-:W-:Y:S01]  /*3a800*/  FMUL R124, R247.reuse, R124 ;  /* 0x0000007cf77c7220 */ /* 0x040fe20000400000 */
[C---:B------:R-:W-:Y:S01]  /*3a810*/  FMUL R125, R247.reuse, R125 ;  /* 0x0000007df77d7220 */ /* 0x040fe20000400000 */
[----:B------:R-:W4:Y:S01]  /*3a820*/  LDL.LU R184, [R1+0x274] ;  /* 0x0002740001b87983 */ /* 0x000f220000300800 */
        /* <DEDUP_REMOVED lines=14> */
[----:B------:R-:W4:Y:S01]  /*3a910*/  LDL.LU R180, [R1+0x270] ;  /* 0x0002700001b47983 */ /* 0x000f220000300800 */
[----:B---3--:R-:W-:-:S03]  /*3a920*/  F2FP.BF16.F32.PACK_AB R113, R176, R113 ;  /* 0x00000071b071723e */ /* 0x008fc600000010ff */
[----:B------:R-:W3:Y:S01]  /*3a930*/  LDL.LU R247, [R1+0x3ec] ;  /* 0x0003ec0001f77983 */ /* 0x000ee20000300800 */
[----:B--2---:R-:W-:-:S03]  /*3a940*/  F2FP.BF16.F32.PACK_AB R110, R172, R110 ;  /* 0x0000006eac6e723e */ /* 0x004fc600000010ff */
[----:B------:R-:W3:Y:S04]  /*3a950*/  LDL.LU R234, [R1+0x3e8] ;  /* 0x0003e80001ea7983 */ /* 0x000ee80000300800 */
[----:B------:R-:W2:Y:S04]  /*3a960*/  LDL.LU R224, [R1+0x284] ;  /* 0x0002840001e07983 */ /* 0x000ea80000300800 */
[----:B------:R-:W2:Y:S04]  /*3a970*/  LDL.LU R220, [R1+0x278] ;  /* 0x0002780001dc7983 */ /* 0x000ea80000300800 */
[----:B------:R-:W3:Y:S04]  /*3a980*/  LDL.LU R176, [R1+0x3f4] ;  /* 0x0003f40001b07983 */ /* 0x000ee80000300800 */
[----:B------:R-:W3:Y:S04]  /*3a990*/  LDL.LU R172, [R1+0x3f0] ;  /* 0x0003f00001ac7983 */ /* 0x000ee80000300800 */
[----:B------:R-:W1:Y:S01]  /*3a9a0*/  LDS.128 R64, [R0] ;  /* 0x0000000000407984 */ /* 0x000e620000000c00 */
[----:B------:R-:W-:Y:S01]  /*3a9b0*/  BAR.SYNC.DEFER_BLOCKING 0x0 ;  /* 0x0000000000007b1d */ /* 0x000fe20000010000 */
[----:B------:R-:W-:-:S02]  /*3a9c0*/  F2FP.BF16.F32.PACK_AB R156, R156, R157 ;  /* 0x0000009d9c9c723e */ /* 0x000fc400000010ff */
[----:B------:R-:W-:Y:S02]  /*3a9d0*/  F2FP.BF16.F32.PACK_AB R148, R148, R149 ;  /* 0x000000959494723e */ /* 0x000fe400000010ff */
[----:B------:R-:W-:Y:S02]  /*3a9e0*/  F2FP.BF16.F32.PACK_AB R154, R79, R78 ;  /* 0x0000004e4f9a723e */ /* 0x000fe400000010ff */
[----:B------:R-:W-:Y:S01]  /*3a9f0*/  F2FP.BF16.F32.PACK_AB R144, R144, R145 ;  /* 0x000000919090723e */ /* 0x000fe200000010ff */
[----:B------:R-:W2:Y:S04]  /*3aa00*/  LDL.LU R216, [R1+0xa4] ;  /* 0x0000a40001d87983 */ /* 0x000ea80000300800 */
[----:B------:R-:W-:Y:S01]  /*3aa10*/  STSM.16.M88.4 [R252], R164 ;  /* 0x000000a4fc007844 */ /* 0x000fe20000000200 */
[----:B------:R-:W-:-:S02]  /*3aa20*/  F2FP.BF16.F32.PACK_AB R157, R158, R159 ;  /* 0x0000009f9e9d723e */ /* 0x000fc400000010ff */
[----:B------:R-:W-:Y:S01]  /*3aa30*/  F2FP.BF16.F32.PACK_AB R159, R69, R68 ;  /* 0x00000044459f723e */ /* 0x000fe200000010ff */
[----:B------:R-:W-:Y:S06]  /*3aa40*/  BAR.SYNC.DEFER_BLOCKING 0x0 ;  /* 0x0000000000007b1d */ /* 0x000fec0000010000 */
[----:B------:R-:W1:Y:S02]  /*3aa50*/  LDS.128 R68, [R0] ;  /* 0x0000000000447984 */ /* 0x000e640000000c00 */
[----:B------:R-:W-:Y:S06]  /*3aa60*/  BAR.SYNC.DEFER_BLOCKING 0x0 ;  /* 0x0000000000007b1d */ /* 0x000fec0000010000 */
[----:B------:R-:W-:Y:S01]  /*3aa70*/  STSM.16.M88.4 [R252], R160 ;  /* 0x000000a0fc007844 */ /* 0x000fe20000000200 */
[----:B------:R-:W-:Y:S01]  /*3aa80*/  F2FP.BF16.F32.PACK_AB R158, R73, R72 ;  /* 0x00000048499e723e */ /* 0x000fe200000010ff */
[----:B------:R-:W-:Y:S06]  /*3aa90*/  BAR.SYNC.DEFER_BLOCKING 0x0 ;  /* 0x0000000000007b1d */ /* 0x000fec0000010000 */
[----:B------:R-:W1:Y:S02]  /*3aaa0*/  LDS.128 R72, [R0] ;  /* 0x0000000000487984 */ /* 0x000e640000000c00 */
[----:B------:R-:W-:Y:S01]  /*3aab0*/  BAR.SYNC.DEFER_BLOCKING 0x0 ;  /* 0x0000000000007b1d */ /* 0x000fe20000010000 */
[----:B------:R-:W-:-:S05]  /*3aac0*/  F2FP.BF16.F32.PACK_AB R149, R150, R151 ;  /* 0x000000979695723e */ /* 0x000fca00000010ff */
[----:B------:R-:W-:Y:S01]  /*3aad0*/  STSM.16.M88.4 [R252], R156 ;  /* 0x0000009cfc007844 */ /* 0x000fe20000000200 */
        /* <DEDUP_REMOVED lines=10> */
[----:B------:R0:W-:Y:S01]  /*3ab80*/  STSM.16.M88.4 [R252], R148 ;  /* 0x00000094fc007844 */ /* 0x0001e20000000200 */
[----:B------:R-:W-:Y:S02]  /*3ab90*/  F2FP.BF16.F32.PACK_AB R97, R84, R97 ;  /* 0x000000615461723e */ /* 0x000fe400000010ff */
[----:B------:R-:W-:Y:S02]  /*3aba0*/  F2FP.BF16.F32.PACK_AB R146, R90, R87 ;  /* 0x000000575a92723e */ /* 0x000fe400000010ff */
[----:B------:R-:W-:Y:S01]  /*3abb0*/  F2FP.BF16.F32.PACK_AB R147, R86, R104 ;  /* 0x000000685693723e */ /* 0x000fe200000010ff */
[----:B------:R-:W-:Y:S01]  /*3abc0*/  BAR.SYNC.DEFER_BLOCKING 0x0 ;  /* 0x0000000000007b1d */ /* 0x000fe20000010000 */
[----:B------:R-:W-:-:S05]  /*3abd0*/  F2FP.BF16.F32.PACK_AB R99, R88, R85 ;  /* 0x000000555863723e */ /* 0x000fca00000010ff */
[----:B------:R-:W1:Y:S02]  /*3abe0*/  LDS.128 R84, [R0] ;  /* 0x0000000000547984 */ /* 0x000e640000000c00 */
[----:B------:R-:W-:Y:S01]  /*3abf0*/  BAR.SYNC.DEFER_BLOCKING 0x0 ;  /* 0x0000000000007b1d */ /* 0x000fe20000010000 */
[----:B----4-:R-:W-:Y:S02]  /*3ac00*/  F2FP.BF16.F32.PACK_AB R111, R212, R111 ;  /* 0x0000006fd46f723e */ /* 0x010fe400000010ff */
[----:B------:R-:W-:Y:S02]  /*3ac10*/  F2FP.BF16.F32.PACK_AB R114, R208, R114 ;  /* 0x00000072d072723e */ /* 0x000fe400000010ff */
[----:B------:R-:W-:Y:S01]  /*3ac20*/  F2FP.BF16.F32.PACK_AB R115, R204, R115 ;  /* 0x00000073cc73723e */ /* 0x000fe200000010ff */
[----:B------:R-:W4:Y:S04]  /*3ac30*/  LDL.LU R212, [R1+0x9c] ;  /* 0x00009c0001d47983 */ /* 0x000f280000300800 */
[----:B------:R-:W4:Y:S04]  /*3ac40*/  LDL.LU R208, [R1+0xb0] ;  /* 0x0000b00001d07983 */ /* 0x000f280000300800 */
[----:B------:R-:W4:Y:S01]  /*3ac50*/  LDL.LU R204, [R1+0xa8] ;  /* 0x0000a80001cc7983 */ /* 0x000f220000300800 */
[----:B0-----:R-:W-:-:S03]  /*3ac60*/  F2FP.BF16.F32.PACK_AB R149, R192, R188 ;  /* 0x000000bcc095723e */ /* 0x001fc600000010ff */
[----:B------:R0:W-:Y:S01]  /*3ac70*/  STSM.16.M88.4 [R252], R144 ;  /* 0x00000090fc007844 */ /* 0x0001e20000000200 */
[----:B---3--:R-:W-:Y:S02]  /*3ac80*/  F2FP.BF16.F32.PACK_AB R151, R176, R172 ;  /* 0x000000acb097723e */ /* 0x008fe400000010ff */
[----:B0-----:R-:W-:Y:S02]  /*3ac90*/  F2FP.BF16.F32.PACK_AB R145, R200, R196 ;  /* 0x000000c4c891723e */ /* 0x001fe400000010ff */
[----:B------:R-:W3:Y:S04]  /*3aca0*/  LDL.LU R200, [R1+0x2b4] ;  /* 0x0002b40001c87983 */ /* 0x000ee80000300800 */
[----:B------:R-:W3:Y:S01]  /*3acb0*/  LDL.LU R196, [R1+0x2b0] ;  /* 0x0002b00001c47983 */ /* 0x000ee20000300800 */
[----:B------:R-:W-:-:S03]  /*3acc0*/  F2FP.BF16.F32.PACK_AB R146, R184, R180 ;  /* 0x000000b4b892723e */ /* 0x000fc600000010ff */
[----:B------:R-:W3:Y:S04]  /*3acd0*/  LDL.LU R239, [R1+0x41c] ;  /* 0x00041c0001ef7983 */ /* 0x000ee80000300800 */
[----:B------:R-:W3:Y:S04]  /*3ace0*/  LDL.LU R238, [R1+0x418] ;  /* 0x0004180001ee7983 */ /* 0x000ee80000300800 */
[----:B------:R-:W3:Y:S04]  /*3acf0*/  LDL.LU R192, [R1+0x2c4] ;  /* 0x0002c40001c07983 */ /* 0x000ee80000300800 */
[----:B------:R-:W3:Y:S04]  /*3ad00*/  LDL.LU R188, [R1+0x2b8] ;  /* 0x0002b80001bc7983 */ /* 0x000ee80000300800 */
[----:B------:R-:W3:Y:S04]  /*3ad10*/  LDL.LU R184, [R1+0x424] ;  /* 0x0004240001b87983 */ /* 0x000ee80000300800 */
[----:B------:R-:W3:Y:S04]  /*3ad20*/  LDL.LU R180, [R1+0x420] ;  /* 0x0004200001b47983 */ /* 0x000ee80000300800 */
[----:B------:R-:W3:Y:S04]  /*3ad30*/  LDL.LU R176, [R1+0xc8] ;  /* 0x0000c80001b07983 */ /* 0x000ee80000300800 */
[----:B------:R-:W3:Y:S01]  /*3ad40*/  LDL.LU R172, [R1+0xc0] ;  /* 0x0000c00001ac7983 */ /* 0x000ee20000300800 */
[----:B------:R-:W-:Y:S01]  /*3ad50*/  F2FP.BF16.F32.PACK_AB R98, R100, R89 ;  /* 0x000000596462723e */ /* 0x000fe200000010ff */
[----:B------:R-:W-:Y:S01]  /*3ad60*/  BAR.SYNC.DEFER_BLOCKING 0x0 ;  /* 0x0000000000007b1d */ /* 0x000fe20000010000 */
[----:B------:R-:W-:-:S05]  /*3ad70*/  F2FP.BF16.F32.PACK_AB R96, R140, R141 ;  /* 0x0000008d8c60723e */ /* 0x000fca00000010ff */
[----:B------:R-:W0:Y:S02]  /*3ad80*/  LDS.128 R88, [R0] ;  /* 0x0000000000587984 */ /* 0x000e240000000c00 */
[----:B------:R-:W-:Y:S01]  /*3ad90*/  BAR.SYNC.DEFER_BLOCKING 0x0 ;  /* 0x0000000000007b1d */ /* 0x000fe20000010000 */
[----:B------:R-:W-:-:S05]  /*3ada0*/  F2FP.BF16.F32.PACK_AB R103, R107, R103 ;  /* 0x000000676b67723e */ /* 0x000fca00000010ff */
[----:B------:R-:W-:Y:S02]  /*3adb0*/  STSM.16.M88.4 [R252], R96 ;  /* 0x00000060fc007844 */ /* 0x000fe40000000200 */
[----:B------:R-:W-:Y:S01]  /*3adc0*/  BAR.SYNC.DEFER_BLOCKING 0x0 ;  /* 0x0000000000007b1d */ /* 0x000fe20000010000 */
[----:B------:R-:W-:Y:S02]  /*3add0*/  F2FP.BF16.F32.PACK_AB R101, R92, R101 ;  /* 0x000000655c65723e */ /* 0x000fe400000010ff */
[----:B------:R-:W-:Y:S02]  /*3ade0*/  F2FP.BF16.F32.PACK_AB R105, R93, R105 ;  /* 0x000000695d69723e */ /* 0x000fe400000010ff */
[----:B------:R-:W-:Y:S02]  /*3adf0*/  F2FP.BF16.F32.PACK_AB R106, R106, R95 ;  /* 0x0000005f6a6a723e */ /* 0x000fe400000010ff */
[----:B------:R-:W-:Y:S02]  /*3ae00*/  F2FP.BF16.F32.PACK_AB R107, R94, R108 ;  /* 0x0000006c5e6b723e */ /* 0x000fe400000010ff */
[----:B------:R-:W0:Y:S01]  /*3ae10*/  LDS.128 R92, [R0] ;  /* 0x00000000005c7984 */ /* 0x000e220000000c00 */
[----:B------:R-:W-:Y:S01]  /*3ae20*/  F2FP.BF16.F32.PACK_AB R100, R136, R137 ;  /* 0x000000898864723e */ /* 0x000fe200000010ff */
[----:B------:R-:W-:Y:S06]  /*3ae30*/  BAR.SYNC.DEFER_BLOCKING 0x0 ;  /* 0x0000000000007b1d */ /* 0x000fec0000010000 */
[----:B------:R-:W-:Y:S02]  /*3ae40*/  STSM.16.M88.4 [R252], R100 ;  /* 0x00000064fc007844 */ /* 0x000fe40000000200 */
[----:B------:R-:W-:Y:S01]  /*3ae50*/  BAR.SYNC.DEFER_BLOCKING 0x0 ;  /* 0x0000000000007b1d */ /* 0x000fe20000010000 */
[----:B------:R-:W-:-:S05]  /*3ae60*/  F2FP.BF16.F32.PACK_AB R104, R132, R133 ;  /* 0x000000858468723e */ /* 0x000fca00000010ff */
[----:B------:R-:W0:Y:S02]  /*3ae70*/  LDS.128 R96, [R0] ;  /* 0x0000000000607984 */ /* 0x000e240000000c00 */
[----:B------:R-:W-:Y:S06]  /*3ae80*/  BAR.SYNC.DEFER_BLOCKING 0x0 ;  /* 0x0000000000007b1d */ /* 0x000fec0000010000 */
[----:B------:R-:W-:Y:S02]  /*3ae90*/  STSM.16.M88.4 [R252], R104 ;  /* 0x00000068fc007844 */ /* 0x000fe40000000200 */
[----:B------:R-:W-:Y:S01]  /*3aea0*/  BAR.SYNC.DEFER_BLOCKING 0x0 ;  /* 0x0000000000007b1d */ /* 0x000fe20000010000 */
[----:B------:R-:W-:-:S02]  /*3aeb0*/  F2FP.BF16.F32.PACK_AB R108, R128, R129 ;  /* 0x00000081806c723e */ /* 0x000fc400000010ff */
[----:B------:R-:W-:-:S03]  /*3aec0*/  F2FP.BF16.F32.PACK_AB R109, R112, R109 ;  /* 0x0000006d706d723e */ /* 0x000fc600000010ff */
[----:B------:R-:W0:Y:S02]  /*3aed0*/  LDS.128 R100, [R0] ;  /* 0x0000000000647984 */ /* 0x000e240000000c00 */
        /* <DEDUP_REMOVED lines=9> */
[----:B--2---:R-:W-:Y:S02]  /*3af70*/  F2FP.BF16.F32.PACK_AB R150, R224, R220 ;  /* 0x000000dce096723e */ /* 0x004fe400000010ff */
[----:B----4-:R-:W-:Y:S01]  /*3af80*/  F2FP.BF16.F32.PACK_AB R153, R216, R212 ;  /* 0x000000d4d899723e */ /* 0x010fe200000010ff */
[----:B------:R-:W2:Y:S04]  /*3af90*/  LDL.LU R247, [R1+0xe0] ;  /* 0x0000e00001f77983 */ /* 0x000ea80000300800 */
[----:B------:R-:W2:Y:S01]  /*3afa0*/  LDL.LU R234, [R1+0xd8] ;  /* 0x0000d80001ea7983 */ /* 0x000ea20000300800 */
[----:B------:R-:W-:-:S03]  /*3afb0*/  F2FP.BF16.F32.PACK_AB R157, R208, R204 ;  /* 0x000000ccd09d723e */ /* 0x000fc600000010ff */
[----:B------:R-:W4:Y:S04]  /*3afc0*/  LDL.LU R224, [R1+0x2f4] ;  /* 0x0002f40001e07983 */ /* 0x000f280000300800 */
[----:B------:R-:W4:Y:S04]  /*3afd0*/  LDL.LU R220, [R1+0x2f0] ;  /* 0x0002f00001dc7983 */ /* 0x000f280000300800 */
[----:B------:R-:W0:Y:S01]  /*3afe0*/  LDS.128 R108, [R0] ;  /* 0x00000000006c7984 */ /* 0x000e220000000c00 */
[----:B------:R-:W-:Y:S01]  /*3aff0*/  F2FP.BF16.F32.PACK_AB R144, R120, R121 ;  /* 0x000000797890723e */ /* 0x000fe200000010ff */
[----:B------:R-:W-:Y:S01]  /*3b000*/  BAR.SYNC.DEFER_BLOCKING 0x0 ;  /* 0x0000000000007b1d */ /* 0x000fe20000010000 */
[----:B---3--:R-:W-:-:S02]  /*3b010*/  F2FP.BF16.F32.PACK_AB R154, R200, R196 ;  /* 0x000000c4c89a723e */ /* 0x008fc400000010ff */
[----:B------:R-:W-:-:S03]  /*3b020*/  F2FP.BF16.F32.PACK_AB R158, R192, R188 ;  /* 0x000000bcc09e723e */ /* 0x000fc600000010ff */
[----:B------:R-:W3:Y:S04]  /*3b030*/  LDL.LU R216, [R1+0x44c] ;  /* 0x00044c0001d87983 */ /* 0x000ee80000300800 */
[----:B------:R-:W3:Y:S04]  /*3b040*/  LDL.LU R212, [R1+0x448] ;  /* 0x0004480001d47983 */ /* 0x000ee80000300800 */
[----:B------:R-:W3:Y:S04]  /*3b050*/  LDL.LU R208, [R1+0x304] ;  /* 0x0003040001d07983 */ /* 0x000ee80000300800 */
[----:B------:R-:W3:Y:S01]  /*3b060*/  LDL.LU R204, [R1+0x2f8] ;  /* 0x0002f80001cc7983 */ /* 0x000ee20000300800 */
[----:B------:R-:W-:-:S03]  /*3b070*/  F2FP.BF16.F32.PACK_AB R159, R184, R180 ;  /* 0x000000b4b89f723e */ /* 0x000fc600000010ff */
[----:B------:R-:W3:Y:S04]  /*3b080*/  LDL.LU R200, [R1+0x454] ;  /* 0x0004540001c87983 */ /* 0x000ee80000300800 */
[----:B------:R-:W3:Y:S04]  /*3b090*/  LDL.LU R196, [R1+0x450] ;  /* 0x0004500001c47983 */ /* 0x000ee80000300800 */
[----:B------:R-:W3:Y:S04]  /*3b0a0*/  LDL.LU R192, [R1+0xf0] ;  /* 0x0000f00001c07983 */ /* 0x000ee80000300800 */
[----:B------:R-:W3:Y:S04]  /*3b0b0*/  LDL.LU R188, [R1+0xe8] ;  /* 0x0000e80001bc7983 */ /* 0x000ee80000300800 */
[----:B------:R1:W-:Y:S04]  /*3b0c0*/  STSM.16.M88.4 [R252], R144 ;  /* 0x00000090fc007844 */ /* 0x0003e80000000200 */
[----:B------:R-:W3:Y:S04]  /*3b0d0*/  LDL.LU R184, [R1+0x120] ;  /* 0x0001200001b87983 */ /* 0x000ee80000300800 */
[----:B------:R-:W3:Y:S01]  /*3b0e0*/  LDL.LU R180, [R1+0x100] ;  /* 0x0001000001b47983 */ /* 0x000ee20000300800 */
[----:B------:R-:W-:Y:S01]  /*3b0f0*/  BAR.SYNC.DEFER_BLOCKING 0x0 ;  /* 0x0000000000007b1d */ /* 0x000fe20000010000 */
[----:B-1----:R-:W-:-:S05]  /*3b100*/  F2FP.BF16.F32.PACK_AB R145, R176, R172 ;  /* 0x000000acb091723e */ /* 0x002fca00000010ff */
[----:B------:R-:W3:Y:S04]  /*3b110*/  LDL.LU R176, [R1+0x334] ;  /* 0x0003340001b07983 */ /* 0x000ee80000300800 */
[----:B------:R-:W3:Y:S04]  /*3b120*/  LDL.LU R172, [R1+0x330] ;  /* 0x0003300001ac7983 */ /* 0x000ee80000300800 */
[----:B------:R-:W1:Y:S01]  /*3b130*/  LDS.128 R112, [R0] ;  /* 0x0000000000707984 */ /* 0x000e620000000c00 */
[----:B------:R-:W-:Y:S01]  /*3b140*/  F2FP.BF16.F32.PACK_AB R148, R116, R117 ;  /* 0x000000757494723e */ /* 0x000fe200000010ff */
[----:B------:R-:W-:Y:S06]  /*3b150*/  BAR.SYNC.DEFER_BLOCKING 0x0 ;  /* 0x0000000000007b1d */ /* 0x000fec0000010000 */
[----:B------:R2:W-:Y:S01]  /*3b160*/  STSM.16.M88.4 [R252], R148 ;  /* 0x00000094fc007844 */ /* 0x0005e20000000200 */
[----:B------:R-:W-:Y:S01]  /*3b170*/  F2FP.BF16.F32.PACK_AB R156, R118, R119 ;  /* 0x00000077769c723e */ /* 0x000fe200000010ff */
[----:B------:R-:W-:Y:S01]  /*3b180*/  BAR.SYNC.DEFER_BLOCKING 0x0 ;  /* 0x0000000000007b1d */ /* 0x000fe20000010000 */
[----:B------:R-:W-:-:S02]  /*3b190*/  F2FP.BF16.F32.PACK_AB R152, R122, R123 ;  /* 0x0000007b7a98723e */ /* 0x000fc400000010ff */
[----:B------:R-:W-:-:S03]  /*3b1a0*/  F2FP.BF16.F32.PACK_AB R155, R239, R238 ;  /* 0x000000eeef9b723e */ /* 0x000fc600000010ff */
[----:B------:R-:W3:Y:S04]  /*3b1b0*/  LDL.LU R239, [R1+0x47c] ;  /* 0x00047c0001ef7983 */ /* 0x000ee80000300800 */
[----:B------:R-:W3:Y:S04]  /*3b1c0*/  LDL.LU R238, [R1+0x478] ;  /* 0x0004780001ee7983 */ /* 0x000ee80000300800 */
[----:B------:R-:W1:Y:S01]  /*3b1d0*/  LDS.128 R116, [R0] ;  /* 0x0000000000747984 */ /* 0x000e620000000c00 */
[----:B------:R-:W-:Y:S06]  /*3b1e0*/  BAR.SYNC.DEFER_BLOCKING 0x0 ;  /* 0x0000000000007b1d */ /* 0x000fec0000010000 */
[----:B------:R0:W-:Y:S02]  /*3b1f0*/  STSM.16.M88.4 [R252], R152 ;  /* 0x00000098fc007844 */ /* 0x0001e40000000200 */
[----:B------:R-:W-:Y:S06]  /*3b200*/  BAR.SYNC.DEFER_BLOCKING 0x0 ;  /* 0x0000000000007b1d */ /* 0x000fec0000010000 */
[----:B------:R-:W-:Y:S02]  /*3b210*/  LDS.128 R120, [R0] ;  /* 0x0000000000787984 */ /* 0x000fe40000000c00 */
[----:B------:R-:W-:Y:S06]  /*3b220*/  BAR.SYNC.DEFER_BLOCKING 0x0 ;  /* 0x0000000000007b1d */ /* 0x000fec0000010000 */
[----:B------:R0:W-:Y:S01]  /*3b230*/  STSM.16.M88.4 [R252], R156 ;  /* 0x0000009cfc007844 */ /* 0x0001e20000000200 */
[----:B--2---:R-:W-:-:S03]  /*3b240*/  F2FP.BF16.F32.PACK_AB R149, R247, R234 ;  /* 0x000000eaf795723e */ /* 0x004fc600000010ff */
[----:B------:R-:W2:Y:S04]  /*3b250*/  LDL.LU R247, [R1+0x344] ;  /* 0x0003440001f77983 */ /* 0x000ea80000300800 */
[----:B------:R-:W2:Y:S01]  /*3b260*/  LDL.LU R234, [R1+0x338] ;  /* 0x0003380001ea7983 */ /* 0x000ea20000300800 */
[----:B----4-:R-:W-:-:S03]  /*3b270*/  F2FP.BF16.F32.PACK_AB R146, R224, R220 ;  /* 0x000000dce092723e */ /* 0x010fc600000010ff */
        /* <DEDUP_REMOVED lines=8> */
[----:B------:R-:W-:-:S03]  /*3b300*/  F2FP.BF16.F32.PACK_AB R151, R200, R196 ;  /* 0x000000c4c897723e */ /* 0x000fc600000010ff */
[----:B------:R-:W3:Y:S04]  /*3b310*/  LDL.LU R200, [R1+0x36c] ;  /* 0x00036c0001c87983 */ /* 0x000ee80000300800 */
[----:B------:R-:W3:Y:S01]  /*3b320*/  LDL.LU R196, [R1+0x368] ;  /* 0x0003680001c47983 */ /* 0x000ee20000300800 */
[----:B0-----:R-:W-:-:S03]  /*3b330*/  F2FP.BF16.F32.PACK_AB R153, R192, R188 ;  /* 0x000000bcc099723e */ /* 0x001fc600000010ff */
        /* <DEDUP_REMOVED lines=8> */
[----:B------:R-:W-:Y:S01]  /*3b3c0*/  F2FP.BF16.F32.PACK_AB R148, R126, R127 ;  /* 0x0000007f7e94723e */ /* 0x000fe200000010ff */
[----:B------:R-:W-:Y:S01]  /*3b3d0*/  BAR.SYNC.DEFER_BLOCKING 0x0 ;  /* 0x0000000000007b1d */ /* 0x000fe20000010000 */
[----:B------:R-:W-:Y:S02]  /*3b3e0*/  F2FP.BF16.F32.PACK_AB R144, R130, R131 ;  /* 0x000000838290723e */ /* 0x000fe400000010ff */
[----:B------:R-:W-:Y:S02]  /*3b3f0*/  FSETP.NEU.AND P6, PT, R233, RZ, PT ;  /* 0x000000ffe900720b */ /* 0x000fe40003fcd000 */
[----:B------:R-:W-:Y:S01]  /*3b400*/  FSETP.NEU.AND P5, PT, R232, RZ, PT ;  /* 0x000000ffe800720b */ /* 0x000fe20003fad000 */
[----:B------:R-:W3:Y:S01]  /*3b410*/  LDL.LU R235, [R1+0x1a4] ;  /* 0x0001a40001eb7983 */ /* 0x000ee20000300800 */
[----:B------:R-:W-:-:S03]  /*3b420*/  FSETP.NEU.AND P2, PT, R237, RZ, PT ;  /* 0x000000ffed00720b */ /* 0x000fc60003f4d000 */
[----:B------:R-:W3:Y:S01]  /*3b430*/  LDL.LU R233, [R1+0x194] ;  /* 0x0001940001e97983 */ /* 0x000ee20000300800 */
[----:B------:R-:W-:-:S03]  /*3b440*/  FSETP.NEU.AND P1, PT, R236, RZ, PT ;  /* 0x000000ffec00720b */ /* 0x000fc60003f2d000 */
[----:B------:R-:W3:Y:S04]  /*3b450*/  LDL.LU R232, [R1+0x1c4] ;  /* 0x0001c40001e87983 */ /* 0x000ee80000300800 */
[----:B------:R-:W3:Y:S04]  /*3b460*/  LDL.LU R237, [R1+0x1b4] ;  /* 0x0001b40001ed7983 */ /* 0x000ee80000300800 */
[----:B------:R-:W-:Y:S01]  /*3b470*/  LDS.128 R124, [R0] ;  /* 0x00000000007c7984 */ /* 0x000fe20000000c00 */
[----:B------:R-:W-:Y:S06]  /*3b480*/  BAR.SYNC.DEFER_BLOCKING 0x0 ;  /* 0x0000000000007b1d */ /* 0x000fec0000010000 */
[----:B------:R-:W3:Y:S04]  /*3b490*/  LDL.LU R236, [R1+0x39c] ;  /* 0x00039c0001ec7983 */ /* 0x000ee80000300800 */
[----:B------:R-:W3:Y:S04]  /*3b4a0*/  LDL.LU R240, [R1+0x398] ;  /* 0x0003980001f07983 */ /* 0x000ee80000300800 */
[----:B------:R-:W-:Y:S01]  /*3b4b0*/  STSM.16.M88.4 [R252], R144 ;  /* 0x00000090fc007844 */ /* 0x000fe20000000200 */
[----:B------:R-:W-:Y:S01]  /*3b4c0*/  BAR.SYNC.DEFER_BLOCKING 0x0 ;  /* 0x0000000000007b1d */ /* 0x000fe20000010000 */
[----:B------:R-:W-:-:S05]  /*3b4d0*/  F2FP.BF16.F32.PACK_AB R155, R239, R238 ;  /* 0x000000eeef9b723e */ /* 0x000fca00000010ff */
[----:B------:R-:W3:Y:S04]  /*3b4e0*/  LDL.LU R239, [R1+0x4c4] ;  /* 0x0004c40001ef7983 */ /* 0x000ee80000300800 */
[----:B------:R-:W3:Y:S04]  /*3b4f0*/  LDL.LU R238, [R1+0x4c0] ;  /* 0x0004c00001ee7983 */ /* 0x000ee80000300800 */
[----:B------:R-:W-:Y:S01]  /*3b500*/  LDS.128 R128, [R0] ;  /* 0x0000000000807984 */ /* 0x000fe20000000c00 */
        /* <DEDUP_REMOVED lines=9> */
[----:B------:R-:W3:Y:S01]  /*3b5a0*/  LDL.LU R216, [R1+0x248] ;  /* 0x0002480001d87983 */ /* 0x000ee20000300800 */
[----:B------:R-:W-:Y:S02]  /*3b5b0*/  F2FP.BF16.F32.PACK_AB R161, R208, R204 ;  /* 0x000000ccd0a1723e */ /* 0x000fe400000010ff */
[----:B------:R-:W-:Y:S02]  /*3b5c0*/  F2FP.BF16.F32.PACK_AB R150, R200, R196 ;  /* 0x000000c4c896723e */ /* 0x000fe400000010ff */
[----:B------:R-:W-:Y:S02]  /*3b5d0*/  F2FP.BF16.F32.PACK_AB R151, R192, R188 ;  /* 0x000000bcc097723e */ /* 0x000fe400000010ff */
[----:B------:R-:W-:Y:S02]  /*3b5e0*/  F2FP.BF16.F32.PACK_AB R162, R184, R180 ;  /* 0x000000b4b8a2723e */ /* 0x000fe400000010ff */
[----:B------:R-:W-:Y:S02]  /*3b5f0*/  F2FP.BF16.F32.PACK_AB R163, R176, R172 ;  /* 0x000000acb0a3723e */ /* 0x000fe400000010ff */
        /* <DEDUP_REMOVED lines=12> */
[----:B------:R-:W-:Y:S06]  /*3b6c0*/  BAR.SYNC.DEFER_BLOCKING 0x0 ;  /* 0x0000000000007b1d */ /* 0x000fec0000010000 */
[----:B------:R-:W-:Y:S02]  /*3b6d0*/  LDS.128 R132, [R0] ;  /* 0x0000000000847984 */ /* 0x000fe40000000c00 */
[----:B------:R-:W-:Y:S06]  /*3b6e0*/  BAR.SYNC.DEFER_BLOCKING 0x0 ;  /* 0x0000000000007b1d */ /* 0x000fec0000010000 */
[----:B------:R-:W-:Y:S02]  /*3b6f0*/  STSM.16.M88.4 [R252], R152 ;  /* 0x00000098fc007844 */ /* 0x000fe40000000200 */
[----:B------:R-:W-:Y:S01]  /*3b700*/  BAR.SYNC.DEFER_BLOCKING 0x0 ;  /* 0x0000000000007b1d */ /* 0x000fe20000010000 */
[----:B------:R-:W-:-:S05]  /*3b710*/  F2FP.BF16.F32.PACK_AB R156, R139, R138 ;  /* 0x0000008a8b9c723e */ /* 0x000fca00000010ff */
[----:B------:R-:W-:Y:S02]  /*3b720*/  LDS.128 R136, [R0] ;  /* 0x0000000000887984 */ /* 0x000fe40000000c00 */
[----:B------:R-:W-:Y:S01]  /*3b730*/  BAR.SYNC.DEFER_BLOCKING 0x0 ;  /* 0x0000000000007b1d */ /* 0x000fe20000010000 */
[----:B------:R-:W-:-:S05]  /*3b740*/  F2FP.BF16.F32.PACK_AB R165, R232, R237 ;  /* 0x000000ede8a5723e */ /* 0x000fca00000010ff */
[----:B------:R0:W-:Y:S02]  /*3b750*/  STSM.16.M88.4 [R252], R156 ;  /* 0x0000009cfc007844 */ /* 0x0001e40000000200 */
[----:B0-----:R-:W-:Y:S02]  /*3b760*/  F2FP.BF16.F32.PACK_AB R157, R235, R233 ;  /* 0x000000e9eb9d723e */ /* 0x001fe400000010ff */
[----:B------:R-:W-:Y:S02]  /*3b770*/  F2FP.BF16.F32.PACK_AB R158, R236, R240 ;  /* 0x000000f0ec9e723e */ /* 0x000fe400000010ff */
[----:B------:R-:W-:Y:S02]  /*3b780*/  F2FP.BF16.F32.PACK_AB R159, R239, R238 ;  /* 0x000000eeef9f723e */ /* 0x000fe400000010ff */
[----:B--2---:R-:W-:Y:S02]  /*3b790*/  F2FP.BF16.F32.PACK_AB R166, R247, R234 ;  /* 0x000000eaf7a6723e */ /* 0x004fe400000010ff */
[----:B----4-:R-:W-:-:S02]  /*3b7a0*/  F2FP.BF16.F32.PACK_AB R167, R224, R220 ;  /* 0x000000dce0a7723e */ /* 0x010fc400000010ff */
[----:B---3--:R-:W-:Y:S02]  /*3b7b0*/  F2FP.BF16.F32.PACK_AB R169, R216, R172 ;  /* 0x000000acd8a9723e */ /* 0x008fe400000010ff */
[----:B------:R-:W-:Y:S02]  /*3b7c0*/  F2FP.BF16.F32.PACK_AB R173, R212, R208 ;  /* 0x000000d0d4ad723e */ /* 0x000fe400000010ff */
[----:B------:R-:W-:Y:S02]  /*3b7d0*/  F2FP.BF16.F32.PACK_AB R175, R180, R176 ;  /* 0x000000b0b4af723e */ /* 0x000fe400000010ff */
[----:B------:R-:W2:Y:S04]  /*3b7e0*/  LDL.LU R176, [R1+0x60] ;  /* 0x0000600001b07983 */ /* 0x000ea80000300800 */
[----:B------:R-:W3:Y:S04]  /*3b7f0*/  LDL.LU R221, [R1+0x288] ;  /* 0x0002880001dd7983 */ /* 0x000ee80000300800 */
[----:B------:R-:W3:Y:S04]  /*3b800*/  LDL.LU R227, [R1+0x27c] ;  /* 0x00027c0001e37983 */ /* 0x000ee80000300800 */
[----:B------:R-:W4:Y:S04]  /*3b810*/  LDL.LU R225, [R1+0x6c] ;  /* 0x00006c0001e17983 */ /* 0x000f280000300800 */
[----:B------:R-:W4:Y:S04]  /*3b820*/  LDL.LU R180, [R1+0x64] ;  /* 0x0000640001b47983 */ /* 0x000f280000300800 */
[----:B------:R-:W2:Y:S04]  /*3b830*/  LDL.LU R231, [R1+0x298] ;  /* 0x0002980001e77983 */ /* 0x000ea80000300800 */
[----:B------:R-:W2:Y:S04]  /*3b840*/  LDL.LU R230, [R1+0x290] ;  /* 0x0002900001e67983 */ /* 0x000ea80000300800 */
[----:B------:R-:W2:Y:S04]  /*3b850*/  LDL.LU R229, [R1+0x3fc] ;  /* 0x0003fc0001e57983 */ /* 0x000ea80000300800 */
[----:B------:R-:W2:Y:S04]  /*3b860*/  LDL.LU R228, [R1+0x3f8] ;  /* 0x0003f80001e47983 */ /* 0x000ea80000300800 */
[----:B------:R-:W2:Y:S04]  /*3b870*/  LDL.LU R243, [R1+0x504] ;  /* 0x0005040001f37983 */ /* 0x000ea80000300800 */
[----:B------:R-:W2:Y:S04]  /*3b880*/  LDL.LU R235, [R1+0x500] ;  /* 0x0005000001eb7983 */ /* 0x000ea80000300800 */
[----:B------:R-:W2:Y:S01]  /*3b890*/  LDL.LU R233, [R1+0x40c] ;  /* 0x00040c0001e97983 */ /* 0x000ea20000300800 */
[----:B------:R-:W-:-:S03]  /*3b8a0*/  F2FP.BF16.F32.PACK_AB R174, R188, R184 ;  /* 0x000000b8bcae723e */ /* 0x000fc600000010ff */
        /* <DEDUP_REMOVED lines=21> */
[----:B------:R-:W2:Y:S01]  /*3ba00*/  LDL.LU R9, [R1+0xa0] ;  /* 0x0000a00001097983 */ /* 0x000ea20000300800 */
        /* <DEDUP_REMOVED lines=9> */
[----:B---3--:R-:W-:Y:S02]  /*3baa0*/  F2FP.BF16.F32.PACK_AB R177, R221, R227 ;  /* 0x000000e3ddb1723e */ /* 0x008fe400000010ff */
[----:B----4-:R-:W-:Y:S02]  /*3bab0*/  F2FP.BF16.F32.PACK_AB R180, R225, R180 ;  /* 0x000000b4e1b4723e */ /* 0x010fe400000010ff */
[----:B--2---:R-:W-:Y:S02]  /*3bac0*/  F2FP.BF16.F32.PACK_AB R181, R231, R230 ;  /* 0x000000e6e7b5723e */ /* 0x004fe400000010ff */
[----:B------:R-:W-:Y:S02]  /*3bad0*/  F2FP.BF16.F32.PACK_AB R178, R229, R228 ;  /* 0x000000e4e5b2723e */ /* 0x000fe400000010ff */
[----:B------:R-:W-:-:S02]  /*3bae0*/  F2FP.BF16.F32.PACK_AB R179, R243, R235 ;  /* 0x000000ebf3b3723e */ /* 0x000fc400000010ff */
[----:B------:R-:W-:Y:S02]  /*3baf0*/  F2FP.BF16.F32.PACK_AB R182, R233, R232 ;  /* 0x000000e8e9b6723e */ /* 0x000fe400000010ff */
[----:B------:R-:W-:Y:S02]  /*3bb00*/  F2FP.BF16.F32.PACK_AB R183, R237, R236 ;  /* 0x000000ecedb7723e */ /* 0x000fe400000010ff */
[----:B------:R-:W-:Y:S02]  /*3bb10*/  F2FP.BF16.F32.PACK_AB R184, R240, R184 ;  /* 0x000000b8f0b8723e */ /* 0x000fe400000010ff */
[----:B------:R-:W-:Y:S02]  /*3bb20*/  F2FP.BF16.F32.PACK_AB R185, R239, R238 ;  /* 0x000000eeefb9723e */ /* 0x000fe400000010ff */
[----:B------:R-:W-:Y:S02]  /*3bb30*/  F2FP.BF16.F32.PACK_AB R188, R247, R188 ;  /* 0x000000bcf7bc723e */ /* 0x000fe400000010ff */
[----:B------:R-:W-:-:S02]  /*3bb40*/  F2FP.BF16.F32.PACK_AB R189, R234, R224 ;  /* 0x000000e0eabd723e */ /* 0x000fc400000010ff */
[----:B------:R-:W-:Y:S02]  /*3bb50*/  F2FP.BF16.F32.PACK_AB R187, R212, R208 ;  /* 0x000000d0d4bb723e */ /* 0x000fe400000010ff */
[----:B------:R-:W-:Y:S02]  /*3bb60*/  F2FP.BF16.F32.PACK_AB R191, R196, R192 ;  /* 0x000000c0c4bf723e */ /* 0x000fe400000010ff */
[----:B------:R-:W2:Y:S04]  /*3bb70*/  LDL.LU R192, [R1+0x98] ;  /* 0x0000980001c07983 */ /* 0x000ea80000300800 */
[----:B------:R-:W3:Y:S04]  /*3bb80*/  LDL.LU R7, [R1+0x308] ;  /* 0x0003080001077983 */ /* 0x000ee80000300800 */
        /* <DEDUP_REMOVED lines=14> */
[----:B------:R-:W-:-:S03]  /*3bc70*/  F2FP.BF16.F32.PACK_AB R190, R204, R200 ;  /* 0x000000c8ccbe723e */ /* 0x000fc600000010ff */
        /* <DEDUP_REMOVED lines=16> */
[----:B------:R-:W-:Y:S01]  /*3bd80*/  STSM.16.M88.4 [R252], R160 ;  /* 0x000000a0fc007844 */ /* 0x000fe20000000200 */
[----:B------:R-:W-:Y:S01]  /*3bd90*/  BAR.SYNC.DEFER_BLOCKING 0x0 ;  /* 0x0000000000007b1d */ /* 0x000fe20000010000 */
[----:B------:R-:W-:-:S02]  /*3bda0*/  F2FP.BF16.F32.PACK_AB R156, R242, R241 ;  /* 0x000000f1f29c723e */ /* 0x000fc400000010ff */
[----:B------:R-:W-:Y:S02]  /*3bdb0*/  F2FP.BF16.F32.PACK_AB R164, R245, R244 ;  /* 0x000000f4f5a4723e */ /* 0x000fe400000010ff */
[----:B------:R-:W-:Y:S02]  /*3bdc0*/  F2FP.BF16.F32.PACK_AB R168, R248, R246 ;  /* 0x000000f6f8a8723e */ /* 0x000fe400000010ff */
[----:B------:R-:W-:Y:S01]  /*3bdd0*/  F2FP.BF16.F32.PACK_AB R172, R250, R249 ;  /* 0x000000f9faac723e */ /* 0x000fe200000010ff */
[----:B------:R-:W4:Y:S04]  /*3bde0*/  LDL.LU R217, [R1+0x150] ;  /* 0x0001500001d97983 */ /* 0x000f280000300800 */
[----:B------:R-:W-:Y:S01]  /*3bdf0*/  LDS.128 R148, [R0] ;  /* 0x0000000000947984 */ /* 0x000fe20000000c00 */
[----:B------:R-:W-:Y:S06]  /*3be00*/  BAR.SYNC.DEFER_BLOCKING 0x0 ;  /* 0x0000000000007b1d */ /* 0x000fec0000010000 */
[----:B------:R-:W-:Y:S02]  /*3be10*/  STSM.16.M88.4 [R252], R156 ;  /* 0x0000009cfc007844 */ /* 0x000fe40000000200 */
[----:B------:R-:W-:Y:S06]  /*3be20*/  BAR.SYNC.DEFER_BLOCKING 0x0 ;  /* 0x0000000000007b1d */ /* 0x000fec0000010000 */
[----:B------:R-:W0:Y:S02]  /*3be30*/  LDS.128 R152, [R0] ;  /* 0x0000000000987984 */ /* 0x000e240000000c00 */
        /* <DEDUP_REMOVED lines=8> */
[----:B------:R-:W-:Y:S01]  /*3bec0*/  BAR.SYNC.DEFER_BLOCKING 0x0 ;  /* 0x0000000000007b1d */ /* 0x000fe20000010000 */
[----:B--2---:R-:W-:-:S02]  /*3bed0*/  F2FP.BF16.F32.PACK_AB R192, R9, R192 ;  /* 0x000000c009c0723e */ /* 0x004fc400000010ff */
[----:B---3--:R-:W-:Y:S02]  /*3bee0*/  F2FP.BF16.F32.PACK_AB R193, R7, R5 ;  /* 0x0000000507c1723e */ /* 0x008fe400000010ff */
[----:B----4-:R-:W-:Y:S02]  /*3bef0*/  F2FP.BF16.F32.PACK_AB R196, R4, R196 ;  /* 0x000000c404c4723e */ /* 0x010fe400000010ff */
[----:B------:R-:W-:Y:S01]  /*3bf00*/  F2FP.BF16.F32.PACK_AB R197, R223, R221 ;  /* 0x000000dddfc5723e */ /* 0x000fe200000010ff */
[----:B------:R-:W-:Y:S01]  /*3bf10*/  STSM.16.M88.4 [R252], R172 ;  /* 0x000000acfc007844 */ /* 0x000fe20000000200 */
[----:B------:R-:W-:Y:S01]  /*3bf20*/  BAR.SYNC.DEFER_BLOCKING 0x0 ;  /* 0x0000000000007b1d */ /* 0x000fe20000010000 */
[----:B------:R-:W-:Y:S02]  /*3bf30*/  F2FP.BF16.F32.PACK_AB R194, R227, R225 ;  /* 0x000000e1e3c2723e */ /* 0x000fe400000010ff */
[----:B------:R-:W-:Y:S02]  /*3bf40*/  F2FP.BF16.F32.PACK_AB R195, R231, R230 ;  /* 0x000000e6e7c3723e */ /* 0x000fe400000010ff */
[----:B------:R-:W-:-:S02]  /*3bf50*/  F2FP.BF16.F32.PACK_AB R198, R229, R228 ;  /* 0x000000e4e5c6723e */ /* 0x000fc400000010ff */
[----:B------:R-:W-:Y:S02]  /*3bf60*/  F2FP.BF16.F32.PACK_AB R199, R243, R235 ;  /* 0x000000ebf3c7723e */ /* 0x000fe400000010ff */
[----:B------:R-:W-:Y:S02]  /*3bf70*/  F2FP.BF16.F32.PACK_AB R212, R233, R212 ;  /* 0x000000d4e9d4723e */ /* 0x000fe400000010ff */
[----:B------:R-:W-:Y:S01]  /*3bf80*/  F2FP.BF16.F32.PACK_AB R213, R232, R237 ;  /* 0x000000ede8d5723e */ /* 0x000fe200000010ff */
[----:B------:R-:W2:Y:S01]  /*3bf90*/  LDS.128 R164, [R0] ;  /* 0x0000000000a47984 */ /* 0x000ea20000000c00 */
[----:B------:R-:W-:Y:S02]  /*3bfa0*/  F2FP.BF16.F32.PACK_AB R200, R236, R200 ;  /* 0x000000c8ecc8723e */ /* 0x000fe400000010ff */
[----:B------:R-:W-:Y:S02]  /*3bfb0*/  F2FP.BF16.F32.PACK_AB R201, R240, R239 ;  /* 0x000000eff0c9723e */ /* 0x000fe400000010ff */
[----:B------:R-:W-:-:S02]  /*3bfc0*/  F2FP.BF16.F32.PACK_AB R203, R208, R204 ;  /* 0x000000ccd0cb723e */ /* 0x000fc400000010ff */
[----:B------:R-:W3:Y:S04]  /*3bfd0*/  LDL.LU R204, [R1+0x138] ;  /* 0x0001380001cc7983 */ /* 0x000ee80000300800 */
[----:B------:R-:W4:Y:S04]  /*3bfe0*/  LDL.LU R10, [R1+0x37c] ;  /* 0x00037c00010a7983 */ /* 0x000f280000300800 */
[----:B------:R-:W4:Y:S04]  /*3bff0*/  LDL.LU R11, [R1+0x374] ;  /* 0x00037400010b7983 */ /* 0x000f280000300800 */
[----:B------:R-:W2:Y:S04]  /*3c000*/  LDL.LU R8, [R1+0x18c] ;  /* 0x00018c0001087983 */ /* 0x000ea80000300800 */
[----:B------:R-:W2:Y:S04]  /*3c010*/  LDL.LU R208, [R1+0x17c] ;  /* 0x00017c0001d07983 */ /* 0x000ea80000300800 */
[----:B------:R-:W2:Y:S04]  /*3c020*/  LDL.LU R9, [R1+0x384] ;  /* 0x0003840001097983 */ /* 0x000ea80000300800 */
[----:B------:R-:W2:Y:S04]  /*3c030*/  LDL.LU R7, [R1+0x380] ;  /* 0x0003800001077983 */ /* 0x000ea80000300800 */
[----:B------:R-:W3:Y:S04]  /*3c040*/  LDL.LU R5, [R1+0x4b4] ;  /* 0x0004b40001057983 */ /* 0x000ee80000300800 */
[----:B------:R-:W3:Y:S04]  /*3c050*/  LDL.LU R4, [R1+0x4b0] ;  /* 0x0004b00001047983 */ /* 0x000ee80000300800 */
[----:B------:R-:W4:Y:S04]  /*3c060*/  LDL.LU R223, [R1+0x57c] ;  /* 0x00057c0001df7983 */ /* 0x000f280000300800 */
[----:B------:R-:W4:Y:S04]  /*3c070*/  LDL.LU R221, [R1+0x578] ;  /* 0x0005780001dd7983 */ /* 0x000f280000300800 */
[----:B------:R-:W2:Y:S04]  /*3c080*/  LDL.LU R227, [R1+0x4bc] ;  /* 0x0004bc0001e37983 */ /* 0x000ea80000300800 */
[----:B------:R-:W2:Y:S04]  /*3c090*/  LDL.LU R225, [R1+0x4b8] ;  /* 0x0004b80001e17983 */ /* 0x000ea80000300800 */
[----:B------:R-:W3:Y:S04]  /*3c0a0*/  LDL.LU R231, [R1+0x584] ;  /* 0x0005840001e77983 */ /* 0x000ee80000300800 */
[----:B------:R-:W3:Y:S04]  /*3c0b0*/  LDL.LU R230, [R1+0x580] ;  /* 0x0005800001e67983 */ /* 0x000ee80000300800 */
[----:B------:R-:W3:Y:S01]  /*3c0c0*/  LDL.LU R229, [R1+0x1ac] ;  /* 0x0001ac0001e57983 */ /* 0x000ee20000300800 */
[----:B------:R-:W-:-:S03]  /*3c0d0*/  F2FP.BF16.F32.PACK_AB R202, R220, R216 ;  /* 0x000000d8dcca723e */ /* 0x000fc600000010ff */
[----:B------:R-:W3:Y:S04]  /*3c0e0*/  LDL.LU R228, [R1+0x19c] ;  /* 0x00019c0001e47983 */ /* 0x000ee80000300800 */
[----:B------:R-:W3:Y:S04]  /*3c0f0*/  LDL.LU R243, [R1+0x3ac] ;  /* 0x0003ac0001f37983 */ /* 0x000ee80000300800 */
[----:B------:R-:W3:Y:S01]  /*3c100*/  LDL.LU R235, [R1+0x3a4] ;  /* 0x0003a40001eb7983 */ /* 0x000ee20000300800 */
[----:B------:R-:W-:Y:S01]  /*3c110*/  BAR.SYNC.DEFER_BLOCKING 0x0 ;  /* 0x0000000000007b1d */ /* 0x000fe20000010000 */
[----:B------:R-:W-:-:S05]  /*3c120*/  F2FP.BF16.F32.PACK_AB R214, R238, R247 ;  /* 0x000000f7eed6723e */ /* 0x000fca00000010ff */
[----:B------:R-:W3:Y:S04]  /*3c130*/  LDL.LU R233, [R1+0x1d0] ;  /* 0x0001d00001e97983 */ /* 0x000ee80000300800 */
        /* <DEDUP_REMOVED lines=10> */
[----:B------:R-:W2:Y:S04]  /*3c1e0*/  LDL.LU R224, [R1+0x594] ;  /* 0x0005940001e07983 */ /* 0x000ea80000300800 */
[----:B------:R-:W2:Y:S01]  /*3c1f0*/  LDL.LU R220, [R1+0x590] ;  /* 0x0005900001dc7983 */ /* 0x000ea20000300800 */
[----:B------:R-:W-:-:S03]  /*3c200*/  F2FP.BF16.F32.PACK_AB R176, R176, R251 ;  /* 0x000000fbb0b0723e */ /* 0x000fc600000010ff */
[----:B------:R-:W3:Y:S04]  /*3c210*/  LDL.LU R14, [R1+0x24c] ;  /* 0x00024c00010e7983 */ /* 0x000ee80000300800 */
[----:B------:R-:W-:Y:S01]  /*3c220*/  STSM.16.M88.4 [R252], R176 ;  /* 0x000000b0fc007844 */ /* 0x000fe20000000200 */
        /* <DEDUP_REMOVED lines=20> */
[----:B------:R-:W-:Y:S01]  /*3c370*/  BAR.SYNC.DEFER_BLOCKING 0x0 ;  /* 0x0000000000007b1d */ /* 0x000fe20000010000 */
[----:B----4-:R-:W-:-:S02]  /*3c380*/  F2FP.BF16.F32.PACK_AB R207, R223, R221 ;  /* 0x000000dddfcf723e */ /* 0x010fc400000010ff */
[----:B--2---:R-:W-:-:S03]  /*3c390*/  F2FP.BF16.F32.PACK_AB R219, R224, R220 ;  /* 0x000000dce0db723e */ /* 0x004fc600000010ff */
[----:B------:R-:W2:Y:S04]  /*3c3a0*/  LDL.LU R220, [R1+0x1f0] ;  /* 0x0001f00001dc7983 */ /* 0x000ea80000300800 */
[----:B------:R-:W4:Y:S01]  /*3c3b0*/  LDL.LU R15, [R1+0x3dc] ;  /* 0x0003dc00010f7983 */ /* 0x000f220000300800 */
[----:B------:R-:W-:-:S03]  /*3c3c0*/  F2FP.BF16.F32.PACK_AB R210, R227, R225 ;  /* 0x000000e1e3d2723e */ /* 0x000fc600000010ff */
[----:B------:R-:W4:Y:S01]  /*3c3d0*/  LDL.LU R221, [R1+0x3d4] ;  /* 0x0003d40001dd7983 */ /* 0x000f220000300800 */
[----:B------:R-:W-:-:S03]  /*3c3e0*/  F2FP.BF16.F32.PACK_AB R205, R10, R11 ;  /* 0x0000000b0acd723e */ /* 0x000fc600000010ff */
[----:B------:R-:W4:Y:S04]  /*3c3f0*/  LDL.LU R12, [R1+0x25c] ;  /* 0x00025c00010c7983 */ /* 0x000f280000300800 */
[----:B------:R-:W0:Y:S01]  /*3c400*/  LDS.128 R188, [R0] ;  /* 0x0000000000bc7984 */ /* 0x000e220000000c00 */
[----:B------:R-:W-:Y:S01]  /*3c410*/  BAR.SYNC.DEFER_BLOCKING 0x0 ;  /* 0x0000000000007b1d */ /* 0x000fe20000010000 */
[----:B---3--:R-:W-:-:S05]  /*3c420*/  F2FP.BF16.F32.PACK_AB R206, R5, R4 ;  /* 0x0000000405ce723e */ /* 0x008fca00000010ff */
[----:B------:R-:W3:Y:S04]  /*3c430*/  LDL.LU R224, [R1+0x254] ;  /* 0x0002540001e07983 */ /* 0x000ee80000300800 */
[----:B------:R-:W3:Y:S04]  /*3c440*/  LDL.LU R13, [R1+0x3e4] ;  /* 0x0003e400010d7983 */ /* 0x000ee80000300800 */
[----:B------:R-:W3:Y:S04]  /*3c450*/  LDL.LU R225, [R1+0x3e0] ;  /* 0x0003e00001e17983 */ /* 0x000ee80000300800 */
[----:B------:R-:W2:Y:S01]  /*3c460*/  LDL.LU R10, [R1+0x4f4] ;  /* 0x0004f400010a7983 */ /* 0x000ea20000300800 */
[----:B------:R-:W-:-:S03]  /*3c470*/  F2FP.BF16.F32.PACK_AB R204, R217, R204 ;  /* 0x000000ccd9cc723e */ /* 0x000fc600000010ff */
[----:B------:R-:W2:Y:S01]  /*3c480*/  LDL.LU R11, [R1+0x4f0] ;  /* 0x0004f000010b7983 */ /* 0x000ea20000300800 */
[----:B------:R-:W-:-:S03]  /*3c490*/  F2FP.BF16.F32.PACK_AB R216, R233, R216 ;  /* 0x000000d8e9d8723e */ /* 0x000fc600000010ff */
[----:B------:R-:W4:Y:S01]  /*3c4a0*/  LDL.LU R5, [R1+0x59c] ;  /* 0x00059c0001057983 */ /* 0x000f220000300800 */
[----:B------:R-:W-:-:S03]  /*3c4b0*/  F2FP.BF16.F32.PACK_AB R217, R232, R237 ;  /* 0x000000ede8d9723e */ /* 0x000fc600000010ff */
[----:B------:R-:W4:Y:S04]  /*3c4c0*/  LDL.LU R223, [R1+0x598] ;  /* 0x0005980001df7983 */ /* 0x000f280000300800 */
[----:B------:R-:W3:Y:S04]  /*3c4d0*/  LDL.LU R227, [R1+0x4fc] ;  /* 0x0004fc0001e37983 */ /* 0x000ee80000300800 */
[----:B------:R1:W-:Y:S04]  /*3c4e0*/  STSM.16.M88.4 [R252], R212 ;  /* 0x000000d4fc007844 */ /* 0x0003e80000000200 */
[----:B------:R-:W3:Y:S04]  /*3c4f0*/  LDL.LU R233, [R1+0x4f8] ;  /* 0x0004f80001e97983 */ /* 0x000ee80000300800 */
[----:B------:R-:W3:Y:S01]  /*3c500*/  LDL.LU R232, [R1+0x5a4] ;  /* 0x0005a40001e87983 */ /* 0x000ee20000300800 */
[----:B------:R-:W-:Y:S01]  /*3c510*/  BAR.SYNC.DEFER_BLOCKING 0x0 ;  /* 0x0000000000007b1d */ /* 0x000fe20000010000 */
[----:B-1----:R-:W-:-:S05]  /*3c520*/  F2FP.BF16.F32.PACK_AB R214, R236, R240 ;  /* 0x000000f0ecd6723e */ /* 0x002fca00000010ff */
[----:B------:R-:W3:Y:S04]  /*3c530*/  LDL.LU R236, [R1+0x5a0] ;  /* 0x0005a00001ec7983 */ /* 0x000ee80000300800 */
[----:B------:R-:W1:Y:S01]  /*3c540*/  LDS.128 R192, [R0] ;  /* 0x0000000000c07984 */ /* 0x000e620000000c00 */
[----:B------:R-:W-:Y:S06]  /*3c550*/  BAR.SYNC.DEFER_BLOCKING 0x0 ;  /* 0x0000000000007b1d */ /* 0x000fec0000010000 */
[----:B------:R-:W-:Y:S02]  /*3c560*/  STSM.16.M88.4 [R252], R200 ;  /* 0x000000c8fc007844 */ /* 0x000fe40000000200 */
[----:B------:R-:W-:Y:S01]  /*3c570*/  BAR.SYNC.DEFER_BLOCKING 0x0 ;  /* 0x0000000000007b1d */ /* 0x000fe20000010000 */
[----:B------:R-:W-:-:S02]  /*3c580*/  F2FP.BF16.F32.PACK_AB R208, R8, R208 ;  /* 0x000000d008d0723e */ /* 0x000fc400000010ff */
[----:B------:R-:W-:Y:S02]  /*3c590*/  F2FP.BF16.F32.PACK_AB R212, R229, R228 ;  /* 0x000000e4e5d4723e */ /* 0x000fe400000010ff */
[----:B------:R-:W-:Y:S01]  /*3c5a0*/  F2FP.BF16.F32.PACK_AB R209, R9, R7 ;  /* 0x0000000709d1723e */ /* 0x000fe200000010ff */
[----:B------:R-:W3:Y:S04]  /*3c5b0*/  LDL.LU R8, [R1+0x28c] ;  /* 0x00028c0001087983 */ /* 0x000ee80000300800 */
[----:B------:R-:W3:Y:S04]  /*3c5c0*/  LDL.LU R228, [R1+0x280] ;  /* 0x0002800001e47983 */ /* 0x000ee80000300800 */
[----:B------:R-:W3:Y:S01]  /*3c5d0*/  LDL.LU R9, [R1+0x408] ;  /* 0x0004080001097983 */ /* 0x000ee20000300800 */
[----:B------:R-:W-:-:S03]  /*3c5e0*/  F2FP.BF16.F32.PACK_AB R211, R231, R230 ;  /* 0x000000e6e7d3723e */ /* 0x000fc600000010ff */
[----:B------:R-:W3:Y:S04]  /*3c5f0*/  LDL.LU R229, [R1+0x400] ;  /* 0x0004000001e57983 */ /* 0x000ee80000300800 */
[----:B------:R-:W1:Y:S01]  /*3c600*/  LDS.128 R196, [R0] ;  /* 0x0000000000c47984 */ /* 0x000e620000000c00 */
[----:B------:R-:W-:Y:S01]  /*3c610*/  BAR.SYNC.DEFER_BLOCKING 0x0 ;  /* 0x0000000000007b1d */ /* 0x000fe20000010000 */
[----:B------:R-:W-:-:S05]  /*3c620*/  F2FP.BF16.F32.PACK_AB R213, R243, R235 ;  /* 0x000000ebf3d5723e */ /* 0x000fca00000010ff */
        /* <DEDUP_REMOVED lines=8> */
[----:B------:R-:W-:Y:S01]  /*3c6b0*/  STSM.16.M88.4 [R252], R204 ;  /* 0x000000ccfc007844 */ /* 0x000fe20000000200 */
[----:B------:R-:W-:Y:S01]  /*3c6c0*/  BAR.SYNC.DEFER_BLOCKING 0x0 ;  /* 0x0000000000007b1d */ /* 0x000fe20000010000 */
[----:B------:R-:W-:-:S02]  /*3c6d0*/  F2FP.BF16.F32.PACK_AB R215, R239, R238 ;  /* 0x000000eeefd7723e */ /* 0x000fc400000010ff */
[----:B------:R-:W-:-:S03]  /*3c6e0*/  F2FP.BF16.F32.PACK_AB R218, R247, R234 ;  /* 0x000000eaf7da723e */ /* 0x000fc600000010ff */
[----:B------:R-:W3:Y:S04]  /*3c6f0*/  LDL.LU R239, [R1+0x51c] ;  /* 0x00051c0001ef7983 */ /* 0x000ee80000300800 */
[----:B------:R-:W3:Y:S04]  /*3c700*/  LDL.LU R238, [R1+0x518] ;  /* 0x0005180001ee7983 */ /* 0x000ee80000300800 */
[----:B------:R-:W3:Y:S04]  /*3c710*/  LDL.LU R247, [R1+0x5b4] ;  /* 0x0005b40001f77983 */ /* 0x000ee80000300800 */
[----:B------:R-:W3:Y:S04]  /*3c720*/  LDL.LU R234, [R1+0x5b0] ;  /* 0x0005b00001ea7983 */ /* 0x000ee80000300800 */
[----:B------:R-:W1:Y:S01]  /*3c730*/  LDS.128 R200, [R0] ;  /* 0x0000000000c87984 */ /* 0x000e620000000c00 */
[----:B------:R-:W-:Y:S06]  /*3c740*/  BAR.SYNC.DEFER_BLOCKING 0x0 ;  /* 0x0000000000007b1d */ /* 0x000fec0000010000 */
[----:B------:R-:W-:Y:S02]  /*3c750*/  STSM.16.M88.4 [R252], R208 ;  /* 0x000000d0fc007844 */ /* 0x000fe40000000200 */
[----:B------:R-:W-:Y:S06]  /*3c760*/  BAR.SYNC.DEFER_BLOCKING 0x0 ;  /* 0x0000000000007b1d */ /* 0x000fec0000010000 */
[----:B------:R-:W1:Y:S02]  /*3c770*/  LDS.128 R204, [R0] ;  /* 0x0000000000cc7984 */ /* 0x000e640000000c00 */
[----:B------:R-:W-:Y:S01]  /*3c780*/  BAR.SYNC.DEFER_BLOCKING 0x0 ;  /* 0x0000000000007b1d */ /* 0x000fe20000010000 */
[----:B--2---:R-:W-:-:S05]  /*3c790*/  F2FP.BF16.F32.PACK_AB R222, R10, R11 ;  /* 0x0000000b0ade723e */ /* 0x004fca00000010ff */
[----:B------:R-:W2:Y:S01]  /*3c7a0*/  LDL.LU R10, [R1+0x2cc] ;  /* 0x0002cc00010a7983 */ /* 0x000ea20000300800 */
[----:B----4-:R-:W-:Y:S02]  /*3c7b0*/  F2FP.BF16.F32.PACK_AB R223, R5, R223 ;  /* 0x000000df05df723e */ /* 0x010fe400000010ff */
[----:B---3--:R-:W-:Y:S02]  /*3c7c0*/  F2FP.BF16.F32.PACK_AB R226, R227, R233 ;  /* 0x000000e9e3e2723e */ /* 0x008fe400000010ff */
[----:B------:R-:W-:Y:S02]  /*3c7d0*/  F2FP.BF16.F32.PACK_AB R227, R232, R236 ;  /* 0x000000ece8e3723e */ /* 0x000fe400000010ff */
[----:B------:R-:W2:Y:S04]  /*3c7e0*/  LDL.LU R232, [R1+0x2c0] ;  /* 0x0002c00001e87983 */ /* 0x000ea80000300800 */
[----:B------:R-:W3:Y:S04]  /*3c7f0*/  LDL.LU R11, [R1+0x43c] ;  /* 0x00043c00010b7983 */ /* 0x000ee80000300800 */
[----:B------:R-:W3:Y:S04]  /*3c800*/  LDL.LU R233, [R1+0x434] ;  /* 0x0004340001e97983 */ /* 0x000ee80000300800 */
[----:B------:R-:W4:Y:S04]  /*3c810*/  LDL.LU R5, [R1+0x2dc] ;  /* 0x0002dc0001057983 */ /* 0x000f280000300800 */
[----:B------:R-:W4:Y:S04]  /*3c820*/  LDL.LU R236, [R1+0x2d4] ;  /* 0x0002d40001ec7983 */ /* 0x000f280000300800 */
[----:B------:R-:W-:Y:S01]  /*3c830*/  STSM.16.M88.4 [R252], R212 ;  /* 0x000000d4fc007844 */ /* 0x000fe20000000200 */
[----:B------:R-:W-:Y:S06]  /*3c840*/  BAR.SYNC.DEFER_BLOCKING 0x0 ;  /* 0x0000000000007b1d */ /* 0x000fec0000010000 */
[----:B------:R-:W1:Y:S02]  /*3c850*/  LDS.128 R208, [R0] ;  /* 0x0000000000d07984 */ /* 0x000e640000000c00 */
[----:B------:R-:W-:Y:S06]  /*3c860*/  BAR.SYNC.DEFER_BLOCKING 0x0 ;  /* 0x0000000000007b1d */ /* 0x000fec0000010000 */
[----:B------:R-:W-:Y:S02]  /*3c870*/  STSM.16.M88.4 [R252], R216 ;  /* 0x000000d8fc007844 */ /* 0x000fe40000000200 */
[----:B------:R-:W-:Y:S01]  /*3c880*/  BAR.SYNC.DEFER_BLOCKING 0x0 ;  /* 0x0000000000007b1d */ /* 0x000fe20000010000 */
[----:B------:R-:W-:-:S02]  /*3c890*/  F2FP.BF16.F32.PACK_AB R220, R14, R220 ;  /* 0x000000dc0edc723e */ /* 0x000fc400000010ff */
[----:B------:R-:W-:-:S03]  /*3c8a0*/  F2FP.BF16.F32.PACK_AB R221, R15, R221 ;  /* 0x000000dd0fdd723e */ /* 0x000fc600000010ff */
        /* <DEDUP_REMOVED lines=12> */
[----:B------:R-:W1:Y:S01]  /*3c970*/  LDS.128 R220, [R0] ;  /* 0x0000000000dc7984 */ /* 0x000e620000000c00 */
[----:B------:R-:W-:Y:S02]  /*3c980*/  F2FP.BF16.F32.PACK_AB R229, R9, R229 ;  /* 0x000000e509e5723e */ /* 0x000fe400000010ff */
[----:B------:R-:W-:Y:S01]  /*3c990*/  F2FP.BF16.F32.PACK_AB R230, R230, R243 ;  /* 0x000000f3e6e6723e */ /* 0x000fe200000010ff */
[----:B------:R-:W4:Y:S01]  /*3c9a0*/  LDL.LU R8, [R1+0x444] ;  /* 0x0004440001087983 */ /* 0x000f220000300800 */
[----:B------:R-:W-:Y:S01]  /*3c9b0*/  F2FP.BF16.F32.PACK_AB R231, R235, R237 ;  /* 0x000000edebe7723e */ /* 0x000fe200000010ff */
[----:B------:R-:W-:Y:S01]  /*3c9c0*/  BAR.SYNC.DEFER_BLOCKING 0x0 ;  /* 0x0000000000007b1d */ /* 0x000fe20000010000 */
[----:B------:R-:W-:Y:S02]  /*3c9d0*/  F2FP.BF16.F32.PACK_AB R243, R247, R234 ;  /* 0x000000eaf7f3723e */ /* 0x000fe400000010ff */
[----:B------:R-:W-:-:S03]  /*3c9e0*/  F2FP.BF16.F32.PACK_AB R240, R7, R240 ;  /* 0x000000f007f0723e */ /* 0x000fc600000010ff */
[----:B------:R-:W4:Y:S04]  /*3c9f0*/  LDL.LU R237, [R1+0x440] ;  /* 0x0004400001ed7983 */ /* 0x000f280000300800 */
[----:B------:R-:W4:Y:S01]  /*3ca00*/  LDL.LU R9, [R1+0x534] ;  /* 0x0005340001097983 */ /* 0x000f220000300800 */
[----:B------:R-:W-:-:S03]  /*3ca10*/  F2FP.BF16.F32.PACK_AB R242, R239, R238 ;  /* 0x000000eeeff2723e */ /* 0x000fc600000010ff */
[----:B------:R-:W4:Y:S04]  /*3ca20*/  LDL.LU R234, [R1+0x530] ;  /* 0x0005300001ea7983 */ /* 0x000f280000300800 */
[----:B------:R-:W4:Y:S04]  /*3ca30*/  LDL.LU R7, [R1+0x5bc] ;  /* 0x0005bc0001077983 */ /* 0x000f280000300800 */
[----:B------:R-:W-:Y:S01]  /*3ca40*/  STSM.16.M88.4 [R252], R228 ;  /* 0x000000e4fc007844 */ /* 0x000fe20000000200 */
[----:B------:R-:W-:Y:S06]  /*3ca50*/  BAR.SYNC.DEFER_BLOCKING 0x0 ;  /* 0x0000000000007b1d */ /* 0x000fec0000010000 */
[----:B------:R-:W4:Y:S04]  /*3ca60*/  LDL.LU R235, [R1+0x5b8] ;  /* 0x0005b80001eb7983 */ /* 0x000f280000300800 */
[----:B------:R-:W4:Y:S04]  /*3ca70*/  LDL.LU R4, [R1+0x53c] ;  /* 0x00053c0001047983 */ /* 0x000f280000300800 */
[----:B------:R-:W4:Y:S04]  /*3ca80*/  LDL.LU R238, [R1+0x538] ;  /* 0x0005380001ee7983 */ /* 0x000f280000300800 */
[----:B------:R-:W4:Y:S04]  /*3ca90*/  LDL.LU R239, [R1+0x5c4] ;  /* 0x0005c40001ef7983 */ /* 0x000f280000300800 */
[----:B------:R-:W1:Y:S01]  /*3caa0*/  LDS.128 R224, [R0] ;  /* 0x0000000000e07984 */ /* 0x000e620000000c00 */
[----:B------:R-:W-:Y:S06]  /*3cab0*/  BAR.SYNC.DEFER_BLOCKING 0x0 ;  /* 0x0000000000007b1d */ /* 0x000fec0000010000 */
[----:B------:R-:W4:Y:S04]  /*3cac0*/  LDL.LU R247, [R1+0x5c0] ;  /* 0x0005c00001f77983 */ /* 0x000f280000300800 */
[----:B------:R0:W-:Y:S01]  /*3cad0*/  STSM.16.M88.4 [R252], R240 ;  /* 0x000000f0fc007844 */ /* 0x0001e20000000200 */
[----:B--2---:R-:W-:-:S02]  /*3cae0*/  F2FP.BF16.F32.PACK_AB R232, R10, R232 ;  /* 0x000000e80ae8723e */ /* 0x004fc400000010ff */
[----:B---3--:R-:W-:Y:S01]  /*3caf0*/  F2FP.BF16.F32.PACK_AB R233, R11, R233 ;  /* 0x000000e90be9723e */ /* 0x008fe200000010ff */
[----:B------:R-:W-:Y:S06]  /*3cb00*/  BAR.SYNC.DEFER_BLOCKING 0x0 ;  /* 0x0000000000007b1d */ /* 0x000fec0000010000 */
[----:B0-----:R-:W2:Y:S04]  /*3cb10*/  LDL.LU R240, [R1+0x30c] ;  /* 0x00030c0001f07983 */ /* 0x001ea80000300800 */
[----:B------:R-:W2:Y:S04]  /*3cb20*/  LDL.LU R241, [R1+0x300] ;  /* 0x0003000001f17983 */ /* 0x000ea80000300800 */
[----:B------:R-:W3:Y:S04]  /*3cb30*/  LDL.LU R242, [R1+0x46c] ;  /* 0x00046c0001f27983 */ /* 0x000ee80000300800 */
[----:B------:R-:W3:Y:S04]  /*3cb40*/  LDL.LU R243, [R1+0x464] ;  /* 0x0004640001f37983 */ /* 0x000ee80000300800 */
[----:B------:R-:W3:Y:S01]  /*3cb50*/  LDL.LU R251, [R1+0x31c] ;  /* 0x00031c0001fb7983 */ /* 0x000ee20000300800 */
[----:B----4-:R-:W-:-:S03]  /*3cb60*/  F2FP.BF16.F32.PACK_AB R236, R5, R236 ;  /* 0x000000ec05ec723e */ /* 0x010fc600000010ff */
        /* <DEDUP_REMOVED lines=15> */
[----:B------:R-:W0:Y:S01]  /*3cc60*/  LDS.128 R228, [R0] ;  /* 0x0000000000e47984 */ /* 0x000e220000000c00 */
[----:B------:R-:W-:-:S02]  /*3cc70*/  F2FP.BF16.F32.PACK_AB R237, R8, R237 ;  /* 0x000000ed08ed723e */ /* 0x000fc400000010ff */
[----:B------:R-:W-:Y:S02]  /*3cc80*/  F2FP.BF16.F32.PACK_AB R234, R9, R234 ;  /* 0x000000ea09ea723e */ /* 0x000fe400000010ff */
[----:B------:R-:W-:Y:S01]  /*3cc90*/  F2FP.BF16.F32.PACK_AB R235, R7, R235 ;  /* 0x000000eb07eb723e */ /* 0x000fe200000010ff */
[----:B------:R-:W-:Y:S01]  /*3cca0*/  BAR.SYNC.DEFER_BLOCKING 0x0 ;  /* 0x0000000000007b1d */ /* 0x000fe20000010000 */
[----:B------:R-:W-:-:S05]  /*3ccb0*/  F2FP.BF16.F32.PACK_AB R238, R4, R238 ;  /* 0x000000ee04ee723e */ /* 0x000fca00000010ff */
[----:B------:R-:W4:Y:S04]  /*3ccc0*/  LDL.LU R7, [R1+0x574] ;  /* 0x0005740001077983 */ /* 0x000f280000300800 */
[----:B------:R-:W4:Y:S04]  /*3ccd0*/  LDL.LU R4, [R1+0x570] ;  /* 0x0005700001047983 */ /* 0x000f280000300800 */
[----:B------:R-:W4:Y:S04]  /*3cce0*/  LDL.LU R8, [R1+0x5dc] ;  /* 0x0005dc0001087983 */ /* 0x000f280000300800 */
[----:B------:R-:W4:Y:S01]  /*3ccf0*/  LDL.LU R9, [R1+0x5d8] ;  /* 0x0005d80001097983 */ /* 0x000f220000300800 */
[----:B--2---:R-:W-:-:S02]  /*3cd00*/  F2FP.BF16.F32.PACK_AB R240, R240, R241 ;  /* 0x000000f1f0f0723e */ /* 0x004fc400000010ff */
[----:B---3--:R-:W-:Y:S02]  /*3cd10*/  F2FP.BF16.F32.PACK_AB R241, R242, R243 ;  /* 0x000000f3f2f1723e */ /* 0x008fe400000010ff */
[----:B----4-:R-:W-:Y:S02]  /*3cd20*/  F2FP.BF16.F32.PACK_AB R242, R246, R5 ;  /* 0x00000005f6f2723e */ /* 0x010fe400000010ff */
[----:B------:R-:W2:Y:S04]  /*3cd30*/  LDL.LU R5, [R1+0x10] ;  /* 0x0000100001057983 */ /* 0x000ea80000300800 */
[----:B------:R-:W-:Y:S01]  /*3cd40*/  STSM.16.M88.4 [R252], R232 ;  /* 0x000000e8fc007844 */ /* 0x000fe20000000200 */
[----:B------:R-:W-:Y:S01]  /*3cd50*/  BAR.SYNC.DEFER_BLOCKING 0x0 ;  /* 0x0000000000007b1d */ /* 0x000fe20000010000 */
[----:B------:R-:W-:-:S02]  /*3cd60*/  F2FP.BF16.F32.PACK_AB R239, R239, R247 ;  /* 0x000000f7efef723e */ /* 0x000fc400000010ff */
[----:B------:R-:W-:Y:S02]  /*3cd70*/  F2FP.BF16.F32.PACK_AB R243, R244, R245 ;  /* 0x000000f5f4f3723e */ /* 0x000fe400000010ff */
[----:B------:R-:W-:-:S03]  /*3cd80*/  F2FP.BF16.F32.PACK_AB R248, R251, R248 ;  /* 0x000000f8fbf8723e */ /* 0x000fc600000010ff */
[----:B------:R-:W3:Y:S01]  /*3cd90*/  LDC R247, c[0x0][0x278] ;  /* 0x00009e00fff77b82 */ /* 0x000ee20000000800 */
[----:B------:R-:W4:Y:S07]  /*3cda0*/  LDS.128 R232, [R0] ;  /* 0x0000000000e87984 */ /* 0x000f2e0000000c00 */
[----:B------:R-:W-:Y:S06]  /*3cdb0*/  BAR.SYNC.DEFER_BLOCKING 0x0 ;  /* 0x0000000000007b1d */ /* 0x000fec0000010000 */
[----:B------:R-:W-:Y:S02]  /*3cdc0*/  STSM.16.M88.4 [R252], R236 ;  /* 0x000000ecfc007844 */ /* 0x000fe40000000200 */
[----:B------:R-:W-:Y:S06]  /*3cdd0*/  BAR.SYNC.DEFER_BLOCKING 0x0 ;  /* 0x0000000000007b1d */ /* 0x000fec0000010000 */
[----:B------:R-:W4:Y:S02]  /*3cde0*/  LDS.128 R236, [R0] ;  /* 0x0000000000ec7984 */ /* 0x000f240000000c00 */
[----:B------:R-:W-:Y:S06]  /*3cdf0*/  BAR.SYNC.DEFER_BLOCKING 0x0 ;  /* 0x0000000000007b1d */ /* 0x000fec0000010000 */
[----:B------:R-:W-:Y:S02]  /*3ce00*/  STSM.16.M88.4 [R252], R240 ;  /* 0x000000f0fc007844 */ /* 0x000fe40000000200 */
[----:B------:R-:W-:Y:S01]  /*3ce10*/  BAR.SYNC.DEFER_BLOCKING 0x0 ;  /* 0x0000000000007b1d */ /* 0x000fe20000010000 */
[----:B------:R-:W-:-:S02]  /*3ce20*/  F2FP.BF16.F32.PACK_AB R249, R249, R250 ;  /* 0x000000faf9f9723e */ /* 0x000fc400000010ff */
[----:B------:R-:W-:Y:S02]  /*3ce30*/  F2FP.BF16.F32.PACK_AB R250, R18, R19 ;  /* 0x0000001312fa723e */ /* 0x000fe400000010ff */
[----:B------:R-:W-:-:S03]  /*3ce40*/  F2FP.BF16.F32.PACK_AB R251, R14, R10 ;  /* 0x0000000a0efb723e */ /* 0x000fc600000010ff */
[----:B------:R-:W1:Y:S01]  /*3ce50*/  LDC R19, c[0x0][0x278] ;  /* 0x00009e00ff137b82 */ /* 0x000e620000000800 */
[----:B------:R-:W-:Y:S02]  /*3ce60*/  F2FP.BF16.F32.PACK_AB R245, R13, R11 ;  /* 0x0000000b0df5723e */ /* 0x000fe400000010ff */
[----:B------:R-:W4:Y:S01]  /*3ce70*/  LDL.LU R11, [R1+0x14] ;  /* 0x00001400010b7983 */ /* 0x000f220000300800 */
[----:B------:R-:W-:-:S04]  /*3ce80*/  F2FP.BF16.F32.PACK_AB R244, R15, R12 ;  /* 0x0000000c0ff4723e */ /* 0x000fc800000010ff */
[----:B------:R-:W0:Y:S08]  /*3ce90*/  LDC R10, c[0x0][0x278] ;  /* 0x00009e00ff0a7b82 */ /* 0x000e300000000800 */
[----:B------:R-:W1:Y:S01]  /*3cea0*/  LDC R14, c[0x0][0x278] ;  /* 0x00009e00ff0e7b82 */ /* 0x000e620000000800 */
[----:B------:R-:W4:Y:S07]  /*3ceb0*/  LDS.128 R240, [R0] ;  /* 0x0000000000f07984 */ /* 0x000f2e0000000c00 */
[----:B------:R-:W-:Y:S08]  /*3cec0*/  BAR.SYNC.DEFER_BLOCKING 0x0 ;  /* 0x0000000000007b1d */ /* 0x000ff00000010000 */
[----:B------:R-:W1:Y:S01]  /*3ced0*/  LDC R15, c[0x0][0x278] ;  /* 0x00009e00ff0f7b82 */ /* 0x000e620000000800 */
[----:B------:R-:W-:Y:S07]  /*3cee0*/  STSM.16.M88.4 [R252], R248 ;  /* 0x000000f8fc007844 */ /* 0x000fee0000000200 */
[----:B------:R-:W-:Y:S06]  /*3cef0*/  BAR.SYNC.DEFER_BLOCKING 0x0 ;  /* 0x0000000000007b1d */ /* 0x000fec0000010000 */
[----:B------:R-:W4:Y:S01]  /*3cf00*/  LDS.128 R248, [R0] ;  /* 0x0000000000f87984 */ /* 0x000f220000000c00 */
[----:B------:R-:W-:-:S02]  /*3cf10*/  F2FP.BF16.F32.PACK_AB R246, R7, R4 ;  /* 0x0000000407f6723e */ /* 0x000fc400000010ff */
[----:B---3--:R-:W-:Y:S01]  /*3cf20*/  SHF.L.U32 R4, R247, 0x1, RZ ;  /* 0x00000001f7047819 */ /* 0x008fe200000006ff */
[----:B------:R-:W3:Y:S01]  /*3cf30*/  LDC R7, c[0x0][0x278] ;  /* 0x00009e00ff077b82 */ /* 0x000ee20000000800 */
[----:B------:R-:W-:-:S07]  /*3cf40*/  F2FP.BF16.F32.PACK_AB R247, R8, R9 ;  /* 0x0000000908f7723e */ /* 0x000fce00000010ff */
[----:B------:R-:W-:Y:S08]  /*3cf50*/  BAR.SYNC.DEFER_BLOCKING 0x0 ;  /* 0x0000000000007b1d */ /* 0x000ff00000010000 */
[----:B------:R-:W3:Y:S01]  /*3cf60*/  LDC R8, c[0x0][0x278] ;  /* 0x00009e00ff087b82 */ /* 0x000ee20000000800 */
[----:B------:R-:W4:Y:S04]  /*3cf70*/  LDL.LU R9, [R1+0x18] ;  /* 0x0000180001097983 */ /* 0x000f280000300800 */
[----:B------:R1:W-:Y:S03]  /*3cf80*/  STSM.16.M88.4 [R252], R244 ;  /* 0x000000f4fc007844 */ /* 0x0003e60000000200 */
[----:B------:R-:W-:Y:S01]  /*3cf90*/  BAR.SYNC.DEFER_BLOCKING 0x0 ;  /* 0x0000000000007b1d */ /* 0x000fe20000010000 */
[----:B------:R-:W-:-:S04]  /*3cfa0*/  IADD3 R12, P0, R4, R2, RZ ;  /* 0x00000002040c7210 */ /* 0x000fc80007f1e0ff */
[-C--:B0-----:R-:W-:Y:S02]  /*3cfb0*/  LEA.HI.X.SX32 R13, R10, R3.reuse, 0x1, P0 ;  /* 0x000000030a0d7211 */ /* 0x081fe400000f0eff */
[----:B-1----:R-:W-:Y:S01]  /*3cfc0*/  LEA R14, P0, R14, R2, 0x2 ;  /* 0x000000020e0e7211 */ /* 0x002fe200078010ff */
[----:B------:R-:W0:Y:S01]  /*3cfd0*/  LDC R10, c[0x0][0x278] ;  /* 0x00009e00ff0a7b82 */ /* 0x000e220000000800 */
[----:B------:R-:W-:Y:S02]  /*3cfe0*/  SHF.L.U32 R18, R15, 0x2, RZ ;  /* 0x000000020f127819 */ /* 0x000fe400000006ff */
[----:B------:R-:W-:-:S05]  /*3cff0*/  LEA.HI.X.SX32 R15, R4, R3, 0x1, P0 ;  /* 0x00000003040f7211 */ /* 0x000fca00000f0eff */
[----:B------:R-:W1:Y:S01]  /*3d000*/  LDC R247, c[0x0][0x278] ;  /* 0x00009e00fff77b82 */ /* 0x000e620000000800 */
[----:B--2---:R-:W-:Y:S01]  /*3d010*/  PRMT R244, R5, 0x7632, R244 ;  /* 0x0000763205f47816 */ /* 0x004fe200000000f4 */
[----:B------:R2:W-:Y:S04]  /*3d020*/  STG.E.U16 desc[UR60][R2.64], R5 ;  /* 0x0000000502007986 */ /* 0x0005e8000c10153c */
[----:B------:R3:W-:Y:S02]  /*3d030*/  STG.E.U16 desc[UR60][R12.64], R244 ;  /* 0x000000f40c007986 */ /* 0x0007e4000c10153c */
[----:B--2---:R-:W2:Y:S01]  /*3d040*/  LDC R5, c[0x0][0x278] ;  /* 0x00009e00ff057b82 */ /* 0x004ea20000000800 */
[----:B---3--:R-:W-:-:S07]  /*3d050*/  IMAD R244, R7, 0x6, RZ ;  /* 0x0000000607f47824 */ /* 0x008fce00078e02ff */
[----:B------:R-:W3:Y:S01]  /*3d060*/  LDC R13, c[0x0][0x278] ;  /* 0x00009e00ff0d7b82 */ /* 0x000ee20000000800 */
[-C--:B------:R-:W-:Y:S02]  /*3d070*/  IADD3 R246, P3, R244, R2.reuse, RZ ;  /* 0x00000002f4f67210 */ /* 0x080fe40007f7e0ff */
[----:B------:R-:W-:Y:S02]  /*3d080*/  LEA R244, P4, R8, R2, 0x3 ;  /* 0x0000000208f47211 */ /* 0x000fe400078818ff */
[----:B------:R-:W3:Y:S01]  /*3d090*/  LDL.LU R8, [R1+0x1c] ;  /* 0x00001c0001087983 */ /* 0x000ee20000300800 */
[----:B-1----:R-:W-:Y:S02]  /*3d0a0*/  LEA R245, R247, R247, 0x1 ;  /* 0x000000f7f7f57211 */ /* 0x002fe400078e08ff */
[----:B------:R-:W1:Y:S01]  /*3d0b0*/  LDC R12, c[0x0][0x278] ;  /* 0x00009e00ff0c7b82 */ /* 0x000e620000000800 */
[----:B------:R-:W3:Y:S01]  /*3d0c0*/  LDL.LU R4, [R1] ;  /* 0x0000000001047983 */ /* 0x000ee20000300800 */
[----:B------:R-:W-:-:S02]  /*3d0d0*/  LEA.HI.X.SX32 R247, R245, R3, 0x1, P3 ;  /* 0x00000003f5f77211 */ /* 0x000fc400018f0eff */
[----:B------:R-:W-:Y:S01]  /*3d0e0*/  LEA.HI.X.SX32 R245, R18, R3, 0x1, P4 ;  /* 0x0000000312f57211 */ /* 0x000fe200020f0eff */
[----:B--2---:R-:W-:-:S03]  /*3d0f0*/  IMAD R18, R5, 0xa, RZ ;  /* 0x0000000a05127824 */ /* 0x004fc600078e02ff */
[----:B------:R-:W2:Y:S02]  /*3d100*/  LDC R5, c[0x0][0x278] ;  /* 0x00009e00ff057b82 */ /* 0x000ea40000000800 */
[----:B------:R-:W-:Y:S02]  /*3d110*/  IADD3 R18, P3, R18, R2, RZ ;  /* 0x0000000212127210 */ /* 0x000fe40007f7e0ff */
[----:B0-----:R-:W-:Y:S01]  /*3d120*/  SHF.L.U32 R10, R10, 0x3, RZ ;  /* 0x000000030a0a7819 */ /* 0x001fe200000006ff */
[----:B-1----:R-:W-:-:S05]  /*3d130*/  IMAD R12, R12, 0xc, RZ ;  /* 0x0000000c0c0c7824 */ /* 0x002fca00078e02ff */
[----:B------:R-:W-:Y:S01]  /*3d140*/  IADD3 R12, P0, R12, R2, RZ ;  /* 0x000000020c0c7210 */ /* 0x000fe20007f1e0ff */
[----:B--2---:R-:W-:Y:S01]  /*3d150*/  IMAD R5, R5, 0x16, RZ ;  /* 0x0000001605057824 */ /* 0x004fe200078e02ff */
[----:B----4-:R-:W-:Y:S01]  /*3d160*/  PRMT R252, R11, 0x7632, R252 ;  /* 0x000076320bfc7816 */ /* 0x010fe200000000fc */
[----:B------:R0:W-:Y:S04]  /*3d170*/  STG.E.U16 desc[UR60][R14.64], R11 ;  /* 0x0000000b0e007986 */ /* 0x0001e8000c10153c */
[----:B------:R3:W-:Y:S04]  /*3d180*/  STG.E.U16 desc[UR60][R246.64], R252 ;  /* 0x000000fcf6007986 */ /* 0x0007e8000c10153c */
[----:B0-----:R-:W2:Y:S01]  /*3d190*/  LDL.LU R14, [R1+0x19c0] ;  /* 0x0019c000010e7983 */ /* 0x001ea20000300800 */
[----:B------:R-:W0:Y:S01]  /*3d1a0*/  LDC R15, c[0x0][0x278] ;  /* 0x00009e00ff0f7b82 */ /* 0x000e220000000800 */
[----:B---3--:R-:W-:-:S02]  /*3d1b0*/  IMAD R246, R13, 0xe, RZ ;  /* 0x0000000e0df67824 */ /* 0x008fc400078e02ff */
[----:B------:R-:W-:Y:S02]  /*3d1c0*/  IMAD R13, R7, 0x6, RZ ;  /* 0x00000006070d7824 */ /* 0x000fe400078e02ff */
[----:B------:R-:W3:Y:S03]  /*3d1d0*/  LDL.LU R7, [R1+0x4] ;  /* 0x0000040001077983 */ /* 0x000ee60000300800 */
[----:B------:R-:W1:Y:S01]  /*3d1e0*/  LDC R247, c[0x0][0x278] ;  /* 0x00009e00fff77b82 */ /* 0x000e620000000800 */
[----:B------:R-:W-:-:S07]  /*3d1f0*/  LEA.HI.X.SX32 R13, R13, R3, 0x1, P0 ;  /* 0x000000030d0d7211 */ /* 0x000fce00000f0eff */
[----:B------:R-:W4:Y:S01]  /*3d200*/  LDC R11, c[0x0][0x278] ;  /* 0x00009e00ff0b7b82 */ /* 0x000f220000000800 */
[----:B0-----:R-:W-:Y:S01]  /*3d210*/  IMAD R15, R15, 0x14, RZ ;  /* 0x000000140f0f7824 */ /* 0x001fe200078e02ff */
[----:B-1----:R-:W-:Y:S01]  /*3d220*/  LEA R247, R247, -R247, 0x3 ;  /* 0x800000f7f7f77211 */ /* 0x002fe200078e18ff */
[----:B------:R0:W-:Y:S02]  /*3d230*/  STG.E.U16 desc[UR60][R244.64], R9 ;  /* 0x00000009f4007986 */ /* 0x0001e4000c10153c */
[----:B0-----:R-:W-:-:S04]  /*3d240*/  LEA R244, R19, R19, 0x2 ;  /* 0x0000001313f47211 */ /* 0x001fc800078e10ff */
[----:B------:R-:W-:Y:S02]  /*3d250*/  LEA.HI.X.SX32 R19, R244, R3, 0x1, P3 ;  /* 0x00000003f4137211 */ /* 0x000fe400018f0eff */
[----:B------:R-:W0:Y:S01]  /*3d260*/  LDC R244, c[0x0][0x278] ;  /* 0x00009e00fff47b82 */ /* 0x000e220000000800 */
[----:B------:R-:W-:Y:S02]  /*3d270*/  PRMT R245, R9, 0x7632, R245 ;  /* 0x0000763209f57816 */ /* 0x000fe400000000f5 */
[----:B------:R-:W-:-:S03]  /*3d280*/  IADD3 R246, P3, R246, R2, RZ ;  /* 0x00000002f6f67210 */ /* 0x000fc60007f7e0ff */
[----:B------:R1:W-:Y:S01]  /*3d290*/  STG.E.U16 desc[UR60][R18.64], R245 ;  /* 0x000000f512007986 */ /* 0x0003e2000c10153c */
[----:B------:R-:W-:Y:S01]  /*3d2a0*/  LEA.HI.X.SX32 R247, R247, R3, 0x1, P3 ;  /* 0x00000003f7f77211 */ /* 0x000fe200018f0eff */
[----:B------:R-:W4:Y:S02]  /*3d2b0*/  LDC R9, c[0x0][0x278] ;  /* 0x00009e00ff097b82 */ /* 0x000f240000000800 */
[----:B-1----:R-:W2:Y:S01]  /*3d2c0*/  LDL.LU.64 R18, [R1+0x19b8] ;  /* 0x0019b80001127983 */ /* 0x002ea20000300a00 */
[----:B0-----:R-:W-:-:S04]  /*3d2d0*/  LEA R244, P4, R244, R2, 0x4 ;  /* 0x00000002f4f47211 */ /* 0x001fc800078820ff */
[----:B------:R-:W-:Y:S02]  /*3d2e0*/  LEA.HI.X.SX32 R245, R10, R3, 0x1, P4 ;  /* 0x000000030af57211 */ /* 0x000fe400020f0eff */
[----:B------:R-:W-:Y:S01]  /*3d2f0*/  PRMT R252, R8, 0x7632, R252 ;  /* 0x0000763208fc7816 */ /* 0x000fe200000000fc */
[----:B------:R-:W-:Y:S04]  /*3d300*/  STG.E.U16 desc[UR60][R12.64], R8 ;  /* 0x000000080c007986 */ /* 0x000fe8000c10153c */
[----:B------:R0:W-:Y:S01]  /*3d310*/  STG.E.U16 desc[UR60][R246.64], R252 ;  /* 0x000000fcf6007986 */ /* 0x0001e2000c10153c */
[----:B------:R-:W-:-:S03]  /*3d320*/  PRMT R6, R4, 0x7632, R6 ;  /* 0x0000763204067816 */ /* 0x000fc60000000006 */
[----:B------:R1:W-:Y:S01]  /*3d330*/  STG.E.U16 desc[UR60][R244.64], R4 ;  /* 0x00000004f4007986 */ /* 0x0003e2000c10153c */
[----:B----4-:R-:W-:Y:S02]  /*3d340*/  IMAD R10, R9, 0x12, RZ ;  /* 0x00000012090a7824 */ /* 0x010fe400078e02ff */
[----:B------:R-:W4:Y:S01]  /*3d350*/  LDC R9, c[0x0][0x278] ;  /* 0x00009e00ff097b82 */ /* 0x000f220000000800 */
[-C--:B0-----:R-:W-:Y:S02]  /*3d360*/  IADD3 R246, P3, R15, R2.reuse, RZ ;  /* 0x000000020ff67210 */ /* 0x081fe40007f7e0ff */
[----:B------:R-:W2:Y:S05]  /*3d370*/  LDL.LU R15, [R1+0x8] ;  /* 0x00000800010f7983 */ /* 0x000eaa0000300800 */
[----:B------:R-:W0:Y:S01]  /*3d380*/  LDC R247, c[0x0][0x278] ;  /* 0x00009e00fff77b82 */ /* 0x000e220000000800 */
[----:B-1----:R-:W-:-:S02]  /*3d390*/  IADD3 R244, P4, R5, R2, RZ ;  /* 0x0000000205f47210 */ /* 0x002fc40007f9e0ff */
[----:B------:R-:W2:Y:S04]  /*3d3a0*/  LDL.LU R5, [R1+0xc] ;  /* 0x00000c0001057983 */ /* 0x000ea80000300800 */
[----:B------:R-:W2:Y:S01]  /*3d3b0*/  LDL.LU R4, [R1+0x19b0] ;  /* 0x0019b00001047983 */ /* 0x000ea20000300800 */
[----:B------:R-:W-:Y:S01]  /*3d3c0*/  LEA R245, R11, R11, 0x3 ;  /* 0x0000000b0bf57211 */ /* 0x000fe200078e18ff */
[----:B------:R-:W1:Y:S08]  /*3d3d0*/  LDC R12, c[0x0][0x278] ;  /* 0x00009e00ff0c7b82 */ /* 0x000e700000000800 */
[----:B------:R-:W4:Y:S01]  /*3d3e0*/  LDC R11, c[0x0][0x278] ;  /* 0x00009e00ff0b7b82 */ /* 0x000f220000000800 */
[----:B------:R-:W-:Y:S01]  /*3d3f0*/  IADD3 R10, P0, R10, R2, RZ ;  /* 0x000000020a0a7210 */ /* 0x000fe20007f1e0ff */
[----:B0-----:R-:W-:-:S06]  /*3d400*/  IMAD R252, R247, 0xb, RZ ;  /* 0x0000000bf7fc7824 */ /* 0x001fcc00078e02ff */
[----:B------:R-:W0:Y:S08]  /*3d410*/  LDC R8, c[0x0][0x278] ;  /* 0x00009e00ff087b82 */ /* 0x000e300000000800 */
[----:B------:R-:W3:Y:S01]  /*3d420*/  LDC R13, c[0x0][0x278] ;  /* 0x00009e00ff0d7b82 */ /* 0x000ee20000000800 */
[----:B----4-:R-:W-:Y:S01]  /*3d430*/  IMAD R247, R11, 0xa, RZ ;  /* 0x0000000a0bf77824 */ /* 0x010fe200078e02ff */
[----:B------:R-:W-:-:S02]  /*3d440*/  LEA.HI.X.SX32 R11, R245, R3, 0x1, P0 ;  /* 0x00000003f50b7211 */ /* 0x000fc400000f0eff */
[-C--:B------:R-:W-:Y:S02]  /*3d450*/  LEA.HI.X.SX32 R245, R252, R3.reuse, 0x1, P4 ;  /* 0x00000003fcf57211 */ /* 0x080fe400020f0eff */
[----:B------:R-:W-:Y:S01]  /*3d460*/  LEA.HI.X.SX32 R247, R247, R3, 0x1, P3 ;  /* 0x00000003f7f77211 */ /* 0x000fe200018f0eff */
[----:B------:R4:W-:Y:S01]  /*3d470*/  STG.E.U16 desc[UR60][R10.64], R6 ;  /* 0x000000060a007986 */ /* 0x0009e2000c10153c */
[----:B-1----:R-:W-:Y:S02]  /*3d480*/  IMAD R12, R12, 0x18, RZ ;  /* 0x000000180c0c7824 */ /* 0x002fe400078e02ff */
[----:B0-----:R-:W-:-:S03]  /*3d490*/  IMAD R8, R8, 0x1a, RZ ;  /* 0x0000001a08087824 */ /* 0x001fc600078e02ff */
[-C--:B------:R-:W-:Y:S02]  /*3d4a0*/  IADD3 R12, P3, R12, R2.reuse, RZ ;  /* 0x000000020c0c7210 */ /* 0x080fe40007f7e0ff */
[----:B------:R-:W-:Y:S01]  /*3d4b0*/  IADD3 R8, P0, R8, R2, RZ ;  /* 0x0000000208087210 */ /* 0x000fe20007f1e0ff */
[----:B----4-:R-:W0:Y:S08]  /*3d4c0*/  LDC R11, c[0x0][0x278] ;  /* 0x00009e00ff0b7b82 */ /* 0x010e300000000800 */
[----:B------:R-:W1:Y:S08]  /*3d4d0*/  LDC R6, c[0x0][0x278] ;  /* 0x00009e00ff067b82 */ /* 0x000e700000000800 */
[----:B------:R-:W4:Y:S01]  /*3d4e0*/  LDC R10, c[0x0][0x278] ;  /* 0x00009e00ff0a7b82 */ /* 0x000f220000000800 */
[----:B---3--:R-:W-:Y:S01]  /*3d4f0*/  PRMT R252, R7, 0x7632, R252 ;  /* 0x0000763207fc7816 */ /* 0x008fe200000000fc */
[----:B------:R3:W-:Y:S04]  /*3d500*/  STG.E.U16 desc[UR60][R246.64], R7 ;  /* 0x00000007f6007986 */ /* 0x0007e8000c10153c */
[----:B------:R3:W-:Y:S02]  /*3d510*/  STG.E.U16 desc[UR60][R244.64], R252 ;  /* 0x000000fcf4007986 */ /* 0x0007e4000c10153c */
[----:B---3--:R-:W-:Y:S01]  /*3d520*/  IMAD R247, R13, 0xd, RZ ;  /* 0x0000000d0df77824 */ /* 0x008fe200078e02ff */
[----:B------:R-:W3:Y:S08]  /*3d530*/  LDC R246, c[0x0][0x278] ;  /* 0x00009e00fff67b82 */ /* 0x000ef00000000800 */
[----:B------:R-:W0:Y:S01]  /*3d540*/  LDC R245, c[0x0][0x278] ;  /* 0x00009e00fff57b82 */ /* 0x000e220000000800 */
[----:B------:R-:W-:Y:S01]  /*3d550*/  IMAD R244, R9, 0x1e, RZ ;  /* 0x0000001e09f47824 */ /* 0x000fe200078e02ff */
[----:B------:R-:W-:-:S06]  /*3d560*/  LEA.HI.X.SX32 R9, R247, R3, 0x1, P0 ;  /* 0x00000003f7097211 */ /* 0x000fcc00000f0eff */
[----:B------:R-:W1:Y:S08]  /*3d570*/  LDC R247, c[0x0][0x278] ;  /* 0x00009e00fff77b82 */ /* 0x000e700000000800 */
[----:B------:R-:W4:Y:S01]  /*3d580*/  LDC R7, c[0x0][0x278] ;  /* 0x00009e00ff077b82 */ /* 0x000f220000000800 */
[----:B0-----:R-:W-:Y:S01]  /*3d590*/  IMAD R13, R245, 0xc, RZ ;  /* 0x0000000cf50d7824 */ /* 0x001fe200078e02ff */
[----:B--2---:R-:W-:Y:S01]  /*3d5a0*/  PRMT R4, R15, 0x7632, R4 ;  /* 0x000076320f047816 */ /* 0x004fe20000000004 */
[----:B---3--:R-:W-:-:S03]  /*3d5b0*/  IMAD R246, R246, 0x1c, RZ ;  /* 0x0000001cf6f67824 */ /* 0x008fc600078e02ff */
[----:B------:R-:W-:Y:S01]  /*3d5c0*/  LEA.HI.X.SX32 R13, R13, R3, 0x1, P3 ;  /* 0x000000030d0d7211 */ /* 0x000fe200018f0eff */
[----:B-1----:R-:W-:Y:S01]  /*3d5d0*/  IMAD R247, R247, 0xe, RZ ;  /* 0x0000000ef7f77824 */ /* 0x002fe200078e02ff */
[----:B------:R-:W0:Y:S03]  /*3d5e0*/  LDC R245, c[0x0][0x278] ;  /* 0x00009e00fff57b82 */ /* 0x000e260000000800 */
[----:B------:R1:W-:Y:S04]  /*3d5f0*/  STG.E.U16 desc[UR60][R12.64], R15 ;  /* 0x0000000f0c007986 */ /* 0x0003e8000c10153c */
[----:B------:R2:W-:Y:S04]  /*3d600*/  STG.E.U16 desc[UR60][R8.64], R4 ;  /* 0x0000000408007986 */ /* 0x0005e8000c10153c */
[----:B-1----:R-:W3:Y:S04]  /*3d610*/  LDL.LU.64 R12, [R1+0x19a8] ;  /* 0x0019a800010c7983 */ /* 0x002ee80000300a00 */
[----:B------:R-:W3:Y:S04]  /*3d620*/  LDL.LU R15, [R1+0x19a0] ;  /* 0x0019a000010f7983 */ /* 0x000ee80000300800 */
[----:B--2---:R-:W2:Y:S04]  /*3d630*/  LDL.LU.64 R8, [R1+0x1998] ;  /* 0x0019980001087983 */ /* 0x004ea80000300a00 */
[----:B------:R-:W3:Y:S01]  /*3d640*/  LDL.LU R4, [R1+0x1994] ;  /* 0x0019940001047983 */ /* 0x000ee20000300800 */
[----:B------:R-:W-:-:S04]  /*3d650*/  IADD3 R246, P3, R246, R2, RZ ;  /* 0x00000002f6f67210 */ /* 0x000fc80007f7e0ff */
[----:B------:R-:W-:Y:S02]  /*3d660*/  LEA.HI.X.SX32 R247, R247, R3, 0x1, P3 ;  /* 0x00000003f7f77211 */ /* 0x000fe400018f0eff */
[----:B------:R-:W-:-:S03]  /*3d670*/  PRMT R252, R5, 0x7632, R252 ;  /* 0x0000763205fc7816 */ /* 0x000fc600000000fc */
[----:B------:R1:W-:Y:S02]  /*3d680*/  STG.E.U16 desc[UR60][R246.64], R5 ;  /* 0x00000005f6007986 */ /* 0x0003e4000c10153c */
[----:B-1----:R-:W1:Y:S02]  /*3d690*/  LDC R247, c[0x0][0x278] ;  /* 0x00009e00fff77b82 */ /* 0x002e640000000800 */
[----:B------:R-:W2:Y:S01]  /*3d6a0*/  LDL.LU R5, [R1+0x1990] ;  /* 0x0019900001057983 */ /* 0x000ea20000300800 */
[----:B0-----:R-:W-:Y:S02]  /*3d6b0*/  LEA R245, R245, -R245, 0x4 ;  /* 0x800000f5f5f57211 */ /* 0x001fe400078e20ff */
[----:B------:R-:W-:-:S04]  /*3d6c0*/  IADD3 R244, P4, R244, R2, RZ ;  /* 0x00000002f4f47210 */ /* 0x000fc80007f9e0ff */
[----:B------:R-:W-:-:S05]  /*3d6d0*/  LEA.HI.X.SX32 R245, R245, R3, 0x1, P4 ;  /* 0x00000003f5f57211 */ /* 0x000fca00020f0eff */
[----:B------:R1:W-:Y:S02]  /*3d6e0*/  STG.E.U16 desc[UR60][R244.64], R252 ;  /* 0x000000fcf4007986 */ /* 0x0003e4000c10153c */
[----:B-1----:R-:W-:Y:S01]  /*3d6f0*/  SHF.L.U32 R244, R247, 0x4, RZ ;  /* 0x00000004f7f47819 */ /* 0x002fe200000006ff */
[----:B------:R-:W-:Y:S01]  /*3d700*/  IMAD R6, R6, 0x22, RZ ;  /* 0x0000002206067824 */ /* 0x000fe200078e02ff */
[----:B------:R-:W-:Y:S01]  /*3d710*/  LEA R247, R11, R11, 0x4 ;  /* 0x0000000b0bf77211 */ /* 0x000fe200078e20ff */
[----:B----4-:R-:W-:Y:S01]  /*3d720*/  IMAD R246, R7, 0x24, RZ ;  /* 0x0000002407f67824 */ /* 0x010fe200078e02ff */
[----:B------:R-:W0:Y:S01]  /*3d730*/  LDC R11, c[0x0][0x278] ;  /* 0x00009e00ff0b7b82 */ /* 0x000e220000000800 */
[-C--:B------:R-:W-:Y:S02]  /*3d740*/  LEA R10, P3, R10, R2.reuse, 0x5 ;  /* 0x000000020a0a7211 */ /* 0x080fe400078628ff */
[----:B------:R-:W-:-:S05]  /*3d750*/  IADD3 R6, P0, R6, R2, RZ ;  /* 0x0000000206067210 */ /* 0x000fca0007f1e0ff */
[----:B------:R-:W1:Y:S01]  /*3d760*/  LDC R245, c[0x0][0x278] ;  /* 0x00009e00fff57b82 */ /* 0x000e620000000800 */
[----:B0-----:R-:W-:Y:S01]  /*3d770*/  IMAD R7, R11, 0x26, RZ ;  /* 0x000000260b077824 */ /* 0x001fe200078e02ff */
[----:B------:R-:W-:-:S04]  /*3d780*/  LEA.HI.X.SX32 R11, R244, R3, 0x1, P3 ;  /* 0x00000003f40b7211 */ /* 0x000fc800018f0eff */
[-C--:B------:R-:W-:Y:S02]  /*3d790*/  IADD3 R244, P4, R7, R2.reuse, RZ ;  /* 0x0000000207f47210 */ /* 0x080fe40007f9e0ff */
[----:B------:R-:W-:Y:S02]  /*3d7a0*/  LEA.HI.X.SX32 R7, R247, R3, 0x1, P0 ;  /* 0x00000003f7077211 */ /* 0x000fe400000f0eff */
[----:B------:R-:W0:Y:S01]  /*3d7b0*/  LDC R247, c[0x0][0x278] ;  /* 0x00009e00fff77b82 */ /* 0x000e220000000800 */
[----:B---3--:R-:W-:Y:S01]  /*3d7c0*/  PRMT R252, R4, 0x7632, R252 ;  /* 0x0000763204fc7816 */ /* 0x008fe200000000fc */
[----:B------:R3:W-:Y:S04]  /*3d7d0*/  STG.E.U16 desc[UR60][R10.64], R4 ;  /* 0x000000040a007986 */ /* 0x0007e8000c10153c */
[----:B------:R4:W-:Y:S04]  /*3d7e0*/  STG.E.U16 desc[UR60][R6.64], R252 ;  /* 0x000000fc06007986 */ /* 0x0009e8000c10153c */
[----:B---3--:R-:W3:Y:S04]  /*3d7f0*/  LDL.LU.64 R10, [R1+0x1988] ;  /* 0x00198800010a7983 */ /* 0x008ee80000300a00 */
[----:B----4-:R-:W4:Y:S01]  /*3d800*/  LDL.LU.64 R6, [R1+0x1980] ;  /* 0x0019800001067983 */ /* 0x010f220000300a00 */
[----:B0-----:R-:W-:Y:S01]  /*3d810*/  IMAD R247, R247, 0x12, RZ ;  /* 0x00000012f7f77824 */ /* 0x001fe200078e02ff */
[----:B------:R-:W-:Y:S01]  /*3d820*/  IADD3 R246, P3, R246, R2, RZ ;  /* 0x00000002f6f67210 */ /* 0x000fe20007f7e0ff */
[----:B-1----:R-:W-:-:S03]  /*3d830*/  IMAD R245, R245, 0x13, RZ ;  /* 0x00000013f5f57824 */ /* 0x002fc600078e02ff */
[-C--:B------:R-:W-:Y:S02]  /*3d840*/  LEA.HI.X.SX32 R247, R247, R3.reuse, 0x1, P3 ;  /* 0x00000003f7f77211 */ /* 0x080fe400018f0eff */
[----:B------:R-:W-:Y:S02]  /*3d850*/  LEA.HI.X.SX32 R245, R245, R3, 0x1, P4 ;  /* 0x00000003f5f57211 */ /* 0x000fe400020f0eff */
[----:B--2---:R-:W-:Y:S01]  /*3d860*/  PRMT R4, R5, 0x7632, R4 ;  /* 0x0000763205047816 */ /* 0x004fe20000000004 */
[----:B------:R0:W-:Y:S04]  /*3d870*/  STG.E.U16 desc[UR60][R246.64], R5 ;  /* 0x00000005f6007986 */ /* 0x0001e8000c10153c */
[----:B------:R1:W-:Y:S01]  /*3d880*/  STG.E.U16 desc[UR60][R244.64], R4 ;  /* 0x00000004f4007986 */ /* 0x0003e2000c10153c */
[----:B0-----:R-:W0:Y:S08]  /*3d890*/  LDC R5, c[0x0][0x278] ;  /* 0x00009e00ff057b82 */ /* 0x001e300000000800 */
[----:B------:R-:W2:Y:S08]  /*3d8a0*/  LDC R247, c[0x0][0x278] ;  /* 0x00009e00fff77b82 */ /* 0x000eb00000000800 */
[----:B-1----:R-:W1:Y:S08]  /*3d8b0*/  LDC R245, c[0x0][0x278] ;  /* 0x00009e00fff57b82 */ /* 0x002e700000000800 */
[----:B------:R-:W1:Y:S01]  /*3d8c0*/  LDC R246, c[0x0][0x278] ;  /* 0x00009e00fff67b82 */ /* 0x000e620000000800 */
[----:B0-----:R-:W-:-:S02]  /*3d8d0*/  IMAD R4, R5, 0x2a, RZ ;  /* 0x0000002a05047824 */ /* 0x001fc400078e02ff */
[----:B--2---:R-:W-:-:S05]  /*3d8e0*/  IMAD R244, R247, 0x2c, RZ ;  /* 0x0000002cf7f47824 */ /* 0x004fca00078e02ff */
[----:B------:R-:W0:Y:S01]  /*3d8f0*/  LDC R5, c[0x0][0x278] ;  /* 0x00009e00ff057b82 */ /* 0x000e220000000800 */
[----:B-1----:R-:W-:-:S07]  /*3d900*/  IMAD R247, R245, 0x14, RZ ;  /* 0x00000014f5f77824 */ /* 0x002fce00078e02ff */
[----:B------:R-:W1:Y:S01]  /*3d910*/  LDC R245, c[0x0][0x278] ;  /* 0x00009e00fff57b82 */ /* 0x000e620000000800 */
[----:B------:R-:W-:-:S05]  /*3d920*/  IMAD R246, R246, 0x28, RZ ;  /* 0x00000028f6f67824 */ /* 0x000fca00078e02ff */
[-C--:B------:R-:W-:Y:S02]  /*3d930*/  IADD3 R246, P0, R246, R2.reuse, RZ ;  /* 0x00000002f6f67210 */ /* 0x080fe40007f1e0ff */
[-C--:B------:R-:W-:Y:S01]  /*3d940*/  IADD3 R4, P3, R4, R2.reuse, RZ ;  /* 0x0000000204047210 */ /* 0x080fe20007f7e0ff */
[----:B0-----:R-:W-:Y:S01]  /*3d950*/  IMAD R5, R5, 0x15, RZ ;  /* 0x0000001505057824 */ /* 0x001fe200078e02ff */
[-C--:B------:R-:W-:Y:S02]  /*3d960*/  LEA.HI.X.SX32 R247, R247, R3.reuse, 0x1, P0 ;  /* 0x00000003f7f77211 */ /* 0x080fe400000f0eff */
[----:B------:R-:W-:Y:S02]  /*3d970*/  IADD3 R244, P4, R244, R2, RZ ;  /* 0x00000002f4f47210 */ /* 0x000fe40007f9e0ff */
[----:B------:R-:W-:Y:S01]  /*3d980*/  LEA.HI.X.SX32 R5, R5, R3, 0x1, P3 ;  /* 0x0000000305057211 */ /* 0x000fe200018f0eff */
[----:B-1----:R-:W-:-:S05]  /*3d990*/  IMAD R245, R245, 0x16, RZ ;  /* 0x00000016f5f57824 */ /* 0x002fca00078e02ff */
[----:B------:R-:W-:Y:S02]  /*3d9a0*/  LEA.HI.X.SX32 R245, R245, R3, 0x1, P4 ;  /* 0x00000003f5f57211 */ /* 0x000fe400020f0eff */
[----:B----4-:R-:W-:Y:S01]  /*3d9b0*/  PRMT R252, R6, 0x7632, R252 ;  /* 0x0000763206fc7816 */ /* 0x010fe200000000fc */
[----:B------:R0:W-:Y:S04]  /*3d9c0*/  STG.E.U16 desc[UR60][R246.64], R6 ;  /* 0x00000006f6007986 */ /* 0x0001e8000c10153c */
[----:B------:R-:W-:Y:S01]  /*3d9d0*/  STG.E.U16 desc[UR60][R4.64], R252 ;  /* 0x000000fc04007986 */ /* 0x000fe2000c10153c */
[----:B0-----:R-:W0:Y:S03]  /*3d9e0*/  LDC R247, c[0x0][0x278] ;  /* 0x00009e00fff77b82 */ /* 0x001e260000000800 */
[----:B------:R1:W-:Y:S05]  /*3d9f0*/  STG.E.U16 desc[UR60][R244.64], R7 ;  /* 0x00000007f4007986 */ /* 0x0003ea000c10153c */
[----:B------:R-:W2:Y:S08]  /*3da00*/  LDC R246, c[0x0][0x278] ;  /* 0x00009e00fff67b82 */ /* 0x000eb00000000800 */
[----:B-1----:R-:W1:Y:S01]  /*3da10*/  LDC R245, c[0x0][0x278] ;  /* 0x00009e00fff57b82 */ /* 0x002e620000000800 */
[----:B------:R-:W-:Y:S01]  /*3da20*/  PRMT R252, R7, 0x7632, R252 ;  /* 0x0000763207fc7816 */ /* 0x000fe200000000fc */
[----:B0-----:R-:W-:-:S06]  /*3da30*/  IMAD R7, R247, 0x2e, RZ ;  /* 0x0000002ef7077824 */ /* 0x001fcc00078e02ff */
[----:B------:R-:W0:Y:S08]  /*3da40*/  LDC R6, c[0x0][0x278] ;  /* 0x00009e00ff067b82 */ /* 0x000e300000000800 */
[----:B------:R-:W4:Y:S01]  /*3da50*/  LDC R247, c[0x0][0x278] ;  /* 0x00009e00fff77b82 */ /* 0x000f220000000800 */
[----:B--2---:R-:W-:Y:S01]  /*3da60*/  IMAD R4, R246, 0x30, RZ ;  /* 0x00000030f6047824 */ /* 0x004fe200078e02ff */
[----:B------:R-:W-:Y:S01]  /*3da70*/  IADD3 R246, P3, R7, R2, RZ ;  /* 0x0000000207f67210 */ /* 0x000fe20007f7e0ff */
[----:B-1----:R-:W-:-:S05]  /*3da80*/  IMAD R244, R245, 0x34, RZ ;  /* 0x00000034f5f47824 */ /* 0x002fca00078e02ff */
[----:B------:R-:W1:Y:S08]  /*3da90*/  LDC R7, c[0x0][0x278] ;  /* 0x00009e00ff077b82 */ /* 0x000e700000000800 */
[----:B------:R-:W2:Y:S01]  /*3daa0*/  LDC R245, c[0x0][0x278] ;  /* 0x00009e00fff57b82 */ /* 0x000ea20000000800 */
[----:B0-----:R-:W-:Y:S02]  /*3dab0*/  IMAD R6, R6, 0x32, RZ ;  /* 0x0000003206067824 */ /* 0x001fe400078e02ff */
[----:B----4-:R-:W-:Y:S01]  /*3dac0*/  IMAD R5, R247, 0x17, RZ ;  /* 0x00000017f7057824 */ /* 0x010fe200078e02ff */
[----:B------:R-:W-:-:S04]  /*3dad0*/  IADD3 R4, P0, R4, R2, RZ ;  /* 0x0000000204047210 */ /* 0x000fc80007f1e0ff */
[-C--:B------:R-:W-:Y:S02]  /*3dae0*/  LEA.HI.X.SX32 R247, R5, R3.reuse, 0x1, P3 ;  /* 0x0000000305f77211 */ /* 0x080fe400018f0eff */
[----:B------:R-:W-:Y:S01]  /*3daf0*/  IADD3 R6, P3, R6, R2, RZ ;  /* 0x0000000206067210 */ /* 0x000fe20007f7e0ff */
[----:B-1----:R-:W-:Y:S02]  /*3db00*/  IMAD R7, R7, 0x19, RZ ;  /* 0x0000001907077824 */ /* 0x002fe400078e02ff */
[----:B------:R0:W-:Y:S01]  /*3db10*/  STG.E.U16 desc[UR60][R246.64], R252 ;  /* 0x000000fcf6007986 */ /* 0x0001e2000c10153c */
[----:B--2---:R-:W-:Y:S02]  /*3db20*/  IMAD R5, R245, 0x18, RZ ;  /* 0x00000018f5057824 */ /* 0x004fe400078e02ff */
[----:B------:R-:W1:Y:S01]  /*3db30*/  LDC R245, c[0x0][0x278] ;  /* 0x00009e00fff57b82 */ /* 0x000e620000000800 */
[-C--:B------:R-:W-:Y:S02]  /*3db40*/  LEA.HI.X.SX32 R7, R7, R3.reuse, 0x1, P3 ;  /* 0x0000000307077211 */ /* 0x080fe400018f0eff */
[----:B------:R-:W-:-:S02]  /*3db50*/  LEA.HI.X.SX32 R5, R5, R3, 0x1, P0 ;  /* 0x0000000305057211 */ /* 0x000fc400000f0eff */
[----:B0-----:R-:W-:-:S03]  /*3db60*/  PRMT R246, R8, 0x7632, R246 ;  /* 0x0000763208f67816 */ /* 0x001fc600000000f6 */
[----:B------:R-:W0:Y:S01]  /*3db70*/  LDC R247, c[0x0][0x278] ;  /* 0x00009e00fff77b82 */ /* 0x000e220000000800 */
[----:B------:R-:W-:Y:S04]  /*3db80*/  STG.E.U16 desc[UR60][R4.64], R8 ;  /* 0x0000000804007986 */ /* 0x000fe8000c10153c */
[----:B------:R2:W-:Y:S01]  /*3db90*/  STG.E.U16 desc[UR60][R6.64], R246 ;  /* 0x000000f606007986 */ /* 0x0005e2000c10153c */
[----:B------:R-:W-:Y:S02]  /*3dba0*/  IADD3 R244, P4, R244, R2, RZ ;  /* 0x00000002f4f47210 */ /* 0x000fe40007f9e0ff */
[----:B------:R-:W4:Y:S01]  /*3dbb0*/  LDC R252, c[0x0][0x278] ;  /* 0x00009e00fffc7b82 */ /* 0x000f220000000800 */
[----:B-1----:R-:W-:-:S07]  /*3dbc0*/  IMAD R245, R245, 0x1a, RZ ;  /* 0x0000001af5f57824 */ /* 0x002fce00078e02ff */
[----:B--2---:R-:W1:Y:S01]  /*3dbd0*/  LDC R7, c[0x0][0x278] ;  /* 0x00009e00ff077b82 */ /* 0x004e620000000800 */
[----:B------:R-:W-:Y:S01]  /*3dbe0*/  LEA.HI.X.SX32 R245, R245, R3, 0x1, P4 ;  /* 0x00000003f5f57211 */ /* 0x000fe200020f0eff */
[----:B0-----:R-:W-:-:S06]  /*3dbf0*/  IMAD R246, R247, 0x36, RZ ;  /* 0x00000036f7f67824 */ /* 0x001fcc00078e02ff */
[----:B------:R-:W0:Y:S01]  /*3dc00*/  LDC R4, c[0x0][0x278] ;  /* 0x00009e00ff047b82 */ /* 0x000e220000000800 */
[----:B------:R2:W-:Y:S07]  /*3dc10*/  STG.E.U16 desc[UR60][R244.64], R9 ;  /* 0x00000009f4007986 */ /* 0x0005ee000c10153c */
[----:B------:R-:W3:Y:S01]  /*3dc20*/  LDC R247, c[0x0][0x278] ;  /* 0x00009e00fff77b82 */ /* 0x000ee20000000800 */
[----:B--2---:R-:W-:-:S07]  /*3dc30*/  PRMT R245, R9, 0x7632, R245 ;  /* 0x0000763209f57816 */ /* 0x004fce00000000f5 */
[----:B------:R-:W2:Y:S01]  /*3dc40*/  LDC R5, c[0x0][0x278] ;  /* 0x00009e00ff057b82 */ /* 0x000ea20000000800 */
[----:B-1----:R-:W-:-:S07]  /*3dc50*/  IMAD R9, R7, 0x1d, RZ ;  /* 0x0000001d07097824 */ /* 0x002fce00078e02ff */
[----:B------:R-:W1:Y:S01]  /*3dc60*/  LDC R7, c[0x0][0x278] ;  /* 0x00009e00ff077b82 */ /* 0x000e620000000800 */
[----:B0-----:R-:W-:Y:S01]  /*3dc70*/  IMAD R8, R4, 0x3a, RZ ;  /* 0x0000003a04087824 */ /* 0x001fe200078e02ff */
[----:B------:R-:W-:Y:S01]  /*3dc80*/  IADD3 R4, P0, R246, R2, RZ ;  /* 0x00000002f6047210 */ /* 0x000fe20007f1e0ff */
[----:B---3--:R-:W-:-:S05]  /*3dc90*/  IMAD R247, R247, 0x38, RZ ;  /* 0x00000038f7f77824 */ /* 0x008fca00078e02ff */
[----:B------:R-:W-:Y:S01]  /*3dca0*/  IADD3 R6, P3, R247, R2, RZ ;  /* 0x00000002f7067210 */ /* 0x000fe20007f7e0ff */
[----:B--2---:R-:W-:Y:S02]  /*3dcb0*/  IMAD R5, R5, 0x1b, RZ ;  /* 0x0000001b05057824 */ /* 0x004fe400078e02ff */
[----:B-1----:R-:W-:-:S03]  /*3dcc0*/  IMAD R7, R7, 0x1c, RZ ;  /* 0x0000001c07077824 */ /* 0x002fc600078e02ff */
[-C--:B------:R-:W-:Y:S02]  /*3dcd0*/  LEA.HI.X.SX32 R5, R5, R3.reuse, 0x1, P0 ;  /* 0x0000000305057211 */ /* 0x080fe400000f0eff */
[----:B------:R-:W-:-:S03]  /*3dce0*/  LEA.HI.X.SX32 R7, R7, R3, 0x1, P3 ;  /* 0x0000000307077211 */ /* 0x000fc600018f0eff */
[----:B------:R0:W-:Y:S04]  /*3dcf0*/  STG.E.U16 desc[UR60][R4.64], R245 ;  /* 0x000000f504007986 */ /* 0x0001e8000c10153c */
[----:B------:R1:W-:Y:S01]  /*3dd00*/  STG.E.U16 desc[UR60][R6.64], R10 ;  /* 0x0000000a06007986 */ /* 0x0003e2000c10153c */
[----:B0-----:R-:W0:Y:S08]  /*3dd10*/  LDC R5, c[0x0][0x278] ;  /* 0x00009e00ff057b82 */ /* 0x001e300000000800 */
[----:B------:R-:W2:Y:S08]  /*3dd20*/  LDC R4, c[0x0][0x278] ;  /* 0x00009e00ff047b82 */ /* 0x000eb00000000800 */
[----:B-1----:R-:W1:Y:S01]  /*3dd30*/  LDC R6, c[0x0][0x278] ;  /* 0x00009e00ff067b82 */ /* 0x002e620000000800 */
[----:B------:R-:W-:-:S02]  /*3dd40*/  IADD3 R8, P4, R8, R2, RZ ;  /* 0x0000000208087210 */ /* 0x000fc40007f9e0ff */
[----:B------:R-:W-:Y:S02]  /*3dd50*/  PRMT R244, R10, 0x7632, R244 ;  /* 0x000076320af47816 */ /* 0x000fe400000000f4 */
[----:B------:R-:W-:Y:S01]  /*3dd60*/  LEA.HI.X.SX32 R9, R9, R3, 0x1, P4 ;  /* 0x0000000309097211 */ /* 0x000fe200020f0eff */
[----:B----4-:R-:W-:Y:S02]  /*3dd70*/  IMAD R252, R252, 0x3c, RZ ;  /* 0x0000003cfcfc7824 */ /* 0x010fe400078e02ff */
[----:B------:R-:W3:Y:S02]  /*3dd80*/  LDC R10, c[0x0][0x278] ;  /* 0x00009e00ff0a7b82 */ /* 0x000ee40000000800 */
[----:B------:R0:W-:Y:S01]  /*3dd90*/  STG.E.U16 desc[UR60][R8.64], R244 ;  /* 0x000000f408007986 */ /* 0x0001e2000c10153c */
[----:B--2---:R-:W-:Y:S01]  /*3dda0*/  IMAD R245, R4, 0x3e, RZ ;  /* 0x0000003e04f57824 */ /* 0x004fe200078e02ff */
[----:B------:R-:W-:-:S04]  /*3ddb0*/  IADD3 R4, P3, R252, R2, RZ ;  /* 0x00000002fc047210 */ /* 0x000fc80007f7e0ff */
[----:B------:R-:W2:Y:S01]  /*3ddc0*/  LDC R7, c[0x0][0x278] ;  /* 0x00009e00ff077b82 */ /* 0x000ea20000000800 */
[----:B0-----:R-:W-:Y:S01]  /*3ddd0*/  SHF.L.U32 R9, R5, 0x5, RZ ;  /* 0x0000000505097819 */ /* 0x001fe200000006ff */
[----:B-1----:R-:W-:-:S06]  /*3dde0*/  IMAD R5, R6, 0x1e, RZ ;  /* 0x0000001e06057824 */ /* 0x002fcc00078e02ff */
[----:B------:R-:W0:Y:S01]  /*3ddf0*/  LDC R8, c[0x0][0x278] ;  /* 0x00009e00ff087b82 */ /* 0x000e220000000800 */
[----:B------:R-:W-:-:S05]  /*3de00*/  LEA.HI.X.SX32 R5, R5, R3, 0x1, P3 ;  /* 0x0000000305057211 */ /* 0x000fca00018f0eff */
[----:B------:R1:W-:Y:S02]  /*3de10*/  STG.E.U16 desc[UR60][R4.64], R11 ;  /* 0x0000000b04007986 */ /* 0x0003e4000c10153c */
[----:B-1----:R-:W1:Y:S01]  /*3de20*/  LDC R5, c[0x0][0x278] ;  /* 0x00009e00ff057b82 */ /* 0x002e620000000800 */
[----:B---3--:R-:W-:Y:S01]  /*3de30*/  IMAD R10, R10, 0x42, RZ ;  /* 0x000000420a0a7824 */ /* 0x008fe200078e02ff */
[----:B--2---:R-:W-:Y:S02]  /*3de40*/  LEA R7, R7, -R7, 0x5 ;  /* 0x8000000707077211 */ /* 0x004fe400078e28ff */
[-C--:B------:R-:W-:Y:S02]  /*3de50*/  IADD3 R6, P0, R245, R2.reuse, RZ ;  /* 0x00000002f5067210 */ /* 0x080fe40007f1e0ff */
[-C--:B0-----:R-:W-:Y:S02]  /*3de60*/  LEA R8, P3, R8, R2.reuse, 0x6 ;  /* 0x0000000208087211 */ /* 0x081fe400078630ff */
[----:B------:R-:W-:-:S02]  /*3de70*/  IADD3 R10, P4, R10, R2, RZ ;  /* 0x000000020a0a7210 */ /* 0x000fc40007f9e0ff */
[-C--:B------:R-:W-:Y:S02]  /*3de80*/  LEA.HI.X.SX32 R7, R7, R3.reuse, 0x1, P0 ;  /* 0x0000000307077211 */ /* 0x080fe400000f0eff */
[----:B------:R-:W-:Y:S02]  /*3de90*/  PRMT R244, R11, 0x7632, R244 ;  /* 0x000076320bf47816 */ /* 0x000fe400000000f4 */
[----:B------:R-:W-:-:S03]  /*3dea0*/  LEA.HI.X.SX32 R9, R9, R3, 0x1, P3 ;  /* 0x0000000309097211 */ /* 0x000fc600018f0eff */
[----:B------:R0:W-:Y:S01]  /*3deb0*/  STG.E.U16 desc[UR60][R6.64], R244 ;  /* 0x000000f406007986 */ /* 0x0001e2000c10153c */
[----:B-1----:R-:W-:-:S03]  /*3dec0*/  LEA R5, R5, R5, 0x5 ;  /* 0x0000000505057211 */ /* 0x002fc600078e28ff */
[----:B------:R1:W-:Y:S01]  /*3ded0*/  STG.E.U16 desc[UR60][R8.64], R12 ;  /* 0x0000000c08007986 */ /* 0x0003e2000c10153c */
[----:B------:R-:W-:Y:S01]  /*3dee0*/  LEA.HI.X.SX32 R11, R5, R3, 0x1, P4 ;  /* 0x00000003050b7211 */ /* 0x000fe200020f0eff */
[----:B0-----:R-:W0:Y:S08]  /*3def0*/  LDC R7, c[0x0][0x278] ;  /* 0x00009e00ff077b82 */ /* 0x001e300000000800 */
[----:B------:R-:W2:Y:S08]  /*3df00*/  LDC R5, c[0x0][0x278] ;  /* 0x00009e00ff057b82 */ /* 0x000eb00000000800 */
[----:B-1----:R-:W1:Y:S01]  /*3df10*/  LDC R9, c[0x0][0x278] ;  /* 0x00009e00ff097b82 */ /* 0x002e620000000800 */
[----:B------:R-:W-:-:S05]  /*3df20*/  PRMT R4, R12, 0x7632, R4 ;  /* 0x000076320c047816 */ /* 0x000fca0000000004 */
[----:B------:R1:W-:Y:S01]  /*3df30*/  STG.E.U16 desc[UR60][R10.64], R4 ;  /* 0x000000040a007986 */ /* 0x0003e2000c10153c */
[----:B0-----:R-:W-:Y:S01]  /*3df40*/  IMAD R6, R7, 0x46, RZ ;  /* 0x0000004607067824 */ /* 0x001fe200078e02ff */
[----:B------:R-:W0:Y:S01]  /*3df50*/  LDC R8, c[0x0][0x278] ;  /* 0x00009e00ff087b82 */ /* 0x000e220000000800 */
[----:B--2---:R-:W-:-:S07]  /*3df60*/  IMAD R244, R5, 0x44, RZ ;  /* 0x0000004405f47824 */ /* 0x004fce00078e02ff */
[----:B------:R-:W2:Y:S01]  /*3df70*/  LDC R12, c[0x0][0x278] ;  /* 0x00009e00ff0c7b82 */ /* 0x000ea20000000800 */
[----:B-1----:R-:W-:-:S07]  /*3df80*/  IMAD R11, R9, 0x22, RZ ;  /* 0x00000022090b7824 */ /* 0x002fce00078e02ff */
[----:B------:R-:W1:Y:S08]  /*3df90*/  LDC R5, c[0x0][0x278] ;  /* 0x00009e00ff057b82 */ /* 0x000e700000000800 */
[----:B------:R-:W3:Y:S01]  /*3dfa0*/  LDC R9, c[0x0][0x278] ;  /* 0x00009e00ff097b82 */ /* 0x000ee20000000800 */
[----:B------:R-:W-:-:S07]  /*3dfb0*/  IADD3 R4, P3, R244, R2, RZ ;  /* 0x00000002f4047210 */ /* 0x000fce0007f7e0ff */
[----:B------:R-:W4:Y:S01]  /*3dfc0*/  LDC R10, c[0x0][0x278] ;  /* 0x00009e00ff0a7b82 */ /* 0x000f220000000800 */
[----:B-1----:R-:W-:Y:S01]  /*3dfd0*/  IMAD R7, R5, 0x23, RZ ;  /* 0x0000002305077824 */ /* 0x002fe200078e02ff */
[----:B------:R-:W-:Y:S01]  /*3dfe0*/  LEA.HI.X.SX32 R5, R11, R3, 0x1, P3 ;  /* 0x000000030b057211 */ /* 0x000fe200018f0eff */
[----:B---3--:R-:W-:-:S05]  /*3dff0*/  IMAD R11, R9, 0x25, RZ ;  /* 0x00000025090b7824 */ /* 0x008fca00078e02ff */
[----:B------:R-:W1:Y:S01]  /*3e000*/  LDC R9, c[0x0][0x278] ;  /* 0x00009e00ff097b82 */ /* 0x000e620000000800 */
[----:B0-----:R-:W-:Y:S01]  /*3e010*/  IMAD R8, R8, 0x48, RZ ;  /* 0x0000004808087824 */ /* 0x001fe200078e02ff */
[-C--:B------:R-:W-:Y:S01]  /*3e020*/  IADD3 R6, P0, R6, R2.reuse, RZ ;  /* 0x0000000206067210 */ /* 0x080fe20007f1e0ff */
[----:B------:R0:W-:Y:S03]  /*3e030*/  STG.E.U16 desc[UR60][R4.64], R13 ;  /* 0x0000000d04007986 */ /* 0x0001e6000c10153c */
[----:B------:R-:W-:Y:S02]  /*3e040*/  IADD3 R8, P3, R8, R2, RZ ;  /* 0x0000000208087210 */ /* 0x000fe40007f7e0ff */
[----:B------:R-:W-:Y:S02]  /*3e050*/  LEA.HI.X.SX32 R7, R7, R3, 0x1, P0 ;  /* 0x0000000307077211 */ /* 0x000fe400000f0eff */
[----:B0-----:R-:W-:Y:S01]  /*3e060*/  PRMT R13, R13, 0x7632, R13 ;  /* 0x000076320d0d7816 */ /* 0x001fe2000000000d */
[----:B------:R-:W0:Y:S01]  /*3e070*/  LDC R5, c[0x0][0x278] ;  /* 0x00009e00ff057b82 */ /* 0x000e220000000800 */
[----:B-1----:R-:W-:-:S03]  /*3e080*/  IMAD R9, R9, 0x24, RZ ;  /* 0x0000002409097824 */ /* 0x002fc600078e02ff */
[----:B------:R1:W-:Y:S02]  /*3e090*/  STG.E.U16 desc[UR60][R6.64], R13 ;  /* 0x0000000d06007986 */ /* 0x0003e4000c10153c */
[----:B------:R-:W-:Y:S02]  /*3e0a0*/  LEA.HI.X.SX32 R9, R9, R3, 0x1, P3 ;  /* 0x0000000309097211 */ /* 0x000fe400018f0eff */
[----:B------:R-:W-:-:S03]  /*3e0b0*/  PRMT R4, R14, 0x7632, R4 ;  /* 0x000076320e047816 */ /* 0x000fc60000000004 */
[----:B------:R3:W-:Y:S01]  /*3e0c0*/  STG.E.U16 desc[UR60][R8.64], R14 ;  /* 0x0000000e08007986 */ /* 0x0007e2000c10153c */
[----:B----4-:R-:W-:Y:S01]  /*3e0d0*/  IMAD R10, R10, 0x4a, RZ ;  /* 0x0000004a0a0a7824 */ /* 0x010fe200078e02ff */
[----:B-1----:R-:W1:Y:S08]  /*3e0e0*/  LDC R7, c[0x0][0x278] ;  /* 0x00009e00ff077b82 */ /* 0x002e700000000800 */
[----:B------:R-:W4:Y:S08]  /*3e0f0*/  LDC R13, c[0x0][0x278] ;  /* 0x00009e00ff0d7b82 */ /* 0x000f300000000800 */
[----:B---3--:R-:W3:Y:S01]  /*3e100*/  LDC R14, c[0x0][0x278] ;  /* 0x00009e00ff0e7b82 */ /* 0x008ee20000000800 */
[----:B------:R-:W-:-:S07]  /*3e110*/  IADD3 R10, P4, R10, R2, RZ ;  /* 0x000000020a0a7210 */ /* 0x000fce0007f9e0ff */
[----:B------:R-:W4:Y:S01]  /*3e120*/  LDC R9, c[0x0][0x278] ;  /* 0x00009e00ff097b82 */ /* 0x000f220000000800 */
[----:B------:R-:W-:-:S05]  /*3e130*/  LEA.HI.X.SX32 R11, R11, R3, 0x1, P4 ;  /* 0x000000030b0b7211 */ /* 0x000fca00020f0eff */
[----:B------:R2:W-:Y:S01]  /*3e140*/  STG.E.U16 desc[UR60][R10.64], R4 ;  /* 0x000000040a007986 */ /* 0x0005e2000c10153c */
[----:B-1----:R-:W-:Y:S01]  /*3e150*/  IMAD R6, R7, 0x4e, RZ ;  /* 0x0000004e07067824 */ /* 0x002fe200078e02ff */
[----:B------:R-:W1:Y:S01]  /*3e160*/  LDC R8, c[0x0][0x278] ;  /* 0x00009e00ff087b82 */ /* 0x000e620000000800 */
[----:B0-----:R-:W-:Y:S02]  /*3e170*/  IMAD R7, R5, 0x27, RZ ;  /* 0x0000002705077824 */ /* 0x001fe400078e02ff */
[----:B--2---:R-:W-:Y:S02]  /*3e180*/  IMAD R4, R12, 0x4c, RZ ;  /* 0x0000004c0c047824 */ /* 0x004fe400078e02ff */
[----:B---3--:R-:W-:-:S03]  /*3e190*/  IMAD R14, R14, 0x26, RZ ;  /* 0x000000260e0e7824 */ /* 0x008fc600078e02ff */
[----:B------:R-:W-:-:S04]  /*3e1a0*/  IADD3 R4, P3, R4, R2, RZ ;  /* 0x0000000204047210 */ /* 0x000fc80007f7e0ff */
[----:B------:R-:W-:Y:S02]  /*3e1b0*/  LEA.HI.X.SX32 R5, R14, R3, 0x1, P3 ;  /* 0x000000030e057211 */ /* 0x000fe400018f0eff */
[----:B------:R-:W0:Y:S01]  /*3e1c0*/  LDC R14, c[0x0][0x278] ;  /* 0x00009e00ff0e7b82 */ /* 0x000e220000000800 */
[----:B----4-:R-:W-:-:S07]  /*3e1d0*/  IMAD R10, R9, 0x52, RZ ;  /* 0x00000052090a7824 */ /* 0x010fce00078e02ff */
[----:B------:R-:W2:Y:S01]  /*3e1e0*/  LDC R9, c[0x0][0x278] ;  /* 0x00009e00ff097b82 */ /* 0x000ea20000000800 */
[----:B-1----:R-:W-:Y:S01]  /*3e1f0*/  IMAD R8, R8, 0x50, RZ ;  /* 0x0000005008087824 */ /* 0x002fe200078e02ff */
[-C--:B------:R-:W-:Y:S02]  /*3e200*/  IADD3 R6, P0, R6, R2.reuse, RZ ;  /* 0x0000000206067210 */ /* 0x080fe40007f1e0ff */
[----:B------:R-:W-:Y:S02]  /*3e210*/  PRMT R12, R15, 0x7632, R12 ;  /* 0x000076320f0c7816 */ /* 0x000fe4000000000c */
[----:B------:R-:W-:Y:S02]  /*3e220*/  IADD3 R8, P3, R8, R2, RZ ;  /* 0x0000000208087210 */ /* 0x000fe40007f7e0ff */
[----:B------:R-:W-:Y:S01]  /*3e230*/  LEA.HI.X.SX32 R7, R7, R3, 0x1, P0 ;  /* 0x0000000307077211 */ /* 0x000fe200000f0eff */
[----:B------:R1:W-:Y:S01]  /*3e240*/  STG.E.U16 desc[UR60][R4.64], R15 ;  /* 0x0000000f04007986 */ /* 0x0003e2000c10153c */
[----:B0-----:R-:W-:-:S03]  /*3e250*/  IMAD R14, R14, 0x28, RZ ;  /* 0x000000280e0e7824 */ /* 0x001fc600078e02ff */
[----:B------:R0:W-:Y:S01]  /*3e260*/  STG.E.U16 desc[UR60][R6.64], R12 ;  /* 0x0000000c06007986 */ /* 0x0001e2000c10153c */
[----:B-1----:R-:W1:Y:S01]  /*3e270*/  LDC R5, c[0x0][0x278] ;  /* 0x00009e00ff057b82 */ /* 0x002e620000000800 */
[----:B--2---:R-:W-:Y:S01]  /*3e280*/  IMAD R11, R9, 0x29, RZ ;  /* 0x00000029090b7824 */ /* 0x004fe200078e02ff */
[----:B------:R-:W-:-:S06]  /*3e290*/  LEA.HI.X.SX32 R9, R14, R3, 0x1, P3 ;  /* 0x000000030e097211 */ /* 0x000fcc00018f0eff */
[----:B0-----:R-:W0:Y:S01]  /*3e2a0*/  LDC R7, c[0x0][0x278] ;  /* 0x00009e00ff077b82 */ /* 0x001e220000000800 */
[----:B------:R2:W-:Y:S01]  /*3e2b0*/  STG.E.U16 desc[UR60][R8.64], R16 ;  /* 0x0000001008007986 */ /* 0x0005e2000c10153c */
[----:B------:R-:W-:Y:S02]  /*3e2c0*/  IADD3 R10, P4, R10, R2, RZ ;  /* 0x000000020a0a7210 */ /* 0x000fe40007f9e0ff */
[----:B------:R-:W-:-:S04]  /*3e2d0*/  PRMT R4, R16, 0x7632, R4 ;  /* 0x0000763210047816 */ /* 0x000fc80000000004 */
[----:B------:R-:W3:Y:S08]  /*3e2e0*/  LDC R15, c[0x0][0x278] ;  /* 0x00009e00ff0f7b82 */ /* 0x000ef00000000800 */
[----:B--2---:R-:W2:Y:S01]  /*3e2f0*/  LDC R9, c[0x0][0x278] ;  /* 0x00009e00ff097b82 */ /* 0x004ea20000000800 */
[----:B------:R-:W-:Y:S01]  /*3e300*/  LEA.HI.X.SX32 R11, R11, R3, 0x1, P4 ;  /* 0x000000030b0b7211 */ /* 0x000fe200020f0eff */
[----:B------:R-:W-:-:S02]  /*3e310*/  IMAD R16, R13, 0x54, RZ ;  /* 0x000000540d107824 */ /* 0x000fc400078e02ff */
[----:B-1----:R-:W-:Y:S02]  /*3e320*/  IMAD R8, R5, 0x58, RZ ;  /* 0x0000005805087824 */ /* 0x002fe400078e02ff */
[----:B------:R1:W-:Y:S01]  /*3e330*/  STG.E.U16 desc[UR60][R10.64], R4 ;  /* 0x000000040a007986 */ /* 0x0003e2000c10153c */
[----:B0-----:R-:W-:Y:S01]  /*3e340*/  IMAD R6, R7, 0x56, RZ ;  /* 0x0000005607067824 */ /* 0x001fe200078e02ff */
[----:B------:R-:W0:Y:S08]  /*3e350*/  LDC R14, c[0x0][0x278] ;  /* 0x00009e00ff0e7b82 */ /* 0x000e300000000800 */
[----:B------:R-:W4:Y:S01]  /*3e360*/  LDC R7, c[0x0][0x278] ;  /* 0x00009e00ff077b82 */ /* 0x000f220000000800 */
[----:B-1----:R-:W-:Y:S01]  /*3e370*/  IADD3 R4, P0, R16, R2, RZ ;  /* 0x0000000210047210 */ /* 0x002fe20007f1e0ff */
[----:B--2---:R-:W-:-:S06]  /*3e380*/  IMAD R5, R9, 0x2a, RZ ;  /* 0x0000002a09057824 */ /* 0x004fcc00078e02ff */
[----:B------:R-:W1:Y:S01]  /*3e390*/  LDC R11, c[0x0][0x278] ;  /* 0x00009e00ff0b7b82 */ /* 0x000e620000000800 */
[----:B------:R-:W-:-:S07]  /*3e3a0*/  LEA.HI.X.SX32 R5, R5, R3, 0x1, P0 ;  /* 0x0000000305057211 */ /* 0x000fce00000f0eff */
[----:B------:R-:W2:Y:S01]  /*3e3b0*/  LDC R9, c[0x0][0x278] ;  /* 0x00009e00ff097b82 */ /* 0x000ea20000000800 */
[----:B------:R-:W-:Y:S01]  /*3e3c0*/  PRMT R10, R17, 0x7632, R10 ;  /* 0x00007632110a7816 */ /* 0x000fe2000000000a */
[----:B------:R3:W-:Y:S06]  /*3e3d0*/  STG.E.U16 desc[UR60][R4.64], R17 ;  /* 0x0000001104007986 */ /* 0x0007ec000c10153c */
[----:B------:R-:W1:Y:S08]  /*3e3e0*/  LDC R12, c[0x0][0x278] ;  /* 0x00009e00ff0c7b82 */ /* 0x000e700000000800 */
[----:B---3--:R-:W3:Y:S01]  /*3e3f0*/  LDC R17, c[0x0][0x278] ;  /* 0x00009e00ff117b82 */ /* 0x008ee20000000800 */
[----:B----4-:R-:W-:Y:S01]  /*3e400*/  IMAD R7, R7, 0x2b, RZ ;  /* 0x0000002b07077824 */ /* 0x010fe200078e02ff */
[-C--:B------:R-:W-:Y:S01]  /*3e410*/  IADD3 R6, P3, R6, R2.reuse, RZ ;  /* 0x0000000206067210 */ /* 0x080fe20007f7e0ff */
[----:B------:R-:W-:Y:S01]  /*3e420*/  IMAD R15, R15, 0x5a, RZ ;  /* 0x0000005a0f0f7824 */ /* 0x000fe200078e02ff */
[----:B------:R-:W-:-:S02]  /*3e430*/  IADD3 R8, P4, R8, R2, RZ ;  /* 0x0000000208087210 */ /* 0x000fc40007f9e0ff */
[-C--:B------:R-:W-:Y:S01]  /*3e440*/  LEA.HI.X.SX32 R7, R7, R3.reuse, 0x1, P3 ;  /* 0x0000000307077211 */ /* 0x080fe200018f0eff */
[----:B--2---:R-:W-:Y:S01]  /*3e450*/  IMAD R9, R9, 0x2c, RZ ;  /* 0x0000002c09097824 */ /* 0x004fe200078e02ff */
[----:B------:R-:W2:Y:S01]  /*3e460*/  LDC R13, c[0x0][0x278] ;  /* 0x00009e00ff0d7b82 */ /* 0x000ea20000000800 */
[----:B0-----:R-:W-:Y:S02]  /*3e470*/  IMAD R14, R14, 0x5c, RZ ;  /* 0x0000005c0e0e7824 */ /* 0x001fe400078e02ff */
[----:B------:R0:W-:Y:S01]  /*3e480*/  STG.E.U16 desc[UR60][R6.64], R10 ;  /* 0x0000000a06007986 */ /* 0x0001e2000c10153c */
[----:B-1----:R-:W-:Y:S01]  /*3e490*/  IMAD R5, R11, 0x2d, RZ ;  /* 0x0000002d0b057824 */ /* 0x002fe200078e02ff */
[----:B------:R-:W-:Y:S02]  /*3e4a0*/  LEA.HI.X.SX32 R9, R9, R3, 0x1, P4 ;  /* 0x0000000309097211 */ /* 0x000fe400020f0eff */
[----:B------:R-:W-:-:S03]  /*3e4b0*/  IADD3 R4, P3, R15, R2, RZ ;  /* 0x000000020f047210 */ /* 0x000fc60007f7e0ff */
[----:B------:R1:W-:Y:S01]  /*3e4c0*/  STG.E.U16 desc[UR60][R8.64], R18 ;  /* 0x0000001208007986 */ /* 0x0003e2000c10153c */
[----:B0-----:R-:W-:Y:S01]  /*3e4d0*/  IMAD R10, R12, 0x60, RZ ;  /* 0x000000600c0a7824 */ /* 0x001fe200078e02ff */
[----:B------:R-:W-:Y:S01]  /*3e4e0*/  IADD3 R6, P0, R14, R2, RZ ;  /* 0x000000020e067210 */ /* 0x000fe20007f1e0ff */
[----:B---3--:R-:W-:Y:S01]  /*3e4f0*/  IMAD R12, R17, 0x2e, RZ ;  /* 0x0000002e110c7824 */ /* 0x008fe200078e02ff */
[-C--:B------:R-:W-:Y:S01]  /*3e500*/  LEA.HI.X.SX32 R5, R5, R3.reuse, 0x1, P3 ;  /* 0x0000000305057211 */ /* 0x080fe200018f0eff */
[----:B------:R-:W0:Y:S01]  /*3e510*/  LDC R17, c[0x0][0x278] ;  /* 0x00009e00ff117b82 */ /* 0x000e220000000800 */
[----:B-1----:R-:W-:Y:S02]  /*3e520*/  PRMT R18, R18, 0x7632, R18 ;  /* 0x0000763212127816 */ /* 0x002fe40000000012 */
[----:B------:R-:W-:-:S03]  /*3e530*/  LEA.HI.X.SX32 R7, R12, R3, 0x1, P0 ;  /* 0x000000030c077211 */ /* 0x000fc600000f0eff */
[----:B------:R-:W-:Y:S02]  /*3e540*/  STG.E.U16 desc[UR60][R4.64], R18 ;  /* 0x0000001204007986 */ /* 0x000fe4000c10153c */
[----:B------:R-:W1:Y:S02]  /*3e550*/  LDC R9, c[0x0][0x278] ;  /* 0x00009e00ff097b82 */ /* 0x000e640000000800 */
[----:B------:R3:W-:Y:S01]  /*3e560*/  STG.E.U16 desc[UR60][R6.64], R19 ;  /* 0x0000001306007986 */ /* 0x0007e2000c10153c */
[----:B--2---:R-:W-:-:S05]  /*3e570*/  IMAD R13, R13, 0x5e, RZ ;  /* 0x0000005e0d0d7824 */ /* 0x004fca00078e02ff */
[----:B------:R-:W2:Y:S08]  /*3e580*/  LDC R12, c[0x0][0x278] ;  /* 0x00009e00ff0c7b82 */ /* 0x000eb00000000800 */
[----:B---3--:R-:W3:Y:S01]  /*3e590*/  LDC R7, c[0x0][0x278] ;  /* 0x00009e00ff077b82 */ /* 0x008ee20000000800 */
[----:B------:R-:W-:Y:S02]  /*3e5a0*/  PRMT R4, R19, 0x7632, R4 ;  /* 0x0000763213047816 */ /* 0x000fe40000000004 */
[----:B------:R-:W-:Y:S01]  /*3e5b0*/  IADD3 R8, P3, R13, R2, RZ ;  /* 0x000000020d087210 */ /* 0x000fe20007f7e0ff */
[----:B-1----:R-:W-:-:S04]  /*3e5c0*/  IMAD R9, R9, 0x2f, RZ ;  /* 0x0000002f09097824 */ /* 0x002fc800078e02ff */
[----:B------:R-:W1:Y:S08]  /*3e5d0*/  LDC R18, c[0x0][0x278] ;  /* 0x00009e00ff127b82 */ /* 0x000e700000000800 */
[----:B------:R-:W4:Y:S01]  /*3e5e0*/  LDC R5, c[0x0][0x278] ;  /* 0x00009e00ff057b82 */ /* 0x000f220000000800 */
[----:B---3--:R-:W-:-:S07]  /*3e5f0*/  IMAD R19, R7, 0x64, RZ ;  /* 0x0000006407137824 */ /* 0x008fce00078e02ff */
[----:B------:R-:W3:Y:S01]  /*3e600*/  LDC R7, c[0x0][0x278] ;  /* 0x00009e00ff077b82 */ /* 0x000ee20000000800 */
[----:B------:R-:W-:-:S05]  /*3e610*/  LEA.HI.X.SX32 R9, R9, R3, 0x1, P3 ;  /* 0x0000000309097211 */ /* 0x000fca00018f0eff */
[----:B------:R3:W-:Y:S02]  /*3e620*/  STG.E.U16 desc[UR60][R8.64], R4 ;  /* 0x0000000408007986 */ /* 0x0007e4000c10153c */
[----:B---3--:R-:W-:Y:S02]  /*3e630*/  IMAD R9, R7, 0x33, RZ ;  /* 0x0000003307097824 */ /* 0x008fe400078e02ff */
[----:B------:R-:W3:Y:S01]  /*3e640*/  LDC R7, c[0x0][0x278] ;  /* 0x00009e00ff077b82 */ /* 0x000ee20000000800 */
[----:B0-----:R-:W-:Y:S01]  /*3e650*/  IMAD R17, R17, 0x30, RZ ;  /* 0x0000003011117824 */ /* 0x001fe200078e02ff */
[-C--:B------:R-:W-:Y:S01]  /*3e660*/  IADD3 R10, P4, R10, R2.reuse, RZ ;  /* 0x000000020a0a7210 */ /* 0x080fe20007f9e0ff */
[----:B--2---:R-:W-:Y:S02]  /*3e670*/  IMAD R12, R12, 0x62, RZ ;  /* 0x000000620c0c7824 */ /* 0x004fe400078e02ff */
[----:B-1----:R-:W-:Y:S01]  /*3e680*/  IMAD R18, R18, 0x66, RZ ;  /* 0x0000006612127824 */ /* 0x002fe200078e02ff */
[----:B------:R-:W-:Y:S01]  /*3e690*/  LEA.HI.X.SX32 R11, R17, R3, 0x1, P4 ;  /* 0x00000003110b7211 */ /* 0x000fe200020f0eff */
[----:B----4-:R-:W-:Y:S01]  /*3e6a0*/  IMAD R5, R5, 0x31, RZ ;  /* 0x0000003105057824 */ /* 0x010fe200078e02ff */
[-C--:B------:R-:W-:Y:S01]  /*3e6b0*/  IADD3 R4, P0, R12, R2.reuse, RZ ;  /* 0x000000020c047210 */ /* 0x080fe20007f1e0ff */
[----:B------:R-:W0:Y:S01]  /*3e6c0*/  LDC R17, c[0x0][0x278] ;  /* 0x00009e00ff117b82 */ /* 0x000e220000000800 */
[-C--:B------:R-:W-:Y:S01]  /*3e6d0*/  IADD3 R6, P3, R19, R2.reuse, RZ ;  /* 0x0000000213067210 */ /* 0x080fe20007f7e0ff */
[----:B------:R1:W-:Y:S01]  /*3e6e0*/  STG.E.U16 desc[UR60][R10.64], R20 ;  /* 0x000000140a007986 */ /* 0x0003e2000c10153c */
[----:B------:R-:W-:-:S02]  /*3e6f0*/  IADD3 R8, P4, R18, R2, RZ ;  /* 0x0000000212087210 */ /* 0x000fc40007f9e0ff */
[-C--:B------:R-:W-:Y:S02]  /*3e700*/  LEA.HI.X.SX32 R5, R5, R3.reuse, 0x1, P0 ;  /* 0x0000000305057211 */ /* 0x080fe400000f0eff */
[-C--:B------:R-:W-:Y:S01]  /*3e710*/  LEA.HI.X.SX32 R9, R9, R3.reuse, 0x1, P4 ;  /* 0x0000000309097211 */ /* 0x080fe200020f0eff */
[----:B---3--:R-:W-:Y:S01]  /*3e720*/  IMAD R7, R7, 0x32, RZ ;  /* 0x0000003207077824 */ /* 0x008fe200078e02ff */
[----:B-1----:R-:W-:Y:S01]  /*3e730*/  PRMT R20, R20, 0x7632, R20 ;  /* 0x0000763214147816 */ /* 0x002fe20000000014 */
[----:B------:R-:W1:Y:S01]  /*3e740*/  LDC R11, c[0x0][0x278] ;  /* 0x00009e00ff0b7b82 */ /* 0x000e620000000800 */
[----:B------:R-:W-:Y:S02]  /*3e750*/  PRMT R10, R21, 0x7632, R10 ;  /* 0x00007632150a7816 */ /* 0x000fe4000000000a */
[----:B------:R-:W-:Y:S01]  /*3e760*/  LEA.HI.X.SX32 R7, R7, R3, 0x1, P3 ;  /* 0x0000000307077211 */ /* 0x000fe200018f0eff */
[----:B------:R2:W-:Y:S04]  /*3e770*/  STG.E.U16 desc[UR60][R4.64], R20 ;  /* 0x0000001404007986 */ /* 0x0005e8000c10153c */
[----:B------:R-:W-:Y:S04]  /*3e780*/  STG.E.U16 desc[UR60][R6.64], R21 ;  /* 0x0000001506007986 */ /* 0x000fe8000c10153c */
[----:B------:R3:W-:Y:S01]  /*3e790*/  STG.E.U16 desc[UR60][R8.64], R10 ;  /* 0x0000000a08007986 */ /* 0x0007e2000c10153c */
[----:B--2---:R-:W2:Y:S08]  /*3e7a0*/  LDC R5, c[0x0][0x278] ;  /* 0x00009e00ff057b82 */ /* 0x004eb00000000800 */
[----:B---3--:R-:W3:Y:S08]  /*3e7b0*/  LDC R9, c[0x0][0x278] ;  /* 0x00009e00ff097b82 */ /* 0x008ef00000000800 */
[----:B------:R-:W4:Y:S01]  /*3e7c0*/  LDC R6, c[0x0][0x278] ;  /* 0x00009e00ff067b82 */ /* 0x000f220000000800 */
[----:B0-----:R-:W-:-:S02]  /*3e7d0*/  IMAD R20, R17, 0x6a, RZ ;  /* 0x0000006a11147824 */ /* 0x001fc400078e02ff */
[----:B-1----:R-:W-:-:S05]  /*3e7e0*/  IMAD R21, R11, 0x68, RZ ;  /* 0x000000680b157824 */ /* 0x002fca00078e02ff */
[----:B------:R-:W0:Y:S01]  /*3e7f0*/  LDC R17, c[0x0][0x278] ;  /* 0x00009e00ff117b82 */ /* 0x000e220000000800 */
[----:B------:R-:W-:Y:S01]  /*3e800*/  IADD3 R4, P3, R21, R2, RZ ;  /* 0x0000000215047210 */ /* 0x000fe20007f7e0ff */
[----:B--2---:R-:W-:Y:S02]  /*3e810*/  IMAD R7, R5, 0x35, RZ ;  /* 0x0000003505077824 */ /* 0x004fe400078e02ff */
[----:B---3--:R-:W-:-:S04]  /*3e820*/  IMAD R11, R9, 0x34, RZ ;  /* 0x00000034090b7824 */ /* 0x008fc800078e02ff */
[----:B------:R-:W1:Y:S01]  /*3e830*/  LDC R8, c[0x0][0x278] ;  /* 0x00009e00ff087b82 */ /* 0x000e620000000800 */
[----:B------:R-:W-:Y:S01]  /*3e840*/  LEA.HI.X.SX32 R5, R11, R3, 0x1, P3 ;  /* 0x000000030b057211 */ /* 0x000fe200018f0eff */
[----:B----4-:R-:W-:Y:S01]  /*3e850*/  IMAD R10, R6, 0x6e, RZ ;  /* 0x0000006e060a7824 */ /* 0x010fe200078e02ff */
[----:B------:R-:W-:-:S03]  /*3e860*/  IADD3 R6, P0, R20, R2, RZ ;  /* 0x0000000214067210 */ /* 0x000fc60007f1e0ff */
[----:B------:R2:W-:Y:S02]  /*3e870*/  STG.E.U16 desc[UR60][R4.64], R22 ;  /* 0x0000001604007986 */ /* 0x0005e4000c10153c */
[----:B------:R-:W3:Y:S01]  /*3e880*/  LDC R9, c[0x0][0x278] ;  /* 0x00009e00ff097b82 */ /* 0x000ee20000000800 */
[----:B------:R-:W-:Y:S02]  /*3e890*/  LEA.HI.X.SX32 R7, R7, R3, 0x1, P0 ;  /* 0x0000000307077211 */ /* 0x000fe400000f0eff */
[----:B--2---:R-:W-:-:S05]  /*3e8a0*/  PRMT R22, R22, 0x7632, R22 ;  /* 0x0000763216167816 */ /* 0x004fca0000000016 */
[----:B------:R-:W2:Y:S01]  /*3e8b0*/  LDC R5, c[0x0][0x278] ;  /* 0x00009e00ff057b82 */ /* 0x000ea20000000800 */
[----:B------:R0:W-:Y:S02]  /*3e8c0*/  STG.E.U16 desc[UR60][R6.64], R22 ;  /* 0x0000001606007986 */ /* 0x0001e4000c10153c */
[----:B0-----:R-:W-:-:S05]  /*3e8d0*/  IMAD R22, R17, 0x70, RZ ;  /* 0x0000007011167824 */ /* 0x001fca00078e02ff */
[----:B------:R-:W0:Y:S01]  /*3e8e0*/  LDC R17, c[0x0][0x278] ;  /* 0x00009e00ff117b82 */ /* 0x000e220000000800 */
[----:B-1----:R-:W-:Y:S02]  /*3e8f0*/  IMAD R8, R8, 0x6c, RZ ;  /* 0x0000006c08087824 */ /* 0x002fe400078e02ff */
[----:B---3--:R-:W-:-:S03]  /*3e900*/  IMAD R11, R9, 0x37, RZ ;  /* 0x00000037090b7824 */ /* 0x008fc600078e02ff */
[-C--:B------:R-:W-:Y:S02]  /*3e910*/  IADD3 R8, P3, R8, R2.reuse, RZ ;  /* 0x0000000208087210 */ /* 0x080fe40007f7e0ff */
[----:B------:R-:W-:Y:S02]  /*3e920*/  IADD3 R10, P4, R10, R2, RZ ;  /* 0x000000020a0a7210 */ /* 0x000fe40007f9e0ff */
[-C--:B------:R-:W-:Y:S02]  /*3e930*/  LEA.HI.X.SX32 R9, R246, R3.reuse, 0x1, P3 ;  /* 0x00000003f6097211 */ /* 0x080fe400018f0eff */
[----:B------:R-:W-:Y:S02]  /*3e940*/  LEA.HI.X.SX32 R11, R11, R3, 0x1, P4 ;  /* 0x000000030b0b7211 */ /* 0x000fe400020f0eff */
[----:B------:R-:W-:Y:S01]  /*3e950*/  PRMT R4, R23, 0x7632, R4 ;  /* 0x0000763217047816 */ /* 0x000fe20000000004 */
[----:B------:R1:W-:Y:S01]  /*3e960*/  STG.E.U16 desc[UR60][R8.64], R23 ;  /* 0x0000001708007986 */ /* 0x0003e2000c10153c */
[----:B--2---:R-:W-:Y:S01]  /*3e970*/  IMAD R7, R5, 0x39, RZ ;  /* 0x0000003905077824 */ /* 0x004fe200078e02ff */
[----:B------:R-:W2:Y:S01]  /*3e980*/  LDC R246, c[0x0][0x278] ;  /* 0x00009e00fff67b82 */ /* 0x000ea20000000800 */
[----:B0-----:R-:W-:-:S07]  /*3e990*/  IMAD R6, R17, 0x72, RZ ;  /* 0x0000007211067824 */ /* 0x001fce00078e02ff */
[----:B------:R-:W0:Y:S01]  /*3e9a0*/  LDC R17, c[0x0][0x278] ;  /* 0x00009e00ff117b82 */ /* 0x000e220000000800 */
[----:B------:R3:W-:Y:S07]  /*3e9b0*/  STG.E.U16 desc[UR60][R10.64], R4 ;  /* 0x000000040a007986 */ /* 0x0007ee000c10153c */
[----:B-1----:R-:W1:Y:S01]  /*3e9c0*/  LDC R9, c[0x0][0x278] ;  /* 0x00009e00ff097b82 */ /* 0x002e620000000800 */
[----:B---3--:R-:W-:-:S07]  /*3e9d0*/  IADD3 R4, P3, R22, R2, RZ ;  /* 0x0000000216047210 */ /* 0x008fce0007f7e0ff */
[----:B------:R-:W3:Y:S01]  /*3e9e0*/  LDC R23, c[0x0][0x278] ;  /* 0x00009e00ff177b82 */ /* 0x000ee20000000800 */
[----:B------:R-:W-:-:S07]  /*3e9f0*/  LEA.HI.X.SX32 R5, R247, R3, 0x1, P3 ;  /* 0x00000003f7057211 */ /* 0x000fce00018f0eff */
[----:B------:R-:W4:Y:S01]  /*3ea00*/  LDC R247, c[0x0][0x278] ;  /* 0x00009e00fff77b82 */ /* 0x000f220000000800 */
[----:B0-----:R-:W-:Y:S01]  /*3ea10*/  IMAD R10, R17, 0x76, RZ ;  /* 0x00000076110a7824 */ /* 0x001fe200078e02ff */
[----:B------:R-:W-:-:S06]  /*3ea20*/  IADD3 R6, P0, R6, R2, RZ ;  /* 0x0000000206067210 */ /* 0x000fcc0007f1e0ff */
[----:B------:R-:W0:Y:S01]  /*3ea30*/  LDC R17, c[0x0][0x278] ;  /* 0x00009e00ff117b82 */ /* 0x000e220000000800 */
[----:B-1----:R-:W-:Y:S01]  /*3ea40*/  IMAD R8, R9, 0x74, RZ ;  /* 0x0000007409087824 */ /* 0x002fe200078e02ff */
[----:B------:R1:W-:Y:S01]  /*3ea50*/  STG.E.U16 desc[UR60][R4.64], R24 ;  /* 0x0000001804007986 */ /* 0x0003e2000c10153c */
[----:B------:R-:W-:-:S05]  /*3ea60*/  LEA.HI.X.SX32 R7, R7, R3, 0x1, P0 ;  /* 0x0000000307077211 */ /* 0x000fca00000f0eff */
[----:B------:R-:W2:Y:S01]  /*3ea70*/  LDC R9, c[0x0][0x278] ;  /* 0x00009e00ff097b82 */ /* 0x000ea20000000800 */
[----:B-1----:R-:W-:-:S07]  /*3ea80*/  PRMT R24, R24, 0x7632, R24 ;  /* 0x0000763218187816 */ /* 0x002fce0000000018 */
[----:B------:R-:W1:Y:S01]  /*3ea90*/  LDC R5, c[0x0][0x278] ;  /* 0x00009e00ff057b82 */ /* 0x000e620000000800 */
[----:B------:R4:W-:Y:S01]  /*3eaa0*/  STG.E.U16 desc[UR60][R6.64], R24 ;  /* 0x0000001806007986 */ /* 0x0009e2000c10153c */
[----:B------:R-:W-:Y:S01]  /*3eab0*/  IADD3 R8, P3, R8, R2, RZ ;  /* 0x0000000208087210 */ /* 0x000fe20007f7e0ff */
[----:B----4-:R-:W-:Y:S02]  /*3eac0*/  IMAD R6, R247, 0x7a, RZ ;  /* 0x0000007af7067824 */ /* 0x010fe400078e02ff */
[----:B0-----:R-:W-:-:S03]  /*3ead0*/  IMAD R17, R17, 0x3a, RZ ;  /* 0x0000003a11117824 */ /* 0x001fc600078e02ff */
[----:B------:R-:W0:Y:S01]  /*3eae0*/  LDC R247, c[0x0][0x278] ;  /* 0x00009e00fff77b82 */ /* 0x000e220000000800 */
[----:B--2---:R-:W-:Y:S01]  /*3eaf0*/  IMAD R11, R9, 0x3b, RZ ;  /* 0x0000003b090b7824 */ /* 0x004fe200078e02ff */
[----:B------:R-:W-:Y:S02]  /*3eb00*/  IADD3 R10, P4, R10, R2, RZ ;  /* 0x000000020a0a7210 */ /* 0x000fe40007f9e0ff */
[----:B------:R-:W-:-:S04]  /*3eb10*/  LEA.HI.X.SX32 R9, R17, R3, 0x1, P3 ;  /* 0x0000000311097211 */ /* 0x000fc800018f0eff */
[----:B------:R-:W2:Y:S01]  /*3eb20*/  LDC R17, c[0x0][0x278] ;  /* 0x00009e00ff117b82 */ /* 0x000ea20000000800 */
[----:B------:R-:W-:Y:S01]  /*3eb30*/  LEA.HI.X.SX32 R11, R11, R3, 0x1, P4 ;  /* 0x000000030b0b7211 */ /* 0x000fe200020f0eff */
[----:B------:R-:W-:Y:S01]  /*3eb40*/  IMAD R246, R246, 0x78, RZ ;  /* 0x00000078f6f67824 */ /* 0x000fe200078e02ff */
[----:B------:R-:W-:Y:S01]  /*3eb50*/  PRMT R4, R25, 0x7632, R4 ;  /* 0x0000763219047816 */ /* 0x000fe20000000004 */
[----:B------:R4:W-:Y:S01]  /*3eb60*/  STG.E.U16 desc[UR60][R8.64], R25 ;  /* 0x0000001908007986 */ /* 0x0009e2000c10153c */
[----:B------:R-:W-:-:S03]  /*3eb70*/  IADD3 R6, P3, R6, R2, RZ ;  /* 0x0000000206067210 */ /* 0x000fc60007f7e0ff */
[----:B------:R3:W-:Y:S01]  /*3eb80*/  STG.E.U16 desc[UR60][R10.64], R4 ;  /* 0x000000040a007986 */ /* 0x0007e2000c10153c */
[----:B------:R-:W2:Y:S01]  /*3eb90*/  LDC R24, c[0x0][0x278] ;  /* 0x00009e00ff187b82 */ /* 0x000ea20000000800 */
[----:B0-----:R-:W-:-:S07]  /*3eba0*/  IMAD R7, R247, 0x3d, RZ ;  /* 0x0000003df7077824 */ /* 0x001fce00078e02ff */
[----:B----4-:R-:W0:Y:S01]  /*3ebb0*/  LDC R25, c[0x0][0x278] ;  /* 0x00009e00ff197b82 */ /* 0x010e220000000800 */
[----:B---3--:R-:W-:Y:S01]  /*3ebc0*/  IADD3 R4, P0, R246, R2, RZ ;  /* 0x00000002f6047210 */ /* 0x008fe20007f1e0ff */
[----:B-1----:R-:W-:Y:S01]  /*3ebd0*/  IMAD R8, R5, 0x7c, RZ ;  /* 0x0000007c05087824 */ /* 0x002fe200078e02ff */
[-C--:B------:R-:W-:Y:S02]  /*3ebe0*/  LEA.HI.X.SX32 R7, R7, R3.reuse, 0x1, P3 ;  /* 0x0000000307077211 */ /* 0x080fe400018f0eff */
[----:B------:R-:W-:-:S03]  /*3ebf0*/  LEA.HI.X.SX32 R5, R252, R3, 0x1, P0 ;  /* 0x00000003fc057211 */ /* 0x000fc600000f0eff */
[----:B------:R-:W1:Y:S01]  /*3ec00*/  LDC R247, c[0x0][0x278] ;  /* 0x00009e00fff77b82 */ /* 0x000e620000000800 */
[----:B------:R-:W-:Y:S02]  /*3ec10*/  PRMT R10, R26, 0x7632, R10 ;  /* 0x000076321a0a7816 */ /* 0x000fe4000000000a */
[----:B------:R-:W-:Y:S01]  /*3ec20*/  IADD3 R8, P4, R8, R2, RZ ;  /* 0x0000000208087210 */ /* 0x000fe20007f9e0ff */
[----:B------:R-:W-:Y:S04]  /*3ec30*/  STG.E.U16 desc[UR60][R4.64], R26 ;  /* 0x0000001a04007986 */ /* 0x000fe8000c10153c */
[----:B------:R3:W-:Y:S01]  /*3ec40*/  STG.E.U16 desc[UR60][R6.64], R10 ;  /* 0x0000000a06007986 */ /* 0x0007e2000c10153c */
[----:B------:R-:W-:Y:S01]  /*3ec50*/  LEA.HI.X.SX32 R9, R245, R3, 0x1, P4 ;  /* 0x00000003f5097211 */ /* 0x000fe200020f0eff */
[----:B--2---:R-:W-:Y:S01]  /*3ec60*/  IMAD R245, R17, 0x7e, RZ ;  /* 0x0000007e11f57824 */ /* 0x004fe200078e02ff */
[----:B------:R-:W2:Y:S08]  /*3ec70*/  LDC R252, c[0x0][0x278] ;  /* 0x00009e00fffc7b82 */ /* 0x000eb00000000800 */
[----:B------:R-:W4:Y:S08]  /*3ec80*/  LDC R17, c[0x0][0x278] ;  /* 0x00009e00ff117b82 */ /* 0x000f300000000800 */
[----:B---3--:R-:W3:Y:S08]  /*3ec90*/  LDC R10, c[0x0][0x278] ;  /* 0x00009e00ff0a7b82 */ /* 0x008ef00000000800 */
[----:B------:R-:W1:Y:S01]  /*3eca0*/  LDC R6, c[0x0][0x278] ;  /* 0x00009e00ff067b82 */ /* 0x000e620000000800 */
[----:B------:R3:W-:Y:S01]  /*3ecb0*/  STG.E.U16 desc[UR60][R8.64], R27 ;  /* 0x0000001b08007986 */ /* 0x0007e2000c10153c */
[----:B------:R-:W-:-:S02]  /*3ecc0*/  LEA R5, R24, -R24, 0x6 ;  /* 0x8000001818057211 */ /* 0x000fc400078e30ff */
[----:B------:R-:W-:Y:S02]  /*3ecd0*/  IADD3 R4, P0, R245, R2, RZ ;  /* 0x00000002f5047210 */ /* 0x000fe40007f1e0ff */
[----:B------:R-:W-:Y:S02]  /*3ece0*/  SHF.L.U32 R7, R23, 0x6, RZ ;  /* 0x0000000617077819 */ /* 0x000fe400000006ff */
[----:B------:R-:W-:Y:S01]  /*3ecf0*/  PRMT R11, R27, 0x7632, R11 ;  /* 0x000076321b0b7816 */ /* 0x000fe2000000000b */
[----:B----4-:R-:W-:Y:S01]  /*3ed00*/  IMAD R17, R17, 0x42, RZ ;  /* 0x0000004211117824 */ /* 0x010fe200078e02ff */
[----:B------:R-:W-:Y:S01]  /*3ed10*/  LEA.HI.X.SX32 R5, R5, R3, 0x1, P0 ;  /* 0x0000000305057211 */ /* 0x000fe200000f0eff */
[----:B------:R-:W4:Y:S01]  /*3ed20*/  LDC R26, c[0x0][0x278] ;  /* 0x00009e00ff1a7b82 */ /* 0x000f220000000800 */
[----:B---3--:R-:W-:Y:S02]  /*3ed30*/  IMAD R8, R10, 0x82, RZ ;  /* 0x000000820a087824 */ /* 0x008fe400078e02ff */
[----:B0-----:R-:W-:Y:S01]  /*3ed40*/  IMAD R10, R25, 0x84, RZ ;  /* 0x00000084190a7824 */ /* 0x001fe200078e02ff */
[----:B--2---:R-:W-:-:S04]  /*3ed50*/  LEA R9, R252, R252, 0x6 ;  /* 0x000000fcfc097211 */ /* 0x004fc800078e30ff */
[----:B------:R-:W0:Y:S01]  /*3ed60*/  LDC R27, c[0x0][0x278] ;  /* 0x00009e00ff1b7b82 */ /* 0x000e220000000800 */
[-C--:B-1----:R-:W-:Y:S02]  /*3ed70*/  LEA R6, P3, R6, R2.reuse, 0x7 ;  /* 0x0000000206067211 */ /* 0x082fe400078638ff */
[-C--:B------:R-:W-:Y:S02]  /*3ed80*/  IADD3 R8, P0, R8, R2.reuse, RZ ;  /* 0x0000000208087210 */ /* 0x080fe40007f1e0ff */
[-C--:B------:R-:W-:Y:S01]  /*3ed90*/  LEA.HI.X.SX32 R7, R7, R3.reuse, 0x1, P3 ;  /* 0x0000000307077211 */ /* 0x080fe200018f0eff */
[----:B------:R1:W-:Y:S01]  /*3eda0*/  STG.E.U16 desc[UR60][R4.64], R11 ;  /* 0x0000000b04007986 */ /* 0x0003e2000c10153c */
[----:B------:R-:W-:Y:S01]  /*3edb0*/  IADD3 R10, P3, R10, R2, RZ ;  /* 0x000000020a0a7210 */ /* 0x000fe20007f7e0ff */
[----:B------:R-:W2:Y:S01]  /*3edc0*/  LDC R252, c[0x0][0x278] ;  /* 0x00009e00fffc7b82 */ /* 0x000ea20000000800 */
[----:B------:R-:W-:Y:S01]  /*3edd0*/  LEA.HI.X.SX32 R9, R9, R3, 0x1, P0 ;  /* 0x0000000309097211 */ /* 0x000fe200000f0eff */
[----:B------:R3:W-:Y:S01]  /*3ede0*/  STG.E.U16 desc[UR60][R6.64], R28 ;  /* 0x0000001c06007986 */ /* 0x0007e2000c10153c */
[----:B------:R-:W-:-:S05]  /*3edf0*/  IMAD R247, R247, 0x86, RZ ;  /* 0x00000086f7f77824 */ /* 0x000fca00078e02ff */
[----:B------:R-:W2:Y:S01]  /*3ee00*/  LDC R24, c[0x0][0x278] ;  /* 0x00009e00ff187b82 */ /* 0x000ea20000000800 */
[----:B-1----:R-:W-:Y:S02]  /*3ee10*/  PRMT R4, R28, 0x7632, R4 ;  /* 0x000076321c047816 */ /* 0x002fe40000000004 */
[----:B------:R-:W-:-:S05]  /*3ee20*/  LEA.HI.X.SX32 R11, R17, R3, 0x1, P3 ;  /* 0x00000003110b7211 */ /* 0x000fca00018f0eff */
[----:B------:R-:W1:Y:S01]  /*3ee30*/  LDC R5, c[0x0][0x278] ;  /* 0x00009e00ff057b82 */ /* 0x000e620000000800 */
[----:B------:R-:W-:Y:S04]  /*3ee40*/  STG.E.U16 desc[UR60][R8.64], R4 ;  /* 0x0000000408007986 */ /* 0x000fe8000c10153c */
[----:B------:R4:W-:Y:S03]  /*3ee50*/  STG.E.U16 desc[UR60][R10.64], R29 ;  /* 0x0000001d0a007986 */ /* 0x0009e6000c10153c */
[----:B---3--:R-:W3:Y:S08]  /*3ee60*/  LDC R7, c[0x0][0x278] ;  /* 0x00009e00ff077b82 */ /* 0x008ef00000000800 */
[----:B------:R-:W2:Y:S08]  /*3ee70*/  LDC R28, c[0x0][0x278] ;  /* 0x00009e00ff1c7b82 */ /* 0x000eb00000000800 */
[----:B----4-:R-:W4:Y:S08]  /*3ee80*/  LDC R11, c[0x0][0x278] ;  /* 0x00009e00ff0b7b82 */ /* 0x010f300000000800 */
[----:B------:R-:W2:Y:S01]  /*3ee90*/  LDC R17, c[0x0][0x278] ;  /* 0x00009e00ff117b82 */ /* 0x000ea20000000800 */
[----:B-1----:R-:W-:Y:S01]  /*3eea0*/  IMAD R5, R5, 0x43, RZ ;  /* 0x0000004305057824 */ /* 0x002fe200078e02ff */
[----:B------:R-:W-:Y:S01]  /*3eeb0*/  IADD3 R4, P0, R247, R2, RZ ;  /* 0x00000002f7047210 */ /* 0x000fe20007f1e0ff */
[----:B0-----:R-:W-:Y:S01]  /*3eec0*/  IMAD R27, R27, 0x88, RZ ;  /* 0x000000881b1b7824 */ /* 0x001fe200078e02ff */
[----:B------:R-:W-:-:S02]  /*3eed0*/  PRMT R29, R29, 0x7632, R29 ;  /* 0x000076321d1d7816 */ /* 0x000fc4000000001d */
[-C--:B------:R-:W-:Y:S02]  /*3eee0*/  LEA.HI.X.SX32 R5, R5, R3.reuse, 0x1, P0 ;  /* 0x0000000305057211 */ /* 0x080fe400000f0eff */
[-C--:B------:R-:W-:Y:S01]  /*3eef0*/  IADD3 R6, P3, R27, R2.reuse, RZ ;  /* 0x000000021b067210 */ /* 0x080fe20007f7e0ff */
[----:B---3--:R-:W-:Y:S01]  /*3ef00*/  IMAD R9, R7, 0x45, RZ ;  /* 0x0000004507097824 */ /* 0x008fe200078e02ff */
[----:B------:R-:W0:Y:S01]  /*3ef10*/  LDC R23, c[0x0][0x278] ;  /* 0x00009e00ff177b82 */ /* 0x000e220000000800 */
[----:B------:R-:W-:Y:S01]  /*3ef20*/  IMAD R25, R26, 0x8a, RZ ;  /* 0x0000008a1a197824 */ /* 0x000fe200078e02ff */
[----:B------:R-:W-:Y:S01]  /*3ef30*/  LEA.HI.X.SX32 R7, R244, R3, 0x1, P3 ;  /* 0x00000003f4077211 */ /* 0x000fe200018f0eff */
[----:B----4-:R-:W-:Y:S01]  /*3ef40*/  IMAD R11, R11, 0x8c, RZ ;  /* 0x0000008c0b0b7824 */ /* 0x010fe200078e02ff */
[----:B------:R1:W-:Y:S01]  /*3ef50*/  STG.E.U16 desc[UR60][R4.64], R29 ;  /* 0x0000001d04007986 */ /* 0x0003e2000c10153c */
[----:B--2---:R-:W-:Y:S02]  /*3ef60*/  IMAD R28, R28, 0x46, RZ ;  /* 0x000000461c1c7824 */ /* 0x004fe400078e02ff */
[----:B------:R-:W-:Y:S01]  /*3ef70*/  IMAD R252, R252, 0x8e, RZ ;  /* 0x0000008efcfc7824 */ /* 0x000fe200078e02ff */
[-C--:B------:R-:W-:Y:S01]  /*3ef80*/  IADD3 R8, P4, R25, R2.reuse, RZ ;  /* 0x0000000219087210 */ /* 0x080fe20007f9e0ff */
[----:B------:R2:W-:Y:S01]  /*3ef90*/  STG.E.U16 desc[UR60][R6.64], R30 ;  /* 0x0000001e06007986 */ /* 0x0005e2000c10153c */
[----:B------:R-:W-:Y:S01]  /*3efa0*/  PRMT R10, R30, 0x7632, R10 ;  /* 0x000076321e0a7816 */ /* 0x000fe2000000000a */
[----:B------:R-:W3:Y:S01]  /*3efb0*/  LDC R25, c[0x0][0x278] ;  /* 0x00009e00ff197b82 */ /* 0x000ee20000000800 */
[----:B-1----:R-:W-:-:S07]  /*3efc0*/  IADD3 R4, P3, R11, R2, RZ ;  /* 0x000000020b047210 */ /* 0x002fce0007f7e0ff */
[----:B------:R-:W1:Y:S01]  /*3efd0*/  LDC R244, c[0x0][0x278] ;  /* 0x00009e00fff47b82 */ /* 0x000e620000000800 */
[-C--:B------:R-:W-:Y:S01]  /*3efe0*/  LEA.HI.X.SX32 R5, R28, R3.reuse, 0x1, P3 ;  /* 0x000000031c057211 */ /* 0x080fe200018f0eff */
[----:B--2---:R-:W-:Y:S01]  /*3eff0*/  IMAD R7, R17, 0x47, RZ ;  /* 0x0000004711077824 */ /* 0x004fe200078e02ff */
[----:B------:R-:W-:Y:S02]  /*3f000*/  IADD3 R6, P0, R252, R2, RZ ;  /* 0x00000002fc067210 */ /* 0x000fe40007f1e0ff */
[----:B------:R-:W-:-:S03]  /*3f010*/  LEA.HI.X.SX32 R9, R9, R3, 0x1, P4 ;  /* 0x0000000309097211 */ /* 0x000fc600020f0eff */
[----:B------:R-:W2:Y:S01]  /*3f020*/  LDC R28, c[0x0][0x278] ;  /* 0x00009e00ff1c7b82 */ /* 0x000ea20000000800 */
[----:B------:R-:W-:Y:S02]  /*3f030*/  LEA.HI.X.SX32 R7, R7, R3, 0x1, P0 ;  /* 0x0000000307077211 */ /* 0x000fe400000f0eff */
[----:B------:R-:W-:Y:S01]  /*3f040*/  PRMT R17, R31, 0x7632, R17 ;  /* 0x000076321f117816 */ /* 0x000fe20000000011 */
[----:B------:R4:W-:Y:S04]  /*3f050*/  STG.E.U16 desc[UR60][R8.64], R10 ;  /* 0x0000000a08007986 */ /* 0x0009e8000c10153c */
[----:B------:R-:W-:Y:S01]  /*3f060*/  STG.E.U16 desc[UR60][R4.64], R31 ;  /* 0x0000001f04007986 */ /* 0x000fe2000c10153c */
[----:B------:R-:W1:Y:S03]  /*3f070*/  LDC R30, c[0x0][0x278] ;  /* 0x00009e00ff1e7b82 */ /* 0x000e660000000800 */
[----:B------:R0:W-:Y:S01]  /*3f080*/  STG.E.U16 desc[UR60][R6.64], R17 ;  /* 0x0000001106007986 */ /* 0x0001e2000c10153c */
[----:B----4-:R-:W-:-:S04]  /*3f090*/  IMAD R8, R24, 0x90, RZ ;  /* 0x0000009018087824 */ /* 0x010fc800078e02ff */
[----:B------:R-:W4:Y:S08]  /*3f0a0*/  LDC R26, c[0x0][0x278] ;  /* 0x00009e00ff1a7b82 */ /* 0x000f300000000800 */
[----:B0-----:R-:W0:Y:S01]  /*3f0b0*/  LDC R6, c[0x0][0x278] ;  /* 0x00009e00ff067b82 */ /* 0x001e220000000800 */
[----:B--2---:R-:W-:Y:S01]  /*3f0c0*/  IMAD R28, R28, 0x48, RZ ;  /* 0x000000481c1c7824 */ /* 0x004fe200078e02ff */
[----:B------:R-:W-:Y:S01]  /*3f0d0*/  IADD3 R8, P3, R8, R2, RZ ;  /* 0x0000000208087210 */ /* 0x000fe20007f7e0ff */
[----:B------:R-:W-:-:S02]  /*3f0e0*/  IMAD R10, R23, 0x92, RZ ;  /* 0x00000092170a7824 */ /* 0x000fc400078e02ff */
[----:B---3--:R-:W-:Y:S01]  /*3f0f0*/  IMAD R11, R25, 0x49, RZ ;  /* 0x00000049190b7824 */ /* 0x008fe200078e02ff */
[-C--:B------:R-:W-:Y:S02]  /*3f100*/  LEA.HI.X.SX32 R9, R28, R3.reuse, 0x1, P3 ;  /* 0x000000031c097211 */ /* 0x080fe400018f0eff */
[----:B------:R-:W-:Y:S01]  /*3f110*/  IADD3 R10, P4, R10, R2, RZ ;  /* 0x000000020a0a7210 */ /* 0x000fe20007f9e0ff */
[----:B-1----:R-:W-:Y:S01]  /*3f120*/  IMAD R244, R244, 0x94, RZ ;  /* 0x00000094f4f47824 */ /* 0x002fe200078e02ff */
[----:B------:R-:W-:Y:S01]  /*3f130*/  PRMT R4, R32, 0x7632, R4 ;  /* 0x0000763220047816 */ /* 0x000fe20000000004 */
[----:B------:R0:W-:Y:S01]  /*3f140*/  STG.E.U16 desc[UR60][R8.64], R32 ;  /* 0x0000002008007986 */ /* 0x0001e2000c10153c */
[----:B------:R-:W-:Y:S01]  /*3f150*/  LEA.HI.X.SX32 R11, R11, R3, 0x1, P4 ;  /* 0x000000030b0b7211 */ /* 0x000fe200020f0eff */
[----:B------:R-:W1:Y:S04]  /*3f160*/  LDC R27, c[0x0][0x278] ;  /* 0x00009e00ff1b7b82 */ /* 0x000e680000000800 */
[----:B------:R2:W-:Y:S01]  /*3f170*/  STG.E.U16 desc[UR60][R10.64], R4 ;  /* 0x000000040a007986 */ /* 0x0005e2000c10153c */
[----:B------:R-:W-:-:S03]  /*3f180*/  IMAD R30, R30, 0x98, RZ ;  /* 0x000000981e1e7824 */ /* 0x000fc600078e02ff */
[----:B------:R-:W3:Y:S01]  /*3f190*/  LDC R25, c[0x0][0x278] ;  /* 0x00009e00ff197b82 */ /* 0x000ee20000000800 */
[----:B0-----:R-:W-:-:S07]  /*3f1a0*/  IMAD R32, R6, 0x9a, RZ ;  /* 0x0000009a06207824 */ /* 0x001fce00078e02ff */
[----:B------:R-:W0:Y:S01]  /*3f1b0*/  LDC R9, c[0x0][0x278] ;  /* 0x00009e00ff097b82 */ /* 0x000e220000000800 */
[----:B--2---:R-:W-:-:S07]  /*3f1c0*/  IADD3 R10, P4, R32, R2, RZ ;  /* 0x00000002200a7210 */ /* 0x004fce0007f9e0ff */
[----:B------:R-:W2:Y:S01]  /*3f1d0*/  LDC R32, c[0x0][0x278] ;  /* 0x00009e00ff207b82 */ /* 0x000ea20000000800 */
[----:B------:R-:W-:-:S07]  /*3f1e0*/  IADD3 R4, P3, R244, R2, RZ ;  /* 0x00000002f4047210 */ /* 0x000fce0007f7e0ff */
[----:B------:R-:W3:Y:S01]  /*3f1f0*/  LDC R17, c[0x0][0x278] ;  /* 0x00009e00ff117b82 */ /* 0x000ee20000000800 */
[----:B0-----:R-:W-:-:S07]  /*3f200*/  IMAD R9, R9, 0x4a, RZ ;  /* 0x0000004a09097824 */ /* 0x001fce00078e02ff */
[----:B------:R-:W0:Y:S01]  /*3f210*/  LDC R29, c[0x0][0x278] ;  /* 0x00009e00ff1d7b82 */ /* 0x000e220000000800 */
[----:B------:R-:W-:Y:S02]  /*3f220*/  LEA.HI.X.SX32 R5, R9, R3, 0x1, P3 ;  /* 0x0000000309057211 */ /* 0x000fe400018f0eff */
[----:B------:R-:W-:Y:S01]  /*3f230*/  IADD3 R8, P3, R30, R2, RZ ;  /* 0x000000021e087210 */ /* 0x000fe20007f7e0ff */
[----:B--2---:R-:W-:-:S04]  /*3f240*/  IMAD R32, R32, 0x4c, RZ ;  /* 0x0000004c20207824 */ /* 0x004fc800078e02ff */
[----:B------:R-:W2:Y:S01]  /*3f250*/  LDC R23, c[0x0][0x278] ;  /* 0x00009e00ff177b82 */ /* 0x000ea20000000800 */
[----:B------:R-:W-:-:S07]  /*3f260*/  LEA.HI.X.SX32 R9, R32, R3, 0x1, P3 ;  /* 0x0000000320097211 */ /* 0x000fce00018f0eff */
[----:B------:R-:W0:Y:S01]  /*3f270*/  LDC R32, c[0x0][0x278] ;  /* 0x00009e00ff207b82 */ /* 0x000e220000000800 */
[----:B----4-:R-:W-:Y:S02]  /*3f280*/  IMAD R26, R26, 0x96, RZ ;  /* 0x000000961a1a7824 */ /* 0x010fe400078e02ff */
[----:B-1----:R-:W-:Y:S02]  /*3f290*/  IMAD R7, R27, 0x4b, RZ ;  /* 0x0000004b1b077824 */ /* 0x002fe400078e02ff */
[----:B---3--:R-:W-:Y:S01]  /*3f2a0*/  IMAD R11, R25, 0x4d, RZ ;  /* 0x0000004d190b7824 */ /* 0x008fe200078e02ff */
[----:B------:R-:W-:Y:S01]  /*3f2b0*/  IADD3 R6, P0, R26, R2, RZ ;  /* 0x000000021a067210 */ /* 0x000fe20007f1e0ff */
[----:B------:R1:W-:Y:S01]  /*3f2c0*/  STG.E.U16 desc[UR60][R4.64], R33 ;  /* 0x0000002104007986 */ /* 0x0003e2000c10153c */
[----:B------:R-:W3:Y:S02]  /*3f2d0*/  LDC R28, c[0x0][0x278] ;  /* 0x00009e00ff1c7b82 */ /* 0x000ee40000000800 */
[----:B------:R-:W-:-:S02]  /*3f2e0*/  LEA.HI.X.SX32 R7, R7, R3, 0x1, P0 ;  /* 0x0000000307077211 */ /* 0x000fc400000f0eff */
[----:B------:R-:W-:-:S04]  /*3f2f0*/  LEA.HI.X.SX32 R11, R11, R3, 0x1, P4 ;  /* 0x000000030b0b7211 */ /* 0x000fc800020f0eff */
[----:B------:R-:W4:Y:S01]  /*3f300*/  LDC R24, c[0x0][0x278] ;  /* 0x00009e00ff187b82 */ /* 0x000f220000000800 */
[----:B-1----:R-:W-:Y:S01]  /*3f310*/  PRMT R33, R33, 0x7632, R33 ;  /* 0x0000763221217816 */ /* 0x002fe20000000021 */
[----:B------:R-:W-:Y:S01]  /*3f320*/  IMAD R5, R17, 0x9c, RZ ;  /* 0x0000009c11057824 */ /* 0x000fe200078e02ff */
[----:B------:R-:W-:-:S03]  /*3f330*/  PRMT R4, R34, 0x7632, R4 ;  /* 0x0000763222047816 */ /* 0x000fc60000000004 */
[----:B------:R4:W-:Y:S01]  /*3f340*/  STG.E.U16 desc[UR60][R6.64], R33 ;  /* 0x0000002106007986 */ /* 0x0009e2000c10153c */
[----:B0-----:R-:W-:Y:S01]  /*3f350*/  IMAD R32, R32, 0x4e, RZ ;  /* 0x0000004e20207824 */ /* 0x001fe200078e02ff */
[----:B------:R-:W0:Y:S02]  /*3f360*/  LDC R31, c[0x0][0x278] ;  /* 0x00009e00ff1f7b82 */ /* 0x000e240000000800 */
[----:B------:R1:W-:Y:S04]  /*3f370*/  STG.E.U16 desc[UR60][R8.64], R34 ;  /* 0x0000002208007986 */ /* 0x0003e8000c10153c */
[----:B------:R3:W-:Y:S02]  /*3f380*/  STG.E.U16 desc[UR60][R10.64], R4 ;  /* 0x000000040a007986 */ /* 0x0007e4000c10153c */
[----:B------:R-:W0:Y:S01]  /*3f390*/  LDC R25, c[0x0][0x278] ;  /* 0x00009e00ff197b82 */ /* 0x000e220000000800 */
[----:B--2---:R-:W-:-:S02]  /*3f3a0*/  IMAD R23, R23, 0x9e, RZ ;  /* 0x0000009e17177824 */ /* 0x004fc400078e02ff */
[----:B----4-:R-:W-:Y:S01]  /*3f3b0*/  IMAD R7, R24, 0x4f, RZ ;  /* 0x0000004f18077824 */ /* 0x010fe200078e02ff */
[----:B------:R-:W-:Y:S01]  /*3f3c0*/  PRMT R17, R35, 0x7632, R17 ;  /* 0x0000763223117816 */ /* 0x000fe20000000011 */
[----:B-1----:R-:W-:-:S03]  /*3f3d0*/  IMAD R8, R29, 0xa0, RZ ;  /* 0x000000a01d087824 */ /* 0x002fc600078e02ff */
[----:B------:R-:W1:Y:S01]  /*3f3e0*/  LDC R26, c[0x0][0x278] ;  /* 0x00009e00ff1a7b82 */ /* 0x000e620000000800 */
[----:B---3--:R-:W-:-:S04]  /*3f3f0*/  IADD3 R4, P3, R5, R2, RZ ;  /* 0x0000000205047210 */ /* 0x008fc80007f7e0ff */
[----:B------:R-:W-:-:S03]  /*3f400*/  LEA.HI.X.SX32 R5, R32, R3, 0x1, P3 ;  /* 0x0000000320057211 */ /* 0x000fc600018f0eff */
[----:B------:R-:W2:Y:S01]  /*3f410*/  LDC R32, c[0x0][0x278] ;  /* 0x00009e00ff207b82 */ /* 0x000ea20000000800 */
[-C--:B------:R-:W-:Y:S01]  /*3f420*/  IADD3 R8, P3, R8, R2.reuse, RZ ;  /* 0x0000000208087210 */ /* 0x080fe20007f7e0ff */
[----:B------:R-:W-:Y:S01]  /*3f430*/  IMAD R10, R28, 0xa2, RZ ;  /* 0x000000a21c0a7824 */ /* 0x000fe200078e02ff */
[----:B------:R-:W-:Y:S01]  /*3f440*/  IADD3 R6, P0, R23, R2, RZ ;  /* 0x0000000217067210 */ /* 0x000fe20007f1e0ff */
[----:B0-----:R-:W-:-:S04]  /*3f450*/  IMAD R11, R31, 0x51, RZ ;  /* 0x000000511f0b7824 */ /* 0x001fc800078e02ff */
[----:B------:R-:W0:Y:S08]  /*3f460*/  LDC R27, c[0x0][0x278] ;  /* 0x00009e00ff1b7b82 */ /* 0x000e300000000800 */
[----:B------:R-:W3:Y:S01]  /*3f470*/  LDC R30, c[0x0][0x278] ;  /* 0x00009e00ff1e7b82 */ /* 0x000ee20000000800 */
[----:B--2---:R-:W-:Y:S01]  /*3f480*/  IMAD R32, R32, 0x50, RZ ;  /* 0x0000005020207824 */ /* 0x004fe200078e02ff */
[----:B------:R-:W-:Y:S01]  /*3f490*/  IADD3 R10, P4, R10, R2, RZ ;  /* 0x000000020a0a7210 */ /* 0x000fe20007f9e0ff */
[----:B------:R2:W-:Y:S01]  /*3f4a0*/  STG.E.U16 desc[UR60][R4.64], R35 ;  /* 0x0000002304007986 */ /* 0x0005e2000c10153c */
[----:B------:R-:W-:-:S04]  /*3f4b0*/  LEA.HI.X.SX32 R7, R7, R3, 0x1, P0 ;  /* 0x0000000307077211 */ /* 0x000fc800000f0eff */
[----:B------:R-:W4:Y:S01]  /*3f4c0*/  LDC R23, c[0x0][0x278] ;  /* 0x00009e00ff177b82 */ /* 0x000f220000000800 */
[----:B------:R-:W-:-:S07]  /*3f4d0*/  LEA.HI.X.SX32 R9, R32, R3, 0x1, P3 ;  /* 0x0000000320097211 */ /* 0x000fce00018f0eff */
[----:B------:R-:W3:Y:S01]  /*3f4e0*/  LDC R32, c[0x0][0x278] ;  /* 0x00009e00ff207b82 */ /* 0x000ee20000000800 */
[----:B------:R-:W-:Y:S01]  /*3f4f0*/  LEA.HI.X.SX32 R11, R11, R3, 0x1, P4 ;  /* 0x000000030b0b7211 */ /* 0x000fe200020f0eff */
[----:B--2---:R-:W-:Y:S01]  /*3f500*/  IMAD R5, R25, 0xa4, RZ ;  /* 0x000000a419057824 */ /* 0x004fe200078e02ff */
[----:B------:R-:W-:Y:S01]  /*3f510*/  PRMT R4, R36, 0x7632, R4 ;  /* 0x0000763224047816 */ /* 0x000fe20000000004 */
[----:B------:R2:W-:Y:S04]  /*3f520*/  STG.E.U16 desc[UR60][R6.64], R17 ;  /* 0x0000001106007986 */ /* 0x0005e8000c10153c */
[----:B------:R-:W-:Y:S01]  /*3f530*/  STG.E.U16 desc[UR60][R8.64], R36 ;  /* 0x0000002408007986 */ /* 0x000fe2000c10153c */
[----:B-1----:R-:W-:Y:S01]  /*3f540*/  IMAD R26, R26, 0xa6, RZ ;  /* 0x000000a61a1a7824 */ /* 0x002fe200078e02ff */
[----:B------:R-:W1:Y:S02]  /*3f550*/  LDC R24, c[0x0][0x278] ;  /* 0x00009e00ff187b82 */ /* 0x000e640000000800 */
[----:B------:R3:W-:Y:S01]  /*3f560*/  STG.E.U16 desc[UR60][R10.64], R4 ;  /* 0x000000040a007986 */ /* 0x0007e2000c10153c */
[----:B0-----:R-:W-:-:S05]  /*3f570*/  IMAD R27, R27, 0xa8, RZ ;  /* 0x000000a81b1b7824 */ /* 0x001fca00078e02ff */
[----:B--2---:R-:W0:Y:S01]  /*3f580*/  LDC R17, c[0x0][0x278] ;  /* 0x00009e00ff117b82 */ /* 0x004e220000000800 */
[----:B---3--:R-:W-:Y:S01]  /*3f590*/  IMAD R32, R32, 0x52, RZ ;  /* 0x0000005220207824 */ /* 0x008fe200078e02ff */
[----:B------:R-:W-:-:S06]  /*3f5a0*/  IADD3 R4, P0, R5, R2, RZ ;  /* 0x0000000205047210 */ /* 0x000fcc0007f1e0ff */
[----:B------:R-:W2:Y:S01]  /*3f5b0*/  LDC R11, c[0x0][0x278] ;  /* 0x00009e00ff0b7b82 */ /* 0x000ea20000000800 */
[----:B------:R-:W-:-:S07]  /*3f5c0*/  LEA.HI.X.SX32 R5, R32, R3, 0x1, P0 ;  /* 0x0000000320057211 */ /* 0x000fce00000f0eff */
[----:B------:R-:W3:Y:S01]  /*3f5d0*/  LDC R32, c[0x0][0x278] ;  /* 0x00009e00ff207b82 */ /* 0x000ee20000000800 */
[----:B------:R-:W-:-:S07]  /*3f5e0*/  IADD3 R6, P3, R26, R2, RZ ;  /* 0x000000021a067210 */ /* 0x000fce0007f7e0ff */
[----:B------:R-:W1:Y:S01]  /*3f5f0*/  LDC R25, c[0x0][0x278] ;  /* 0x00009e00ff197b82 */ /* 0x000e620000000800 */
[----:B------:R-:W-:-:S07]  /*3f600*/  IADD3 R8, P4, R27, R2, RZ ;  /* 0x000000021b087210 */ /* 0x000fce0007f9e0ff */
[----:B------:R-:W1:Y:S01]  /*3f610*/  LDC R26, c[0x0][0x278] ;  /* 0x00009e00ff1a7b82 */ /* 0x000e620000000800 */
[----:B------:R-:W-:Y:S01]  /*3f620*/  LEA.HI.X.SX32 R9, R16, R3, 0x1, P4 ;  /* 0x0000000310097211 */ /* 0x000fe200020f0eff */
[----:B---3--:R-:W-:-:S06]  /*3f630*/  IMAD R33, R32, 0x56, RZ ;  /* 0x0000005620217824 */ /* 0x008fcc00078e02ff */
[----:B------:R-:W3:Y:S01]  /*3f640*/  LDC R16, c[0x0][0x278] ;  /* 0x00009e00ff107b82 */ /* 0x000ee20000000800 */
[----:B------:R-:W-:-:S07]  /*3f650*/  IMAD R7, R30, 0x53, RZ ;  /* 0x000000531e077824 */ /* 0x000fce00078e02ff */
[----:B------:R-:W3:Y:S01]  /*3f660*/  LDC R32, c[0x0][0x278] ;  /* 0x00009e00ff207b82 */ /* 0x000ee20000000800 */
[----:B------:R-:W-:Y:S01]  /*3f670*/  LEA.HI.X.SX32 R7, R7, R3, 0x1, P3 ;  /* 0x0000000307077211 */ /* 0x000fe200018f0eff */
[----:B--2---:R-:W-:Y:S01]  /*3f680*/  IMAD R11, R11, 0xaa, RZ ;  /* 0x000000aa0b0b7824 */ /* 0x004fe200078e02ff */
[----:B------:R-:W-:Y:S01]  /*3f690*/  PRMT R10, R37, 0x7632, R10 ;  /* 0x00007632250a7816 */ /* 0x000fe2000000000a */
[----:B------:R4:W-:Y:S01]  /*3f6a0*/  STG.E.U16 desc[UR60][R4.64], R37 ;  /* 0x0000002504007986 */ /* 0x0009e2000c10153c */
[----:B0-----:R-:W-:-:S03]  /*3f6b0*/  IMAD R17, R17, 0xac, RZ ;  /* 0x000000ac11117824 */ /* 0x001fc600078e02ff */
[----:B------:R-:W0:Y:S01]  /*3f6c0*/  LDC R28, c[0x0][0x278] ;  /* 0x00009e00ff1c7b82 */ /* 0x000e220000000800 */
[----:B------:R1:W-:Y:S04]  /*3f6d0*/  STG.E.U16 desc[UR60][R6.64], R10 ;  /* 0x0000000a06007986 */ /* 0x0003e8000c10153c */
[----:B------:R2:W-:Y:S01]  /*3f6e0*/  STG.E.U16 desc[UR60][R8.64], R38 ;  /* 0x0000002608007986 */ /* 0x0005e2000c10153c */
[----:B----4-:R-:W-:Y:S02]  /*3f6f0*/  IMAD R5, R23, 0x55, RZ ;  /* 0x0000005517057824 */ /* 0x010fe400078e02ff */
[----:B------:R-:W4:Y:S01]  /*3f700*/  LDC R29, c[0x0][0x278] ;  /* 0x00009e00ff1d7b82 */ /* 0x000f220000000800 */
[----:B------:R-:W-:Y:S01]  /*3f710*/  IADD3 R4, P3, R11, R2, RZ ;  /* 0x000000020b047210 */ /* 0x000fe20007f7e0ff */
[----:B-1----:R-:W-:-:S03]  /*3f720*/  IMAD R10, R25, 0xb0, RZ ;  /* 0x000000b0190a7824 */ /* 0x002fc600078e02ff */
[-C--:B------:R-:W-:Y:S01]  /*3f730*/  LEA.HI.X.SX32 R5, R5, R3.reuse, 0x1, P3 ;  /* 0x0000000305057211 */ /* 0x080fe200018f0eff */
[----:B--2---:R-:W-:Y:S01]  /*3f740*/  IMAD R8, R24, 0xae, RZ ;  /* 0x000000ae18087824 */ /* 0x004fe200078e02ff */
[----:B------:R-:W-:Y:S01]  /*3f750*/  PRMT R38, R38, 0x7632, R38 ;  /* 0x0000763226267816 */ /* 0x000fe20000000026 */
[----:B------:R-:W1:Y:S01]  /*3f760*/  LDC R27, c[0x0][0x278] ;  /* 0x00009e00ff1b7b82 */ /* 0x000e620000000800 */
[-C--:B------:R-:W-:Y:S01]  /*3f770*/  IADD3 R6, P0, R17, R2.reuse, RZ ;  /* 0x0000000211067210 */ /* 0x080fe20007f1e0ff */
[----:B------:R-:W-:Y:S01]  /*3f780*/  IMAD R9, R26, 0x57, RZ ;  /* 0x000000571a097824 */ /* 0x000fe200078e02ff */
[-C--:B------:R-:W-:Y:S01]  /*3f790*/  IADD3 R8, P3, R8, R2.reuse, RZ ;  /* 0x0000000208087210 */ /* 0x080fe20007f7e0ff */
[----:B---3--:R-:W-:Y:S01]  /*3f7a0*/  IMAD R32, R32, 0x58, RZ ;  /* 0x0000005820207824 */ /* 0x008fe200078e02ff */
[----:B------:R-:W-:Y:S01]  /*3f7b0*/  IADD3 R10, P4, R10, R2, RZ ;  /* 0x000000020a0a7210 */ /* 0x000fe20007f9e0ff */
[----:B------:R2:W-:Y:S02]  /*3f7c0*/  STG.E.U16 desc[UR60][R4.64], R38 ;  /* 0x0000002604007986 */ /* 0x0005e4000c10153c */
[----:B------:R-:W3:Y:S01]  /*3f7d0*/  LDC R36, c[0x0][0x278] ;  /* 0x00009e00ff247b82 */ /* 0x000ee20000000800 */
[----:B------:R-:W-:-:S02]  /*3f7e0*/  LEA.HI.X.SX32 R7, R33, R3, 0x1, P0 ;  /* 0x0000000321077211 */ /* 0x000fc400000f0eff */
[-C--:B------:R-:W-:Y:S02]  /*3f7f0*/  LEA.HI.X.SX32 R9, R9, R3.reuse, 0x1, P3 ;  /* 0x0000000309097211 */ /* 0x080fe400018f0eff */
[----:B------:R-:W-:-:S03]  /*3f800*/  LEA.HI.X.SX32 R11, R32, R3, 0x1, P4 ;  /* 0x00000003200b7211 */ /* 0x000fc600020f0eff */
[----:B------:R-:W3:Y:S01]  /*3f810*/  LDC R30, c[0x0][0x278] ;  /* 0x00009e00ff1e7b82 */ /* 0x000ee20000000800 */
[----:B--2---:R-:W-:Y:S01]  /*3f820*/  PRMT R4, R39, 0x7632, R4 ;  /* 0x0000763227047816 */ /* 0x004fe20000000004 */
[----:B------:R-:W-:Y:S01]  /*3f830*/  IMAD R16, R16, 0xb2, RZ ;  /* 0x000000b210107824 */ /* 0x000fe200078e02ff */
[----:B------:R0:W-:Y:S05]  /*3f840*/  STG.E.U16 desc[UR60][R6.64], R39 ;  /* 0x0000002706007986 */ /* 0x0001ea000c10153c */
[----:B------:R-:W2:Y:S01]  /*3f850*/  LDC R35, c[0x0][0x278] ;  /* 0x00009e00ff237b82 */ /* 0x000ea20000000800 */
[----:B------:R4:W-:Y:S04]  /*3f860*/  STG.E.U16 desc[UR60][R8.64], R4 ;  /* 0x0000000408007986 */ /* 0x0009e8000c10153c */
[----:B------:R1:W-:Y:S03]  /*3f870*/  STG.E.U16 desc[UR60][R10.64], R40 ;  /* 0x000000280a007986 */ /* 0x0003e6000c10153c */
[----:B------:R-:W2:Y:S01]  /*3f880*/  LDC R34, c[0x0][0x278] ;  /* 0x00009e00ff227b82 */ /* 0x000ea20000000800 */
[----:B0-----:R-:W-:Y:S01]  /*3f890*/  IMAD R39, R28, 0xb4, RZ ;  /* 0x000000b41c277824 */ /* 0x001fe200078e02ff */
[----:B----4-:R-:W-:-:S06]  /*3f8a0*/  IADD3 R4, P0, R16, R2, RZ ;  /* 0x0000000210047210 */ /* 0x010fcc0007f1e0ff */
[----:B------:R-:W0:Y:S01]  /*3f8b0*/  LDC R33, c[0x0][0x278] ;  /* 0x00009e00ff217b82 */ /* 0x000e220000000800 */
[----:B------:R-:W-:-:S07]  /*3f8c0*/  IMAD R5, R29, 0x59, RZ ;  /* 0x000000591d057824 */ /* 0x000fce00078e02ff */
[----:B-1----:R-:W1:Y:S01]  /*3f8d0*/  LDC R11, c[0x0][0x278] ;  /* 0x00009e00ff0b7b82 */ /* 0x002e620000000800 */
[----:B------:R-:W-:-:S07]  /*3f8e0*/  IADD3 R6, P3, R39, R2, RZ ;  /* 0x0000000227067210 */ /* 0x000fce0007f7e0ff */
[----:B------:R-:W4:Y:S01]  /*3f8f0*/  LDC R16, c[0x0][0x278] ;  /* 0x00009e00ff107b82 */ /* 0x000f220000000800 */
[----:B------:R-:W-:Y:S01]  /*3f900*/  IMAD R38, R27, 0xb6, RZ ;  /* 0x000000b61b267824 */ /* 0x000fe200078e02ff */
[----:B------:R-:W-:Y:S02]  /*3f910*/  LEA.HI.X.SX32 R5, R5, R3, 0x1, P0 ;  /* 0x0000000305057211 */ /* 0x000fe400000f0eff */
[----:B------:R-:W-:-:S04]  /*3f920*/  PRMT R40, R40, 0x7632, R40 ;  /* 0x0000763228287816 */ /* 0x000fc80000000028 */
[----:B------:R-:W4:Y:S01]  /*3f930*/  LDC R26, c[0x0][0x278] ;  /* 0x00009e00ff1a7b82 */ /* 0x000f220000000800 */
[----:B------:R-:W-:Y:S01]  /*3f940*/  LEA.HI.X.SX32 R7, R15, R3, 0x1, P3 ;  /* 0x000000030f077211 */ /* 0x000fe200018f0eff */
[----:B---3--:R-:W-:Y:S01]  /*3f950*/  IMAD R36, R36, 0xb8, RZ ;  /* 0x000000b824247824 */ /* 0x008fe200078e02ff */
[----:B------:R-:W-:Y:S01]  /*3f960*/  IADD3 R8, P4, R38, R2, RZ ;  /* 0x0000000226087210 */ /* 0x000fe20007f9e0ff */
[----:B------:R-:W-:-:S04]  /*3f970*/  IMAD R9, R30, 0x5b, RZ ;  /* 0x0000005b1e097824 */ /* 0x000fc800078e02ff */
[----:B------:R-:W3:Y:S01]  /*3f980*/  LDC R32, c[0x0][0x278] ;  /* 0x00009e00ff207b82 */ /* 0x000ee20000000800 */
[----:B------:R-:W-:Y:S01]  /*3f990*/  STG.E.U16 desc[UR60][R4.64], R40 ;  /* 0x0000002804007986 */ /* 0x000fe2000c10153c */
[----:B------:R-:W-:-:S06]  /*3f9a0*/  LEA.HI.X.SX32 R9, R9, R3, 0x1, P4 ;  /* 0x0000000309097211 */ /* 0x000fcc00020f0eff */
[----:B------:R-:W3:Y:S01]  /*3f9b0*/  LDC R24, c[0x0][0x278] ;  /* 0x00009e00ff187b82 */ /* 0x000ee20000000800 */
[----:B------:R0:W-:Y:S01]  /*3f9c0*/  STG.E.U16 desc[UR60][R6.64], R41 ;  /* 0x0000002906007986 */ /* 0x0001e2000c10153c */
[----:B------:R-:W-:Y:S01]  /*3f9d0*/  PRMT R10, R41, 0x7632, R10 ;  /* 0x00007632290a7816 */ /* 0x000fe2000000000a */
[----:B--2---:R-:W-:-:S05]  /*3f9e0*/  IMAD R35, R35, 0xba, RZ ;  /* 0x000000ba23237824 */ /* 0x004fca00078e02ff */
[----:B------:R-:W2:Y:S01]  /*3f9f0*/  LDC R23, c[0x0][0x278] ;  /* 0x00009e00ff177b82 */ /* 0x000ea20000000800 */
[----:B------:R-:W-:Y:S01]  /*3fa00*/  IMAD R34, R34, 0xbc, RZ ;  /* 0x000000bc22227824 */ /* 0x000fe200078e02ff */
[----:B0-----:R-:W-:-:S06]  /*3fa10*/  IADD3 R6, P3, R36, R2, RZ ;  /* 0x0000000224067210 */ /* 0x001fcc0007f7e0ff */
[----:B------:R-:W0:Y:S01]  /*3fa20*/  LDC R17, c[0x0][0x278] ;  /* 0x00009e00ff117b82 */ /* 0x000e220000000800 */
[----:B------:R-:W-:Y:S01]  /*3fa30*/  IMAD R33, R33, 0xbe, RZ ;  /* 0x000000be21217824 */ /* 0x000fe200078e02ff */
[----:B------:R-:W-:-:S06]  /*3fa40*/  LEA.HI.X.SX32 R7, R14, R3, 0x1, P3 ;  /* 0x000000030e077211 */ /* 0x000fcc00018f0eff */
[----:B------:R-:W0:Y:S01]  /*3fa50*/  LDC R15, c[0x0][0x278] ;  /* 0x00009e00ff0f7b82 */ /* 0x000e220000000800 */
[----:B-1----:R-:W-:Y:S01]  /*3fa60*/  IMAD R5, R11, 0x5d, RZ ;  /* 0x0000005d0b057824 */ /* 0x002fe200078e02ff */
[----:B------:R1:W-:Y:S01]  /*3fa70*/  STG.E.U16 desc[UR60][R8.64], R10 ;  /* 0x0000000a08007986 */ /* 0x0003e2000c10153c */
[----:B------:R-:W-:-:S05]  /*3fa80*/  IADD3 R4, P0, R35, R2, RZ ;  /* 0x0000000223047210 */ /* 0x000fca0007f1e0ff */
[----:B------:R-:W0:Y:S01]  /*3fa90*/  LDC R30, c[0x0][0x278] ;  /* 0x00009e00ff1e7b82 */ /* 0x000e220000000800 */
[----:B----4-:R-:W-:Y:S01]  /*3faa0*/  IMAD R11, R16, 0x5f, RZ ;  /* 0x0000005f100b7824 */ /* 0x010fe200078e02ff */
[----:B------:R4:W-:Y:S01]  /*3fab0*/  STG.E.U16 desc[UR60][R6.64], R42 ;  /* 0x0000002a06007986 */ /* 0x0009e2000c10153c */
[-C--:B------:R-:W-:Y:S02]  /*3fac0*/  LEA.HI.X.SX32 R5, R5, R3.reuse, 0x1, P0 ;  /* 0x0000000305057211 */ /* 0x080fe400000f0eff */
[-C--:B-1----:R-:W-:Y:S02]  /*3fad0*/  IADD3 R8, P3, R34, R2.reuse, RZ ;  /* 0x0000000222087210 */ /* 0x082fe40007f7e0ff */
[----:B------:R-:W-:Y:S01]  /*3fae0*/  IADD3 R10, P4, R33, R2, RZ ;  /* 0x00000002210a7210 */ /* 0x000fe20007f9e0ff */
[----:B------:R-:W1:Y:S01]  /*3faf0*/  LDC R25, c[0x0][0x278] ;  /* 0x00009e00ff197b82 */ /* 0x000e620000000800 */
[-C--:B------:R-:W-:Y:S01]  /*3fb00*/  LEA.HI.X.SX32 R9, R13, R3.reuse, 0x1, P3 ;  /* 0x000000030d097211 */ /* 0x080fe200018f0eff */
[----:B------:R-:W-:Y:S01]  /*3fb10*/  IMAD R26, R26, 0xc0, RZ ;  /* 0x000000c01a1a7824 */ /* 0x000fe200078e02ff */
[----:B------:R-:W-:-:S02]  /*3fb20*/  LEA.HI.X.SX32 R11, R11, R3, 0x1, P4 ;  /* 0x000000030b0b7211 */ /* 0x000fc400020f0eff */
[----:B----4-:R-:W-:Y:S02]  /*3fb30*/  PRMT R42, R42, 0x7632, R42 ;  /* 0x000076322a2a7816 */ /* 0x010fe4000000002a */
[----:B------:R-:W-:Y:S01]  /*3fb40*/  PRMT R6, R43, 0x7632, R6 ;  /* 0x000076322b067816 */ /* 0x000fe20000000006 */
[----:B---3--:R-:W-:Y:S01]  /*3fb50*/  IMAD R32, R32, 0x60, RZ ;  /* 0x0000006020207824 */ /* 0x008fe200078e02ff */
[----:B------:R-:W3:Y:S01]  /*3fb60*/  LDC R27, c[0x0][0x278] ;  /* 0x00009e00ff1b7b82 */ /* 0x000ee20000000800 */
[----:B------:R2:W-:Y:S01]  /*3fb70*/  STG.E.U16 desc[UR60][R4.64], R42 ;  /* 0x0000002a04007986 */ /* 0x0005e2000c10153c */
[----:B------:R-:W-:-:S03]  /*3fb80*/  IMAD R24, R24, 0xc2, RZ ;  /* 0x000000c218187824 */ /* 0x000fc600078e02ff */
[----:B------:R-:W-:Y:S03]  /*3fb90*/  STG.E.U16 desc[UR60][R8.64], R43 ;  /* 0x0000002b08007986 */ /* 0x000fe6000c10153c */
[----:B------:R-:W4:Y:S01]  /*3fba0*/  LDC R29, c[0x0][0x278] ;  /* 0x00009e00ff1d7b82 */ /* 0x000f220000000800 */
[----:B------:R0:W-:Y:S01]  /*3fbb0*/  STG.E.U16 desc[UR60][R10.64], R6 ;  /* 0x000000060a007986 */ /* 0x0001e2000c10153c */
[----:B--2---:R-:W-:Y:S02]  /*3fbc0*/  IMAD R4, R23, 0xc4, RZ ;  /* 0x000000c417047824 */ /* 0x004fe400078e02ff */
[----:B0-----:R-:W-:-:S04]  /*3fbd0*/  IMAD R5, R17, 0xc6, RZ ;  /* 0x000000c611057824 */ /* 0x001fc800078e02ff */
[----:B------:R-:W0:Y:S01]  /*3fbe0*/  LDC R28, c[0x0][0x278] ;  /* 0x00009e00ff1c7b82 */ /* 0x000e220000000800 */
[-C--:B------:R-:W-:Y:S01]  /*3fbf0*/  IADD3 R6, P3, R26, R2.reuse, RZ ;  /* 0x000000021a067210 */ /* 0x080fe20007f7e0ff */
[----:B------:R-:W-:Y:S01]  /*3fc00*/  IMAD R9, R15, 0x61, RZ ;  /* 0x000000610f097824 */ /* 0x000fe200078e02ff */
[----:B------:R-:W-:Y:S01]  /*3fc10*/  IADD3 R8, P0, R24, R2, RZ ;  /* 0x0000000218087210 */ /* 0x000fe20007f1e0ff */
[----:B------:R-:W-:Y:S01]  /*3fc20*/  IMAD R13, R30, 0x63, RZ ;  /* 0x000000631e0d7824 */ /* 0x000fe200078e02ff */
[----:B------:R-:W-:-:S03]  /*3fc30*/  LEA.HI.X.SX32 R7, R32, R3, 0x1, P3 ;  /* 0x0000000320077211 */ /* 0x000fc600018f0eff */
[----:B------:R-:W2:Y:S01]  /*3fc40*/  LDC R16, c[0x0][0x278] ;  /* 0x00009e00ff107b82 */ /* 0x000ea20000000800 */
[-C--:B------:R-:W-:Y:S02]  /*3fc50*/  IADD3 R10, P3, R4, R2.reuse, RZ ;  /* 0x00000002040a7210 */ /* 0x080fe40007f7e0ff */
[----:B------:R-:W-:Y:S01]  /*3fc60*/  IADD3 R14, P4, R5, R2, RZ ;  /* 0x00000002050e7210 */ /* 0x000fe20007f9e0ff */
[----:B------:R1:W-:Y:S01]  /*3fc70*/  STG.E.U16 desc[UR60][R6.64], R44 ;  /* 0x0000002c06007986 */ /* 0x0003e2000c10153c */
[-C--:B------:R-:W-:Y:S02]  /*3fc80*/  LEA.HI.X.SX32 R9, R9, R3.reuse, 0x1, P0 ;  /* 0x0000000309097211 */ /* 0x080fe400000f0eff */
[-C--:B------:R-:W-:Y:S01]  /*3fc90*/  LEA.HI.X.SX32 R11, R12, R3.reuse, 0x1, P3 ;  /* 0x000000030c0b7211 */ /* 0x080fe200018f0eff */
[----:B------:R-:W2:Y:S01]  /*3fca0*/  LDC R23, c[0x0][0x278] ;  /* 0x00009e00ff177b82 */ /* 0x000ea20000000800 */
[----:B------:R-:W-:Y:S02]  /*3fcb0*/  LEA.HI.X.SX32 R15, R13, R3, 0x1, P4 ;  /* 0x000000030d0f7211 */ /* 0x000fe400020f0eff */
[----:B-1----:R-:W-:-:S05]  /*3fcc0*/  PRMT R44, R44, 0x7632, R44 ;  /* 0x000076322c2c7816 */ /* 0x002fca000000002c */
[----:B------:R-:W1:Y:S01]  /*3fcd0*/  LDC R17, c[0x0][0x278] ;  /* 0x00009e00ff117b82 */ /* 0x000e620000000800 */
[----:B------:R-:W-:Y:S01]  /*3fce0*/  PRMT R6, R45, 0x7632, R6 ;  /* 0x000076322d067816 */ /* 0x000fe20000000006 */
[----:B------:R-:W-:Y:S04]  /*3fcf0*/  STG.E.U16 desc[UR60][R8.64], R44 ;  /* 0x0000002c08007986 */ /* 0x000fe8000c10153c */
[----:B------:R-:W-:Y:S02]  /*3fd00*/  STG.E.U16 desc[UR60][R10.64], R45 ;  /* 0x0000002d0a007986 */ /* 0x000fe4000c10153c */
[----:B------:R-:W2:Y:S02]  /*3fd10*/  LDC R31, c[0x0][0x278] ;  /* 0x00009e00ff1f7b82 */ /* 0x000ea40000000800 */
[----:B------:R3:W-:Y:S06]  /*3fd20*/  STG.E.U16 desc[UR60][R14.64], R6 ;  /* 0x000000060e007986 */ /* 0x0007ec000c10153c */
[----:B------:R-:W1:Y:S01]  /*3fd30*/  LDC R32, c[0x0][0x278] ;  /* 0x00009e00ff207b82 */ /* 0x000e620000000800 */
[----:B---3--:R-:W-:-:S07]  /*3fd40*/  IMAD R6, R25, 0xc8, RZ ;  /* 0x000000c819067824 */ /* 0x008fce00078e02ff */
[----:B------:R-:W3:Y:S01]  /*3fd50*/  LDC R37, c[0x0][0x278] ;  /* 0x00009e00ff257b82 */ /* 0x000ee20000000800 */
[----:B------:R-:W-:Y:S01]  /*3fd60*/  IMAD R8, R27, 0xca, RZ ;  /* 0x000000ca1b087824 */ /* 0x000fe200078e02ff */
[----:B------:R-:W-:Y:S01]  /*3fd70*/  IADD3 R10, P0, R6, R2, RZ ;  /* 0x00000002060a7210 */ /* 0x000fe20007f1e0ff */
[----:B----4-:R-:W-:-:S03]  /*3fd80*/  IMAD R9, R29, 0x65, RZ ;  /* 0x000000651d097824 */ /* 0x010fc600078e02ff */
[----:B------:R-:W-:Y:S01]  /*3fd90*/  LEA.HI.X.SX32 R11, R19, R3, 0x1, P0 ;  /* 0x00000003130b7211 */ /* 0x000fe200000f0eff */
[----:B0-----:R-:W-:Y:S01]  /*3fda0*/  IMAD R7, R28, 0xcc, RZ ;  /* 0x000000cc1c077824 */ /* 0x001fe200078e02ff */
[----:B------:R-:W0:Y:S01]  /*3fdb0*/  LDC R19, c[0x0][0x278] ;  /* 0x00009e00ff137b82 */ /* 0x000e220000000800 */
[----:B------:R-:W-:-:S04]  /*3fdc0*/  IADD3 R12, P3, R8, R2, RZ ;  /* 0x00000002080c7210 */ /* 0x000fc80007f7e0ff */
[----:B------:R-:W-:Y:S02]  /*3fdd0*/  LEA.HI.X.SX32 R13, R9, R3, 0x1, P3 ;  /* 0x00000003090d7211 */ /* 0x000fe400018f0eff */
[----:B------:R-:W-:Y:S01]  /*3fde0*/  PRMT R9, R46, 0x7632, R9 ;  /* 0x000076322e097816 */ /* 0x000fe20000000009 */
[----:B------:R-:W4:Y:S01]  /*3fdf0*/  LDC R25, c[0x0][0x278] ;  /* 0x00009e00ff197b82 */ /* 0x000f220000000800 */
[----:B------:R-:W-:Y:S01]  /*3fe00*/  STG.E.U16 desc[UR60][R10.64], R46 ;  /* 0x0000002e0a007986 */ /* 0x000fe2000c10153c */
[----:B------:R-:W-:-:S03]  /*3fe10*/  IADD3 R14, P4, R7, R2, RZ ;  /* 0x00000002070e7210 */ /* 0x000fc60007f9e0ff */
[----:B------:R1:W-:Y:S03]  /*3fe20*/  STG.E.U16 desc[UR60][R12.64], R9 ;  /* 0x000000090c007986 */ /* 0x0003e6000c10153c */
[----:B------:R-:W3:Y:S01]  /*3fe30*/  LDC R28, c[0x0][0x278] ;  /* 0x00009e00ff1c7b82 */ /* 0x000ee20000000800 */
[----:B------:R-:W-:Y:S01]  /*3fe40*/  LEA.HI.X.SX32 R15, R18, R3, 0x1, P4 ;  /* 0x00000003120f7211 */ /* 0x000fe200020f0eff */
[----:B--2---:R-:W-:Y:S02]  /*3fe50*/  IMAD R31, R31, 0xd2, RZ ;  /* 0x000000d21f1f7824 */ /* 0x004fe400078e02ff */
[----:B-1----:R-:W-:-:S04]  /*3fe60*/  IMAD R32, R32, 0xd4, RZ ;  /* 0x000000d420207824 */ /* 0x002fc800078e02ff */
[----:B------:R-:W1:Y:S01]  /*3fe70*/  LDC R41, c[0x0][0x278] ;  /* 0x00009e00ff297b82 */ /* 0x000e620000000800 */
[----:B------:R-:W-:Y:S02]  /*3fe80*/  IMAD R9, R16, 0xce, RZ ;  /* 0x000000ce10097824 */ /* 0x000fe400078e02ff */
[----:B------:R-:W-:Y:S02]  /*3fe90*/  IMAD R13, R23, 0x67, RZ ;  /* 0x00000067170d7824 */ /* 0x000fe400078e02ff */
[----:B------:R-:W-:Y:S01]  /*3fea0*/  IMAD R10, R17, 0xd0, RZ ;  /* 0x000000d0110a7824 */ /* 0x000fe200078e02ff */
[-C--:B------:R-:W-:Y:S01]  /*3feb0*/  IADD3 R12, P3, R9, R2.reuse, RZ ;  /* 0x00000002090c7210 */ /* 0x080fe20007f7e0ff */
[----:B------:R2:W-:Y:S01]  /*3fec0*/  STG.E.U16 desc[UR60][R14.64], R47 ;  /* 0x0000002f0e007986 */ /* 0x0005e2000c10153c */
[----:B------:R-:W-:Y:S01]  /*3fed0*/  PRMT R11, R47, 0x7632, R11 ;  /* 0x000076322f0b7816 */ /* 0x000fe2000000000b */
[----:B0-----:R-:W-:Y:S01]  /*3fee0*/  IMAD R17, R19, 0x69, RZ ;  /* 0x0000006913117824 */ /* 0x001fe200078e02ff */
[----:B------:R-:W-:Y:S01]  /*3fef0*/  LEA.HI.X.SX32 R13, R13, R3, 0x1, P3 ;  /* 0x000000030d0d7211 */ /* 0x000fe200018f0eff */
[----:B------:R-:W0:Y:S01]  /*3ff00*/  LDC R27, c[0x0][0x278] ;  /* 0x00009e00ff1b7b82 */ /* 0x000e220000000800 */
[----:B------:R-:W-:-:S02]  /*3ff10*/  IADD3 R16, P3, R31, R2, RZ ;  /* 0x000000021f107210 */ /* 0x000fc40007f7e0ff */
[-C--:B------:R-:W-:Y:S01]  /*3ff20*/  IADD3 R18, P4, R32, R2.reuse, RZ ;  /* 0x0000000220127210 */ /* 0x080fe20007f9e0ff */
[----:B------:R4:W-:Y:S01]  /*3ff30*/  STG.E.U16 desc[UR60][R12.64], R11 ;  /* 0x0000000b0c007986 */ /* 0x0009e2000c10153c */
[----:B--2---:R-:W-:-:S03]  /*3ff40*/  IADD3 R14, P0, R10, R2, RZ ;  /* 0x000000020a0e7210 */ /* 0x004fc60007f1e0ff */
[----:B------:R-:W2:Y:S01]  /*3ff50*/  LDC R40, c[0x0][0x278] ;  /* 0x00009e00ff287b82 */ /* 0x000ea20000000800 */
[-C--:B------:R-:W-:Y:S02]  /*3ff60*/  LEA.HI.X.SX32 R17, R17, R3.reuse, 0x1, P3 ;  /* 0x0000000311117211 */ /* 0x080fe400018f0eff */
[-C--:B------:R-:W-:Y:S02]  /*3ff70*/  LEA.HI.X.SX32 R15, R21, R3.reuse, 0x1, P0 ;  /* 0x00000003150f7211 */ /* 0x080fe400000f0eff */
[----:B------:R-:W-:Y:S02]  /*3ff80*/  LEA.HI.X.SX32 R19, R20, R3, 0x1, P4 ;  /* 0x0000000314137211 */ /* 0x000fe400020f0eff */
[----:B----4-:R-:W-:Y:S01]  /*3ff90*/  PRMT R11, R48, 0x7632, R11 ;  /* 0x00007632300b7816 */ /* 0x010fe2000000000b */
[----:B------:R-:W4:Y:S01]  /*3ffa0*/  LDC R20, c[0x0][0x278] ;  /* 0x00009e00ff147b82 */ /* 0x000f220000000800 */
[----:B------:R-:W-:Y:S01]  /*3ffb0*/  STG.E.U16 desc[UR60][R14.64], R48 ;  /* 0x000000300e007986 */ /* 0x000fe2000c10153c */
[----:B---3--:R-:W-:-:S03]  /*3ffc0*/  IMAD R28, R28, 0xd8, RZ ;  /* 0x000000d81c1c7824 */ /* 0x008fc600078e02ff */
[----:B------:R3:W-:Y:S03]  /*3ffd0*/  STG.E.U16 desc[UR60][R16.64], R11 ;  /* 0x0000000b10007986 */ /* 0x0007e6000c10153c */
[----:B------:R-:W4:Y:S01]  /*3ffe0*/  LDC R21, c[0x0][0x278] ;  /* 0x00009e00ff157b82 */ /* 0x000f220000000800 */
[----:B------:R0:W-:Y:S01]  /*3fff0*/  STG.E.U16 desc[UR60][R18.64], R49 ;  /* 0x0000003112007986 */ /* 0x0001e2000c10153c */
[----:B------:R-:W-:-:S06]  /*40000*/  IMAD R13, R37, 0x6b, RZ ;  /* 0x0000006b250d7824 */ /* 0x000fcc00078e02ff */
[----:B------:R-:W4:Y:S01]  /*40010*/  LDC R46, c[0x0][0x278] ;  /* 0x00009e00ff2e7b82 */ /* 0x000f220000000800 */
[----:B---3--:R-:W-:Y:S01]  /*40020*/  IMAD R11, R25, 0xd6, RZ ;  /* 0x000000d6190b7824 */ /* 0x008fe200078e02ff */
[----:B------:R-:W-:Y:S01]  /*40030*/  IADD3 R14, P3, R28, R2, RZ ;  /* 0x000000021c0e7210 */ /* 0x000fe20007f7e0ff */
[----:B-1----:R-:W-:-:S05]  /*40040*/  IMAD R41, R41, 0x6c, RZ ;  /* 0x0000006c29297824 */ /* 0x002fca00078e02ff */
[----:B------:R-:W1:Y:S01]  /*40050*/  LDC R30, c[0x0][0x278] ;  /* 0x00009e00ff1e7b82 */ /* 0x000e620000000800 */
[----:B------:R-:W-:-:S07]  /*40060*/  IADD3 R12, P0, R11, R2, RZ ;  /* 0x000000020b0c7210 */ /* 0x000fce0007f1e0ff */
[----:B------:R-:W3:Y:S01]  /*40070*/  LDC R29, c[0x0][0x278] ;  /* 0x00009e00ff1d7b82 */ /* 0x000ee20000000800 */
[----:B------:R-:W-:-:S07]  /*40080*/  LEA.HI.X.SX32 R13, R13, R3, 0x1, P0 ;  /* 0x000000030d0d7211 */ /* 0x000fce00000f0eff */
[----:B0-----:R-:W0:Y:S01]  /*40090*/  LDC R19, c[0x0][0x278] ;  /* 0x00009e00ff137b82 */ /* 0x001e220000000800 */
[----:B------:R-:W-:Y:S02]  /*400a0*/  PRMT R49, R49, 0x7632, R49 ;  /* 0x0000763231317816 */ /* 0x000fe40000000031 */
[----:B------:R-:W-:-:S05]  /*400b0*/  LEA.HI.X.SX32 R15, R41, R3, 0x1, P3 ;  /* 0x00000003290f7211 */ /* 0x000fca00018f0eff */
[----:B------:R-:W0:Y:S01]  /*400c0*/  LDC R23, c[0x0][0x278] ;  /* 0x00009e00ff177b82 */ /* 0x000e220000000800 */
[----:B------:R-:W-:Y:S01]  /*400d0*/  IMAD R27, R27, 0xda, RZ ;  /* 0x000000da1b1b7824 */ /* 0x000fe200078e02ff */
[----:B------:R4:W-:Y:S06]  /*400e0*/  STG.E.U16 desc[UR60][R12.64], R49 ;  /* 0x000000310c007986 */ /* 0x0009ec000c10153c */
[----:B------:R-:W0:Y:S01]  /*400f0*/  LDC R41, c[0x0][0x278] ;  /* 0x00009e00ff297b82 */ /* 0x000e220000000800 */
[----:B--2---:R-:W-:Y:S01]  /*40100*/  IMAD R17, R40, 0x6d, RZ ;  /* 0x0000006d28117824 */ /* 0x004fe200078e02ff */
[----:B------:R-:W-:Y:S01]  /*40110*/  IADD3 R16, P4, R27, R2, RZ ;  /* 0x000000021b107210 */ /* 0x000fe20007f9e0ff */
[----:B----4-:R-:W-:-:S05]  /*40120*/  IMAD R20, R20, 0xdc, RZ ;  /* 0x000000dc14147824 */ /* 0x010fca00078e02ff */
[----:B------:R-:W2:Y:S01]  /*40130*/  LDC R49, c[0x0][0x278] ;  /* 0x00009e00ff317b82 */ /* 0x000ea20000000800 */
[-C--:B------:R-:W-:Y:S01]  /*40140*/  LEA.HI.X.SX32 R17, R17, R3.reuse, 0x1, P4 ;  /* 0x0000000311117211 */ /* 0x080fe200020f0eff */
[----:B------:R-:W-:Y:S01]  /*40150*/  IMAD R21, R21, 0xde, RZ ;  /* 0x000000de15157824 */ /* 0x000fe200078e02ff */
[----:B------:R-:W-:Y:S01]  /*40160*/  PRMT R18, R50, 0x7632, R18 ;  /* 0x0000763232127816 */ /* 0x000fe20000000012 */
[----:B------:R-:W-:Y:S01]  /*40170*/  IMAD R46, R46, 0x6e, RZ ;  /* 0x0000006e2e2e7824 */ /* 0x000fe200078e02ff */
[-C--:B------:R-:W-:Y:S01]  /*40180*/  IADD3 R12, P3, R20, R2.reuse, RZ ;  /* 0x00000002140c7210 */ /* 0x080fe20007f7e0ff */
[----:B-1----:R-:W-:Y:S01]  /*40190*/  IMAD R30, R30, 0xe0, RZ ;  /* 0x000000e01e1e7824 */ /* 0x002fe200078e02ff */
[----:B------:R0:W-:Y:S01]  /*401a0*/  STG.E.U16 desc[UR60][R14.64], R50 ;  /* 0x000000320e007986 */ /* 0x0001e2000c10153c */
[----:B---3--:R-:W-:Y:S01]  /*401b0*/  IMAD R29, R29, 0xe2, RZ ;  /* 0x000000e21d1d7824 */ /* 0x008fe200078e02ff */
[----:B------:R-:W-:Y:S01]  /*401c0*/  LEA.HI.X.SX32 R13, R46, R3, 0x1, P3 ;  /* 0x000000032e0d7211 */ /* 0x000fe200018f0eff */
[----:B------:R-:W1:Y:S01]  /*401d0*/  LDC R44, c[0x0][0x278] ;  /* 0x00009e00ff2c7b82 */ /* 0x000e620000000800 */
[----:B------:R3:W-:Y:S07]  /*401e0*/  STG.E.U16 desc[UR60][R16.64], R18 ;  /* 0x0000001210007986 */ /* 0x0007ee000c10153c */
[----:B------:R-:W4:Y:S01]  /*401f0*/  LDC R42, c[0x0][0x278] ;  /* 0x00009e00ff2a7b82 */ /* 0x000f220000000800 */
[----:B0-----:R-:W-:Y:S01]  /*40200*/  IMAD R15, R19, 0x6f, RZ ;  /* 0x0000006f130f7824 */ /* 0x001fe200078e02ff */
[-C--:B------:R-:W-:Y:S01]  /*40210*/  IADD3 R14, P0, R21, R2.reuse, RZ ;  /* 0x00000002150e7210 */ /* 0x080fe20007f1e0ff */
[----:B------:R-:W-:Y:S01]  /*40220*/  IMAD R19, R23, 0x71, RZ ;  /* 0x0000007117137824 */ /* 0x000fe200078e02ff */
[----:B---3--:R-:W-:-:S02]  /*40230*/  IADD3 R16, P3, R30, R2, RZ ;  /* 0x000000021e107210 */ /* 0x008fc40007f7e0ff */
[----:B------:R-:W-:Y:S01]  /*40240*/  IADD3 R18, P4, R29, R2, RZ ;  /* 0x000000021d127210 */ /* 0x000fe20007f9e0ff */
[----:B------:R0:W-:Y:S01]  /*40250*/  STG.E.U16 desc[UR60][R12.64], R51 ;  /* 0x000000330c007986 */ /* 0x0001e2000c10153c */
[-C--:B------:R-:W-:Y:S01]  /*40260*/  LEA.HI.X.SX32 R15, R15, R3.reuse, 0x1, P0 ;  /* 0x000000030f0f7211 */ /* 0x080fe200000f0eff */
[----:B--2---:R-:W-:Y:S01]  /*40270*/  IMAD R49, R49, 0x72, RZ ;  /* 0x0000007231317824 */ /* 0x004fe200078e02ff */
[----:B------:R-:W-:Y:S01]  /*40280*/  PRMT R23, R51, 0x7632, R23 ;  /* 0x0000763233177816 */ /* 0x000fe20000000017 */
[----:B------:R-:W2:Y:S01]  /*40290*/  LDC R45, c[0x0][0x278] ;  /* 0x00009e00ff2d7b82 */ /* 0x000ea20000000800 */
[-C--:B------:R-:W-:Y:S01]  /*402a0*/  LEA.HI.X.SX32 R17, R22, R3.reuse, 0x1, P3 ;  /* 0x0000000316117211 */ /* 0x080fe200018f0eff */
[----:B------:R-:W-:Y:S01]  /*402b0*/  IMAD R22, R41, 0xe4, RZ ;  /* 0x000000e429167824 */ /* 0x000fe200078e02ff */
[----:B------:R-:W-:Y:S01]  /*402c0*/  LEA.HI.X.SX32 R19, R19, R3, 0x1, P4 ;  /* 0x0000000313137211 */ /* 0x000fe200020f0eff */
[----:B------:R-:W-:Y:S01]  /*402d0*/  STG.E.U16 desc[UR60][R14.64], R23 ;  /* 0x000000170e007986 */ /* 0x000fe2000c10153c */
[----:B0-----:R-:W-:-:S03]  /*402e0*/  PRMT R12, R52, 0x7632, R12 ;  /* 0x00007632340c7816 */ /* 0x001fc6000000000c */
[----:B------:R-:W-:Y:S01]  /*402f0*/  STG.E.U16 desc[UR60][R16.64], R52 ;  /* 0x0000003410007986 */ /* 0x000fe2000c10153c */
[----:B------:R-:W0:Y:S03]  /*40300*/  LDC R43, c[0x0][0x278] ;  /* 0x00009e00ff2b7b82 */ /* 0x000e260000000800 */
[----:B------:R3:W-:Y:S01]  /*40310*/  STG.E.U16 desc[UR60][R18.64], R12 ;  /* 0x0000000c12007986 */ /* 0x0007e2000c10153c */
[----:B-1----:R-:W-:-:S04]  /*40320*/  IMAD R41, R44, 0xe8, RZ ;  /* 0x000000e82c297824 */ /* 0x002fc800078e02ff */
[----:B------:R-:W1:Y:S01]  /*40330*/  LDC R40, c[0x0][0x278] ;  /* 0x00009e00ff287b82 */ /* 0x000e620000000800 */
[----:B---3--:R-:W-:-:S07]  /*40340*/  IADD3 R12, P3, R22, R2, RZ ;  /* 0x00000002160c7210 */ /* 0x008fce0007f7e0ff */
[----:B------:R-:W3:Y:S01]  /*40350*/  LDC R25, c[0x0][0x278] ;  /* 0x00009e00ff197b82 */ /* 0x000ee20000000800 */
[----:B------:R-:W-:-:S07]  /*40360*/  LEA.HI.X.SX32 R13, R49, R3, 0x1, P3 ;  /* 0x00000003310d7211 */ /* 0x000fce00018f0eff */
[----:B------:R-:W1:Y:S01]  /*40370*/  LDC R49, c[0x0][0x278] ;  /* 0x00009e00ff317b82 */ /* 0x000e620000000800 */
[-C--:B------:R-:W-:Y:S01]  /*40380*/  IADD3 R16, P3, R41, R2.reuse, RZ ;  /* 0x0000000229107210 */ /* 0x080fe20007f7e0ff */
[----:B----4-:R-:W-:Y:S02]  /*40390*/  IMAD R23, R42, 0xe6, RZ ;  /* 0x000000e62a177824 */ /* 0x010fe400078e02ff */
[----:B--2---:R-:W-:Y:S02]  /*403a0*/  IMAD R44, R45, 0xea, RZ ;  /* 0x000000ea2d2c7824 */ /* 0x004fe400078e02ff */
[----:B0-----:R-:W-:Y:S02]  /*403b0*/  IMAD R15, R43, 0x73, RZ ;  /* 0x000000732b0f7824 */ /* 0x001fe400078e02ff */
[----:B------:R-:W0:Y:S08]  /*403c0*/  LDC R46, c[0x0][0x278] ;  /* 0x00009e00ff2e7b82 */ /* 0x000e300000000800 */
[----:B------:R-:W2:Y:S01]  /*403d0*/  LDC R47, c[0x0][0x278] ;  /* 0x00009e00ff2f7b82 */ /* 0x000ea20000000800 */
[----:B-1----:R-:W-:Y:S01]  /*403e0*/  IMAD R49, R49, 0x74, RZ ;  /* 0x0000007431317824 */ /* 0x002fe200078e02ff */
[-C--:B------:R-:W-:Y:S01]  /*403f0*/  IADD3 R14, P0, R23, R2.reuse, RZ ;  /* 0x00000002170e7210 */ /* 0x080fe20007f1e0ff */
[----:B------:R-:W-:Y:S01]  /*40400*/  IMAD R19, R40, 0x75, RZ ;  /* 0x0000007528137824 */ /* 0x000fe200078e02ff */
[----:B------:R-:W-:Y:S01]  /*40410*/  IADD3 R18, P4, R44, R2, RZ ;  /* 0x000000022c127210 */ /* 0x000fe20007f9e0ff */
[----:B------:R1:W-:Y:S01]  /*40420*/  STG.E.U16 desc[UR60][R12.64], R53 ;  /* 0x000000350c007986 */ /* 0x0003e2000c10153c */
[-C--:B------:R-:W-:Y:S01]  /*40430*/  LEA.HI.X.SX32 R17, R49, R3.reuse, 0x1, P3 ;  /* 0x0000000331117211 */ /* 0x080fe200018f0eff */
[----:B---3--:R-:W-:Y:S01]  /*40440*/  IMAD R25, R25, 0xec, RZ ;  /* 0x000000ec19197824 */ /* 0x008fe200078e02ff */
[----:B------:R-:W3:Y:S01]  /*40450*/  LDC R49, c[0x0][0x278] ;  /* 0x00009e00ff317b82 */ /* 0x000ee20000000800 */
[----:B------:R-:W-:-:S02]  /*40460*/  LEA.HI.X.SX32 R15, R15, R3, 0x1, P0 ;  /* 0x000000030f0f7211 */ /* 0x000fc400000f0eff */
[----:B------:R-:W-:-:S05]  /*40470*/  LEA.HI.X.SX32 R19, R19, R3, 0x1, P4 ;  /* 0x0000000313137211 */ /* 0x000fca00020f0eff */
[----:B------:R-:W4:Y:S01]  /*40480*/  LDC R52, c[0x0][0x278] ;  /* 0x00009e00ff347b82 */ /* 0x000f220000000800 */
[----:B-1----:R-:W-:Y:S02]  /*40490*/  PRMT R53, R53, 0x7632, R53 ;  /* 0x0000763235357816 */ /* 0x002fe40000000035 */
[----:B------:R-:W-:-:S03]  /*404a0*/  PRMT R12, R54, 0x7632, R12 ;  /* 0x00007632360c7816 */ /* 0x000fc6000000000c */
[----:B------:R-:W-:Y:S02]  /*404b0*/  STG.E.U16 desc[UR60][R14.64], R53 ;  /* 0x000000350e007986 */ /* 0x000fe4000c10153c */
[----:B------:R-:W1:Y:S02]  /*404c0*/  LDC R37, c[0x0][0x278] ;  /* 0x00009e00ff257b82 */ /* 0x000e640000000800 */
[----:B------:R-:W-:Y:S04]  /*404d0*/  STG.E.U16 desc[UR60][R16.64], R54 ;  /* 0x0000003610007986 */ /* 0x000fe8000c10153c */
[----:B------:R0:W-:Y:S01]  /*404e0*/  STG.E.U16 desc[UR60][R18.64], R12 ;  /* 0x0000000c12007986 */ /* 0x0001e2000c10153c */
[----:B---3--:R-:W-:Y:S01]  /*404f0*/  IMAD R49, R49, 0x76, RZ ;  /* 0x0000007631317824 */ /* 0x008fe200078e02ff */
[----:B------:R-:W3:Y:S08]  /*40500*/  LDC R48, c[0x0][0x278] ;  /* 0x00009e00ff307b82 */ /* 0x000ef00000000800 */
[----:B------:R-:W3:Y:S01]  /*40510*/  LDC R50, c[0x0][0x278] ;  /* 0x00009e00ff327b82 */ /* 0x000ee20000000800 */
[----:B0-----:R-:W-:-:S04]  /*40520*/  IADD3 R12, P3, R25, R2, RZ ;  /* 0x00000002190c7210 */ /* 0x001fc80007f7e0ff */
[----:B------:R-:W-:-:S03]  /*40530*/  LEA.HI.X.SX32 R13, R49, R3, 0x1, P3 ;  /* 0x00000003310d7211 */ /* 0x000fc600018f0eff */
[----:B------:R-:W0:Y:S01]  /*40540*/  LDC R49, c[0x0][0x278] ;  /* 0x00009e00ff317b82 */ /* 0x000e220000000800 */
[----:B------:R-:W-:Y:S02]  /*40550*/  IMAD R46, R46, 0xee, RZ ;  /* 0x000000ee2e2e7824 */ /* 0x000fe400078e02ff */
[----:B--2---:R-:W-:Y:S02]  /*40560*/  IMAD R47, R47, 0xf0, RZ ;  /* 0x000000f02f2f7824 */ /* 0x004fe400078e02ff */
[----:B----4-:R-:W-:Y:S01]  /*40570*/  IMAD R52, R52, 0xf2, RZ ;  /* 0x000000f234347824 */ /* 0x010fe200078e02ff */
[-C--:B------:R-:W-:Y:S01]  /*40580*/  IADD3 R14, P0, R46, R2.reuse, RZ ;  /* 0x000000022e0e7210 */ /* 0x080fe20007f1e0ff */
[----:B-1----:R-:W-:Y:S01]  /*40590*/  IMAD R15, R37, 0x77, RZ ;  /* 0x00000077250f7824 */ /* 0x002fe200078e02ff */
[----:B------:R-:W1:Y:S01]  /*405a0*/  LDC R51, c[0x0][0x278] ;  /* 0x00009e00ff337b82 */ /* 0x000e620000000800 */
[----:B---3--:R-:W-:Y:S01]  /*405b0*/  IMAD R19, R48, 0x79, RZ ;  /* 0x0000007930137824 */ /* 0x008fe200078e02ff */
[----:B------:R-:W-:-:S02]  /*405c0*/  IADD3 R16, P3, R47, R2, RZ ;  /* 0x000000022f107210 */ /* 0x000fc40007f7e0ff */
[----:B------:R-:W-:-:S04]  /*405d0*/  IADD3 R18, P4, R52, R2, RZ ;  /* 0x0000000234127210 */ /* 0x000fc80007f9e0ff */
[----:B------:R-:W2:Y:S01]  /*405e0*/  LDC R53, c[0x0][0x278] ;  /* 0x00009e00ff357b82 */ /* 0x000ea20000000800 */
[-C--:B------:R-:W-:Y:S01]  /*405f0*/  LEA.HI.X.SX32 R15, R15, R3.reuse, 0x1, P0 ;  /* 0x000000030f0f7211 */ /* 0x080fe200000f0eff */
[----:B------:R3:W-:Y:S01]  /*40600*/  STG.E.U16 desc[UR60][R12.64], R55 ;  /* 0x000000370c007986 */ /* 0x0007e2000c10153c */
[----:B------:R-:W-:Y:S02]  /*40610*/  PRMT R37, R55, 0x7632, R37 ;  /* 0x0000763237257816 */ /* 0x000fe40000000025 */
[----:B------:R-:W-:-:S03]  /*40620*/  LEA.HI.X.SX32 R17, R246, R3, 0x1, P3 ;  /* 0x00000003f6117211 */ /* 0x000fc600018f0eff */
[----:B------:R-:W4:Y:S01]  /*40630*/  LDC R42, c[0x0][0x278] ;  /* 0x00009e00ff2a7b82 */ /* 0x000f220000000800 */
[----:B0-----:R-:W-:Y:S01]  /*40640*/  IMAD R45, R49, 0x7a, RZ ;  /* 0x0000007a312d7824 */ /* 0x001fe200078e02ff */
[----:B------:R-:W-:Y:S01]  /*40650*/  LEA.HI.X.SX32 R19, R19, R3, 0x1, P4 ;  /* 0x0000000313137211 */ /* 0x000fe200020f0eff */
[----:B------:R-:W-:Y:S01]  /*40660*/  IMAD R50, R50, 0xf4, RZ ;  /* 0x000000f432327824 */ /* 0x000fe200078e02ff */
[----:B---3--:R-:W-:-:S04]  /*40670*/  PRMT R12, R56, 0x7632, R12 ;  /* 0x00007632380c7816 */ /* 0x008fc8000000000c */
[----:B------:R-:W0:Y:S01]  /*40680*/  LDC R49, c[0x0][0x278] ;  /* 0x00009e00ff317b82 */ /* 0x000e220000000800 */
[----:B------:R3:W-:Y:S04]  /*40690*/  STG.E.U16 desc[UR60][R14.64], R37 ;  /* 0x000000250e007986 */ /* 0x0007e8000c10153c */
[----:B------:R-:W-:Y:S03]  /*406a0*/  STG.E.U16 desc[UR60][R16.64], R56 ;  /* 0x0000003810007986 */ /* 0x000fe6000c10153c */
[----:B------:R-:W0:Y:S01]  /*406b0*/  LDC R246, c[0x0][0x278] ;  /* 0x00009e00fff67b82 */ /* 0x000e220000000800 */
[----:B------:R1:W-:Y:S07]  /*406c0*/  STG.E.U16 desc[UR60][R18.64], R12 ;  /* 0x0000000c12007986 */ /* 0x0003ee000c10153c */
[----:B---3--:R-:W3:Y:S01]  /*406d0*/  LDC R37, c[0x0][0x278] ;  /* 0x00009e00ff257b82 */ /* 0x008ee20000000800 */
[----:B-1----:R-:W-:-:S07]  /*406e0*/  IADD3 R12, P0, R50, R2, RZ ;  /* 0x00000002320c7210 */ /* 0x002fce0007f1e0ff */
[----:B------:R-:W1:Y:S01]  /*406f0*/  LDC R19, c[0x0][0x278] ;  /* 0x00009e00ff137b82 */ /* 0x000e620000000800 */
[----:B------:R-:W-:-:S07]  /*40700*/  LEA.HI.X.SX32 R13, R45, R3, 0x1, P0 ;  /* 0x000000032d0d7211 */ /* 0x000fce00000f0eff */
[----:B------:R-:W3:Y:S01]  /*40710*/  LDC R40, c[0x0][0x278] ;  /* 0x00009e00ff287b82 */ /* 0x000ee20000000800 */
[----:B------:R-:W-:-:S07]  /*40720*/  IMAD R51, R51, 0xf6, RZ ;  /* 0x000000f633337824 */ /* 0x000fce00078e02ff */
[----:B------:R-:W3:Y:S01]  /*40730*/  LDC R45, c[0x0][0x278] ;  /* 0x00009e00ff2d7b82 */ /* 0x000ee20000000800 */
[----:B--2---:R-:W-:Y:S01]  /*40740*/  IMAD R53, R53, 0xf8, RZ ;  /* 0x000000f835357824 */ /* 0x004fe200078e02ff */
[-C--:B------:R-:W-:Y:S01]  /*40750*/  IADD3 R14, P3, R51, R2.reuse, RZ ;  /* 0x00000002330e7210 */ /* 0x080fe20007f7e0ff */
[----:B----4-:R-:W-:Y:S02]  /*40760*/  IMAD R15, R42, 0x7b, RZ ;  /* 0x0000007b2a0f7824 */ /* 0x010fe400078e02ff */
[----:B0-----:R-:W-:Y:S01]  /*40770*/  IMAD R49, R49, 0x7c, RZ ;  /* 0x0000007c31317824 */ /* 0x001fe200078e02ff */
[----:B------:R-:W-:Y:S02]  /*40780*/  IADD3 R16, P4, R53, R2, RZ ;  /* 0x0000000235107210 */ /* 0x000fe40007f9e0ff */
[----:B------:R-:W0:Y:S01]  /*40790*/  LDC R43, c[0x0][0x278] ;  /* 0x00009e00ff2b7b82 */ /* 0x000e220000000800 */
[----:B------:R-:W-:Y:S01]  /*407a0*/  IMAD R246, R246, 0xfa, RZ ;  /* 0x000000faf6f67824 */ /* 0x000fe200078e02ff */
[----:B------:R-:W-:Y:S01]  /*407b0*/  LEA.HI.X.SX32 R15, R15, R3, 0x1, P3 ;  /* 0x000000030f0f7211 */ /* 0x000fe200018f0eff */
[----:B------:R2:W-:Y:S01]  /*407c0*/  STG.E.U16 desc[UR60][R12.64], R57 ;  /* 0x000000390c007986 */ /* 0x0005e2000c10153c */
[----:B------:R-:W-:-:S04]  /*407d0*/  PRMT R18, R57, 0x7632, R18 ;  /* 0x0000763239127816 */ /* 0x000fc80000000012 */
[----:B------:R-:W4:Y:S01]  /*407e0*/  LDC R56, c[0x0][0x278] ;  /* 0x00009e00ff387b82 */ /* 0x000f220000000800 */
[-C--:B------:R-:W-:Y:S01]  /*407f0*/  LEA.HI.X.SX32 R17, R49, R3.reuse, 0x1, P4 ;  /* 0x0000000331117211 */ /* 0x080fe200020f0eff */
[----:B-1----:R-:W-:Y:S01]  /*40800*/  IMAD R19, R19, 0xfc, RZ ;  /* 0x000000fc13137824 */ /* 0x002fe200078e02ff */
[----:B------:R1:W-:Y:S01]  /*40810*/  STG.E.U16 desc[UR60][R14.64], R18 ;  /* 0x000000120e007986 */ /* 0x0003e2000c10153c */
[----:B---3--:R-:W-:Y:S02]  /*40820*/  IMAD R40, R40, 0xfe, RZ ;  /* 0x000000fe28287824 */ /* 0x008fe400078e02ff */
[----:B--2---:R-:W-:Y:S02]  /*40830*/  IMAD R13, R37, 0x7d, RZ ;  /* 0x0000007d250d7824 */ /* 0x004fe400078e02ff */
[----:B------:R-:W2:Y:S01]  /*40840*/  LDC R48, c[0x0][0x278] ;  /* 0x00009e00ff307b82 */ /* 0x000ea20000000800 */
[----:B------:R-:W-:Y:S01]  /*40850*/  IADD3 R12, P3, R246, R2, RZ ;  /* 0x00000002f60c7210 */ /* 0x000fe20007f7e0ff */
[----:B------:R3:W-:Y:S03]  /*40860*/  STG.E.U16 desc[UR60][R16.64], R58 ;  /* 0x0000003a10007986 */ /* 0x0007e6000c10153c */
[----:B------:R-:W-:-:S02]  /*40870*/  LEA.HI.X.SX32 R13, R13, R3, 0x1, P3 ;  /* 0x000000030d0d7211 */ /* 0x000fc400018f0eff */
[-C--:B-1----:R-:W-:Y:S01]  /*40880*/  IADD3 R14, P0, R19, R2.reuse, RZ ;  /* 0x00000002130e7210 */ /* 0x082fe20007f1e0ff */
[----:B------:R-:W1:Y:S01]  /*40890*/  LDC R42, c[0x0][0x278] ;  /* 0x00009e00ff2a7b82 */ /* 0x000e620000000800 */
[----:B------:R-:W-:Y:S02]  /*408a0*/  IADD3 R18, P3, R40, R2, RZ ;  /* 0x0000000228127210 */ /* 0x000fe40007f7e0ff */
[----:B---3--:R-:W-:Y:S02]  /*408b0*/  PRMT R58, R58, 0x7632, R58 ;  /* 0x000076323a3a7816 */ /* 0x008fe4000000003a */
[----:B------:R-:W-:-:S03]  /*408c0*/  LEA R17, R45, -R45, 0x7 ;  /* 0x8000002d2d117211 */ /* 0x000fc600078e38ff */
[----:B------:R-:W3:Y:S01]  /*408d0*/  LDC R49, c[0x0][0x278] ;  /* 0x00009e00ff317b82 */ /* 0x000ee20000000800 */
[-C--:B------:R-:W-:Y:S01]  /*408e0*/  LEA.HI.X.SX32 R15, R245, R3.reuse, 0x1, P0 ;  /* 0x00000003f50f7211 */ /* 0x080fe200000f0eff */
[----:B------:R0:W-:Y:S01]  /*408f0*/  STG.E.U16 desc[UR60][R12.64], R58 ;  /* 0x0000003a0c007986 */ /* 0x0001e2000c10153c */
[----:B------:R-:W-:-:S05]  /*40900*/  LEA.HI.X.SX32 R19, R17, R3, 0x1, P3 ;  /* 0x0000000311137211 */ /* 0x000fca00018f0eff */
[----:B------:R-:W3:Y:S01]  /*40910*/  LDC R54, c[0x0][0x278] ;  /* 0x00009e00ff367b82 */ /* 0x000ee20000000800 */
[----:B------:R-:W-:Y:S01]  /*40920*/  STG.E.U16 desc[UR60][R14.64], R59 ;  /* 0x0000003b0e007986 */ /* 0x000fe2000c10153c */
[----:B0-----:R-:W-:-:S06]  /*40930*/  PRMT R12, R59, 0x7632, R12 ;  /* 0x000076323b0c7816 */ /* 0x001fcc000000000c */
[----:B------:R-:W0:Y:S01]  /*40940*/  LDC R57, c[0x0][0x278] ;  /* 0x00009e00ff397b82 */ /* 0x000e220000000800 */
[----:B------:R-:W-:Y:S01]  /*40950*/  SHF.L.U32 R37, R43, 0x7, RZ ;  /* 0x000000072b257819 */ /* 0x000fe200000006ff */
[----:B------:R1:W-:Y:S06]  /*40960*/  STG.E.U16 desc[UR60][R18.64], R12 ;  /* 0x0000000c12007986 */ /* 0x0003ec000c10153c */
[----:B------:R-:W0:Y:S01]  /*40970*/  LDC R55, c[0x0][0x278] ;  /* 0x00009e00ff377b82 */ /* 0x000e220000000800 */
[----:B----4-:R-:W-:Y:S01]  /*40980*/  LEA R16, P4, R56, R2, 0x8 ;  /* 0x0000000238107211 */ /* 0x010fe200078840ff */
[----:B--2---:R-:W-:-:S06]  /*40990*/  IMAD R48, R48, 0x106, RZ ;  /* 0x0000010630307824 */ /* 0x004fcc00078e02ff */
[----:B-1----:R-:W1:Y:S01]  /*409a0*/  LDC R19, c[0x0][0x278] ;  /* 0x00009e00ff137b82 */ /* 0x002e620000000800 */
[----:B------:R-:W-:-:S07]  /*409b0*/  LEA.HI.X.SX32 R17, R37, R3, 0x1, P4 ;  /* 0x0000000325117211 */ /* 0x000fce00020f0eff */
[----:B------:R-:W2:Y:S01]  /*409c0*/  LDC R245, c[0x0][0x278] ;  /* 0x00009e00fff57b82 */ /* 0x000ea20000000800 */
[----:B------:R4:W-:Y:S01]  /*409d0*/  STG.E.U16 desc[UR60][R16.64], R60 ;  /* 0x0000003c10007986 */ /* 0x0009e2000c10153c */
[----:B------:R-:W-:-:S06]  /*409e0*/  IMAD R42, R42, 0x102, RZ ;  /* 0x000001022a2a7824 */ /* 0x000fcc00078e02ff */
[----:B------:R-:W2:Y:S08]  /*409f0*/  LDC R37, c[0x0][0x278] ;  /* 0x00009e00ff257b82 */ /* 0x000eb00000000800 */
[----:B------:R-:W2:Y:S01]  /*40a00*/  LDC R45, c[0x0][0x278] ;  /* 0x00009e00ff2d7b82 */ /* 0x000ea20000000800 */
[----:B----4-:R-:W-:-:S07]  /*40a10*/  IADD3 R16, P4, R48, R2, RZ ;  /* 0x0000000230107210 */ /* 0x010fce0007f9e0ff */
[----:B------:R-:W4:Y:S01]  /*40a20*/  LDC R43, c[0x0][0x278] ;  /* 0x00009e00ff2b7b82 */ /* 0x000f220000000800 */
[----:B---3--:R-:W-:-:S07]  /*40a30*/  IMAD R49, R49, 0x104, RZ ;  /* 0x0000010431317824 */ /* 0x008fce00078e02ff */
[----:B------:R-:W3:Y:S01]  /*40a40*/  LDC R40, c[0x0][0x278] ;  /* 0x00009e00ff287b82 */ /* 0x000ee20000000800 */
[----:B------:R-:W-:-:S07]  /*40a50*/  IADD3 R12, P0, R42, R2, RZ ;  /* 0x000000022a0c7210 */ /* 0x000fce0007f1e0ff */
[----:B------:R-:W4:Y:S01]  /*40a60*/  LDC R48, c[0x0][0x278] ;  /* 0x00009e00ff307b82 */ /* 0x000f220000000800 */
[----:B------:R-:W-:Y:S01]  /*40a70*/  LEA R13, R54, R54, 0x7 ;  /* 0x00000036360d7211 */ /* 0x000fe200078e38ff */
[----:B0-----:R-:W-:Y:S01]  /*40a80*/  IMAD R57, R57, 0x82, RZ ;  /* 0x0000008239397824 */ /* 0x001fe200078e02ff */
[----:B------:R-:W-:Y:S01]  /*40a90*/  IADD3 R14, P3, R49, R2, RZ ;  /* 0x00000002310e7210 */ /* 0x000fe20007f7e0ff */
[----:B------:R-:W-:-:S04]  /*40aa0*/  IMAD R17, R55, 0x83, RZ ;  /* 0x0000008337117824 */ /* 0x000fc800078e02ff */
[----:B------:R-:W0:Y:S01]  /*40ab0*/  LDC R42, c[0x0][0x278] ;  /* 0x00009e00ff2a7b82 */ /* 0x000e220000000800 */
[-C--:B------:R-:W-:Y:S01]  /*40ac0*/  LEA.HI.X.SX32 R13, R13, R3.reuse, 0x1, P0 ;  /* 0x000000030d0d7211 */ /* 0x080fe200000f0eff */
[----:B-1----:R-:W-:Y:S01]  /*40ad0*/  IMAD R19, R19, 0x108, RZ ;  /* 0x0000010813137824 */ /* 0x002fe200078e02ff */
[----:B------:R-:W-:Y:S02]  /*40ae0*/  PRMT R60, R60, 0x7632, R60 ;  /* 0x000076323c3c7816 */ /* 0x000fe4000000003c */
[----:B------:R-:W-:-:S03]  /*40af0*/  LEA.HI.X.SX32 R15, R57, R3, 0x1, P3 ;  /* 0x00000003390f7211 */ /* 0x000fc600018f0eff */
[----:B------:R-:W1:Y:S01]  /*40b00*/  LDC R59, c[0x0][0x278] ;  /* 0x00009e00ff3b7b82 */ /* 0x000e620000000800 */
[----:B------:R-:W-:Y:S02]  /*40b10*/  LEA.HI.X.SX32 R17, R17, R3, 0x1, P4 ;  /* 0x0000000311117211 */ /* 0x000fe400020f0eff */
[----:B------:R-:W-:Y:S01]  /*40b20*/  PRMT R18, R61, 0x7632, R18 ;  /* 0x000076323d127816 */ /* 0x000fe20000000012 */
[----:B------:R3:W-:Y:S01]  /*40b30*/  STG.E.U16 desc[UR60][R12.64], R60 ;  /* 0x0000003c0c007986 */ /* 0x0007e2000c10153c */
[----:B--2---:R-:W-:Y:S02]  /*40b40*/  IMAD R245, R245, 0x84, RZ ;  /* 0x00000084f5f57824 */ /* 0x004fe400078e02ff */
[----:B------:R-:W-:Y:S01]  /*40b50*/  IMAD R37, R37, 0x10a, RZ ;  /* 0x0000010a25257824 */ /* 0x000fe200078e02ff */
[----:B------:R2:W-:Y:S01]  /*40b60*/  STG.E.U16 desc[UR60][R14.64], R61 ;  /* 0x0000003d0e007986 */ /* 0x0005e2000c10153c */
[----:B------:R-:W0:Y:S03]  /*40b70*/  LDC R57, c[0x0][0x278] ;  /* 0x00009e00ff397b82 */ /* 0x000e260000000800 */
[----:B------:R2:W-:Y:S01]  /*40b80*/  STG.E.U16 desc[UR60][R16.64], R18 ;  /* 0x0000001210007986 */ /* 0x0005e2000c10153c */
[----:B---3--:R-:W-:Y:S01]  /*40b90*/  IADD3 R12, P3, R19, R2, RZ ;  /* 0x00000002130c7210 */ /* 0x008fe20007f7e0ff */
[----:B----4-:R-:W-:-:S03]  /*40ba0*/  IMAD R19, R48, 0x87, RZ ;  /* 0x0000008730137824 */ /* 0x010fc600078e02ff */
[----:B------:R-:W3:Y:S01]  /*40bb0*/  LDC R49, c[0x0][0x278] ;  /* 0x00009e00ff317b82 */ /* 0x000ee20000000800 */
[-C--:B------:R-:W-:Y:S01]  /*40bc0*/  LEA.HI.X.SX32 R13, R245, R3.reuse, 0x1, P3 ;  /* 0x00000003f50d7211 */ /* 0x080fe200018f0eff */
[----:B--2---:R-:W-:Y:S02]  /*40bd0*/  IMAD R15, R40, 0x85, RZ ;  /* 0x00000085280f7824 */ /* 0x004fe400078e02ff */
[----:B------:R-:W-:Y:S02]  /*40be0*/  IMAD R16, R45, 0x10c, RZ ;  /* 0x0000010c2d107824 */ /* 0x000fe400078e02ff */
[----:B------:R-:W-:Y:S01]  /*40bf0*/  IMAD R18, R43, 0x10e, RZ ;  /* 0x0000010e2b127824 */ /* 0x000fe200078e02ff */
[-C--:B------:R-:W-:Y:S01]  /*40c00*/  IADD3 R14, P0, R37, R2.reuse, RZ ;  /* 0x00000002250e7210 */ /* 0x080fe20007f1e0ff */
[----:B------:R2:W-:Y:S01]  /*40c10*/  STG.E.U16 desc[UR60][R12.64], R62 ;  /* 0x0000003e0c007986 */ /* 0x0005e2000c10153c */
[-C--:B------:R-:W-:Y:S01]  /*40c20*/  IADD3 R16, P3, R16, R2.reuse, RZ ;  /* 0x0000000210107210 */ /* 0x080fe20007f7e0ff */
[----:B-1----:R-:W-:Y:S01]  /*40c30*/  IMAD R59, R59, 0x88, RZ ;  /* 0x000000883b3b7824 */ /* 0x002fe200078e02ff */
[----:B------:R-:W-:Y:S01]  /*40c40*/  IADD3 R18, P4, R18, R2, RZ ;  /* 0x0000000212127210 */ /* 0x000fe20007f9e0ff */
[----:B------:R-:W1:Y:S01]  /*40c50*/  LDC R56, c[0x0][0x278] ;  /* 0x00009e00ff387b82 */ /* 0x000e620000000800 */
[----:B------:R-:W-:-:S02]  /*40c60*/  LEA.HI.X.SX32 R15, R15, R3, 0x1, P0 ;  /* 0x000000030f0f7211 */ /* 0x000fc400000f0eff */
[-C--:B------:R-:W-:Y:S01]  /*40c70*/  LEA.HI.X.SX32 R17, R247, R3.reuse, 0x1, P3 ;  /* 0x00000003f7117211 */ /* 0x080fe200018f0eff */
[----:B0-----:R-:W-:Y:S01]  /*40c80*/  IMAD R247, R42, 0x110, RZ ;  /* 0x000001102af77824 */ /* 0x001fe200078e02ff */
[----:B------:R-:W-:Y:S02]  /*40c90*/  LEA.HI.X.SX32 R19, R19, R3, 0x1, P4 ;  /* 0x0000000313137211 */ /* 0x000fe400020f0eff */
[----:B--2---:R-:W-:Y:S01]  /*40ca0*/  PRMT R62, R62, 0x7632, R62 ;  /* 0x000076323e3e7816 */ /* 0x004fe2000000003e */
[----:B------:R-:W0:Y:S01]  /*40cb0*/  LDC R54, c[0x0][0x278] ;  /* 0x00009e00ff367b82 */ /* 0x000e220000000800 */
[----:B------:R-:W-:-:S03]  /*40cc0*/  PRMT R12, R63, 0x7632, R12 ;  /* 0x000076323f0c7816 */ /* 0x000fc6000000000c */
[----:B------:R-:W-:Y:S04]  /*40cd0*/  STG.E.U16 desc[UR60][R14.64], R62 ;  /* 0x0000003e0e007986 */ /* 0x000fe8000c10153c */
[----:B------:R-:W-:Y:S01]  /*40ce0*/  STG.E.U16 desc[UR60][R16.64], R63 ;  /* 0x0000003f10007986 */ /* 0x000fe2000c10153c */
[----:B------:R-:W2:Y:S03]  /*40cf0*/  LDC R58, c[0x0][0x278] ;  /* 0x00009e00ff3a7b82 */ /* 0x000ea60000000800 */
[----:B------:R4:W-:Y:S01]  /*40d00*/  STG.E.U16 desc[UR60][R18.64], R12 ;  /* 0x0000000c12007986 */ /* 0x0009e2000c10153c */
[----:B------:R-:W-:-:S04]  /*40d10*/  IMAD R40, R57, 0x114, RZ ;  /* 0x0000011439287824 */ /* 0x000fc800078e02ff */
[----:B------:R-:W2:Y:S01]  /*40d20*/  LDC R245, c[0x0][0x278] ;  /* 0x00009e00fff57b82 */ /* 0x000ea20000000800 */
[----:B----4-:R-:W-:Y:S01]  /*40d30*/  IADD3 R12, P3, R247, R2, RZ ;  /* 0x00000002f70c7210 */ /* 0x010fe20007f7e0ff */
[----:B---3--:R-:W-:-:S06]  /*40d40*/  IMAD R43, R49, 0x112, RZ ;  /* 0x00000112312b7824 */ /* 0x008fcc00078e02ff */
[----:B------:R-:W3:Y:S01]  /*40d50*/  LDC R45, c[0x0][0x278] ;  /* 0x00009e00ff2d7b82 */ /* 0x000ee20000000800 */
[----:B------:R-:W-:-:S07]  /*40d60*/  LEA.HI.X.SX32 R13, R59, R3, 0x1, P3 ;  /* 0x000000033b0d7211 */ /* 0x000fce00018f0eff */
[----:B------:R-:W4:Y:S01]  /*40d70*/  LDC R59, c[0x0][0x278] ;  /* 0x00009e00ff3b7b82 */ /* 0x000f220000000800 */
[-C--:B------:R-:W-:Y:S01]  /*40d80*/  IADD3 R16, P3, R40, R2.reuse, RZ ;  /* 0x0000000228107210 */ /* 0x080fe20007f7e0ff */
[----:B-1----:R-:W-:Y:S01]  /*40d90*/  IMAD R37, R56, 0x116, RZ ;  /* 0x0000011638257824 */ /* 0x002fe200078e02ff */
[-C--:B------:R-:W-:Y:S01]  /*40da0*/  IADD3 R14, P0, R43, R2.reuse, RZ ;  /* 0x000000022b0e7210 */ /* 0x080fe20007f1e0ff */
[----:B0-----:R-:W-:Y:S02]  /*40db0*/  IMAD R15, R54, 0x89, RZ ;  /* 0x00000089360f7824 */ /* 0x001fe400078e02ff */
[----:B--2---:R-:W-:Y:S02]  /*40dc0*/  IMAD R19, R58, 0x8b, RZ ;  /* 0x0000008b3a137824 */ /* 0x004fe400078e02ff */
[----:B------:R-:W0:Y:S08]  /*40dd0*/  LDC R55, c[0x0][0x278] ;  /* 0x00009e00ff377b82 */ /* 0x000e300000000800 */
[----:B------:R-:W1:Y:S01]  /*40de0*/  LDC R48, c[0x0][0x278] ;  /* 0x00009e00ff307b82 */ /* 0x000e620000000800 */
[----:B----4-:R-:W-:Y:S01]  /*40df0*/  IMAD R59, R59, 0x8a, RZ ;  /* 0x0000008a3b3b7824 */ /* 0x010fe200078e02ff */
[----:B------:R-:W-:Y:S01]  /*40e00*/  IADD3 R18, P4, R37, R2, RZ ;  /* 0x0000000225127210 */ /* 0x000fe20007f9e0ff */
[----:B------:R2:W-:Y:S01]  /*40e10*/  STG.E.U16 desc[UR60][R12.64], R64 ;  /* 0x000000400c007986 */ /* 0x0005e2000c10153c */
[-C--:B------:R-:W-:Y:S01]  /*40e20*/  LEA.HI.X.SX32 R15, R15, R3.reuse, 0x1, P0 ;  /* 0x000000030f0f7211 */ /* 0x080fe200000f0eff */
[----:B------:R-:W-:Y:S01]  /*40e30*/  IMAD R245, R245, 0x118, RZ ;  /* 0x00000118f5f57824 */ /* 0x000fe200078e02ff */
[----:B------:R-:W-:-:S02]  /*40e40*/  LEA.HI.X.SX32 R17, R59, R3, 0x1, P3 ;  /* 0x000000033b117211 */ /* 0x000fc400018f0eff */
[----:B------:R-:W4:Y:S08]  /*40e50*/  LDC R40, c[0x0][0x278] ;  /* 0x00009e00ff287b82 */ /* 0x000f300000000800 */
[----:B------:R-:W0:Y:S01]  /*40e60*/  LDC R59, c[0x0][0x278] ;  /* 0x00009e00ff3b7b82 */ /* 0x000e220000000800 */
[----:B--2---:R-:W-:Y:S02]  /*40e70*/  PRMT R64, R64, 0x7632, R64 ;  /* 0x0000763240407816 */ /* 0x004fe40000000040 */
[----:B------:R-:W-:-:S02]  /*40e80*/  LEA.HI.X.SX32 R19, R19, R3, 0x1, P4 ;  /* 0x0000000313137211 */ /* 0x000fc400020f0eff */
[----:B------:R-:W-:Y:S01]  /*40e90*/  PRMT R12, R65, 0x7632, R12 ;  /* 0x00007632410c7816 */ /* 0x000fe2000000000c */
[----:B------:R2:W-:Y:S01]  /*40ea0*/  STG.E.U16 desc[UR60][R14.64], R64 ;  /* 0x000000400e007986 */ /* 0x0005e2000c10153c */
[----:B---3--:R-:W-:Y:S01]  /*40eb0*/  IMAD R49, R45, 0x11a, RZ ;  /* 0x0000011a2d317824 */ /* 0x008fe200078e02ff */
[----:B------:R-:W3:Y:S02]  /*40ec0*/  LDC R37, c[0x0][0x278] ;  /* 0x00009e00ff257b82 */ /* 0x000ee40000000800 */
[----:B------:R-:W-:Y:S04]  /*40ed0*/  STG.E.U16 desc[UR60][R16.64], R65 ;  /* 0x0000004110007986 */ /* 0x000fe8000c10153c */
[----:B------:R1:W-:Y:S01]  /*40ee0*/  STG.E.U16 desc[UR60][R18.64], R12 ;  /* 0x0000000c12007986 */ /* 0x0003e2000c10153c */
[----:B----4-:R-:W-:Y:S01]  /*40ef0*/  IMAD R40, R40, 0x120, RZ ;  /* 0x0000012028287824 */ /* 0x010fe200078e02ff */
[----:B------:R-:W4:Y:S01]  /*40f00*/  LDC R42, c[0x0][0x278] ;  /* 0x00009e00ff2a7b82 */ /* 0x000f220000000800 */
[----:B0-----:R-:W-:Y:S01]  /*40f10*/  IMAD R59, R59, 0x8c, RZ ;  /* 0x0000008c3b3b7824 */ /* 0x001fe200078e02ff */
[-C--:B--2---:R-:W-:Y:S01]  /*40f20*/  IADD3 R14, P3, R49, R2.reuse, RZ ;  /* 0x00000002310e7210 */ /* 0x084fe20007f7e0ff */
[----:B------:R-:W-:Y:S01]  /*40f30*/  IMAD R15, R55, 0x8d, RZ ;  /* 0x0000008d370f7824 */ /* 0x000fe200078e02ff */
[----:B-1----:R-:W-:Y:S01]  /*40f40*/  IADD3 R12, P0, R245, R2, RZ ;  /* 0x00000002f50c7210 */ /* 0x002fe20007f1e0ff */
[----:B------:R-:W-:Y:S01]  /*40f50*/  IMAD R48, R48, 0x11c, RZ ;  /* 0x0000011c30307824 */ /* 0x000fe200078e02ff */
[----:B------:R-:W-:-:S02]  /*40f60*/  PRMT R18, R66, 0x7632, R18 ;  /* 0x0000763242127816 */ /* 0x000fc40000000012 */
[----:B------:R-:W0:Y:S01]  /*40f70*/  LDC R43, c[0x0][0x278] ;  /* 0x00009e00ff2b7b82 */ /* 0x000e220000000800 */
[----:B------:R-:W-:-:S07]  /*40f80*/  LEA.HI.X.SX32 R13, R59, R3, 0x1, P0 ;  /* 0x000000033b0d7211 */ /* 0x000fce00000f0eff */
[----:B------:R-:W1:Y:S01]  /*40f90*/  LDC R59, c[0x0][0x278] ;  /* 0x00009e00ff3b7b82 */ /* 0x000e620000000800 */
[----:B------:R-:W-:Y:S01]  /*40fa0*/  LEA.HI.X.SX32 R15, R15, R3, 0x1, P3 ;  /* 0x000000030f0f7211 */ /* 0x000fe200018f0eff */
[----:B------:R-:W-:Y:S04]  /*40fb0*/  STG.E.U16 desc[UR60][R12.64], R66 ;  /* 0x000000420c007986 */ /* 0x000fe8000c10153c */
[----:B------:R2:W-:Y:S02]  /*40fc0*/  STG.E.U16 desc[UR60][R14.64], R18 ;  /* 0x000000120e007986 */ /* 0x0005e4000c10153c */
[----:B------:R-:W0:Y:S01]  /*40fd0*/  LDC R45, c[0x0][0x278] ;  /* 0x00009e00ff2d7b82 */ /* 0x000e220000000800 */
[----:B------:R-:W-:-:S07]  /*40fe0*/  IADD3 R16, P4, R48, R2, RZ ;  /* 0x0000000230107210 */ /* 0x000fce0007f9e0ff */
[----:B------:R-:W0:Y:S01]  /*40ff0*/  LDC R48, c[0x0][0x278] ;  /* 0x00009e00ff307b82 */ /* 0x000e220000000800 */
[-C--:B--2---:R-:W-:Y:S01]  /*41000*/  IADD3 R14, P0, R40, R2.reuse, RZ ;  /* 0x00000002280e7210 */ /* 0x084fe20007f1e0ff */
[----:B-1----:R-:W-:Y:S01]  /*41010*/  IMAD R59, R59, 0x90, RZ ;  /* 0x000000903b3b7824 */ /* 0x002fe200078e02ff */
[-C--:B------:R-:W-:Y:S01]  /*41020*/  LEA.HI.X.SX32 R17, R252, R3.reuse, 0x1, P4 ;  /* 0x00000003fc117211 */ /* 0x080fe200020f0eff */
[----:B---3--:R-:W-:Y:S01]  /*41030*/  IMAD R37, R37, 0x11e, RZ ;  /* 0x0000011e25257824 */ /* 0x008fe200078e02ff */
[----:B------:R-:W-:Y:S01]  /*41040*/  PRMT R19, R67, 0x7632, R19 ;  /* 0x0000763243137816 */ /* 0x000fe20000000013 */
[----:B----4-:R-:W-:Y:S01]  /*41050*/  IMAD R13, R42, 0x8f, RZ ;  /* 0x0000008f2a0d7824 */ /* 0x010fe200078e02ff */
[----:B------:R-:W-:Y:S01]  /*41060*/  LEA.HI.X.SX32 R15, R59, R3, 0x1, P0 ;  /* 0x000000033b0f7211 */ /* 0x000fe200000f0eff */
[----:B------:R1:W-:Y:S01]  /*41070*/  STG.E.U16 desc[UR60][R16.64], R67 ;  /* 0x0000004310007986 */ /* 0x0003e2000c10153c */
[----:B------:R-:W2:Y:S01]  /*41080*/  LDC R59, c[0x0][0x278] ;  /* 0x00009e00ff3b7b82 */ /* 0x000ea20000000800 */
[----:B------:R-:W-:Y:S01]  /*41090*/  IADD3 R12, P3, R37, R2, RZ ;  /* 0x00000002250c7210 */ /* 0x000fe20007f7e0ff */
[----:B0-----:R-:W-:-:S03]  /*410a0*/  IMAD R18, R45, 0x124, RZ ;  /* 0x000001242d127824 */ /* 0x001fc600078e02ff */
[----:B------:R-:W-:-:S03]  /*410b0*/  LEA.HI.X.SX32 R13, R13, R3, 0x1, P3 ;  /* 0x000000030d0d7211 */ /* 0x000fc600018f0eff */
[----:B------:R-:W0:Y:S01]  /*410c0*/  LDC R252, c[0x0][0x278] ;  /* 0x00009e00fffc7b82 */ /* 0x000e220000000800 */
[----:B-1----:R-:W-:Y:S02]  /*410d0*/  IMAD R16, R43, 0x122, RZ ;  /* 0x000001222b107824 */ /* 0x002fe400078e02ff */
[----:B------:R-:W-:Y:S01]  /*410e0*/  IMAD R17, R48, 0x91, RZ ;  /* 0x0000009130117824 */ /* 0x000fe200078e02ff */
[-C--:B------:R-:W-:Y:S02]  /*410f0*/  IADD3 R18, P4, R18, R2.reuse, RZ ;  /* 0x0000000212127210 */ /* 0x080fe40007f9e0ff */
[----:B------:R-:W-:Y:S01]  /*41100*/  IADD3 R16, P3, R16, R2, RZ ;  /* 0x0000000210107210 */ /* 0x000fe20007f7e0ff */
[----:B------:R1:W-:Y:S01]  /*41110*/  STG.E.U16 desc[UR60][R12.64], R19 ;  /* 0x000000130c007986 */ /* 0x0003e2000c10153c */
[----:B------:R-:W3:Y:S02]  /*41120*/  LDC R55, c[0x0][0x278] ;  /* 0x00009e00ff377b82 */ /* 0x000ee40000000800 */
[----:B------:R-:W-:Y:S01]  /*41130*/  LEA.HI.X.SX32 R17, R17, R3, 0x1, P3 ;  /* 0x0000000311117211 */ /* 0x000fe200018f0eff */
[----:B--2---:R-:W-:-:S05]  /*41140*/  IMAD R59, R59, 0x92, RZ ;  /* 0x000000923b3b7824 */ /* 0x004fca00078e02ff */
[----:B------:R-:W2:Y:S01]  /*41150*/  LDC R54, c[0x0][0x278] ;  /* 0x00009e00ff367b82 */ /* 0x000ea20000000800 */
[----:B-1----:R-:W-:Y:S02]  /*41160*/  PRMT R12, R68, 0x7632, R12 ;  /* 0x00007632440c7816 */ /* 0x002fe4000000000c */
[----:B------:R-:W-:Y:S01]  /*41170*/  LEA.HI.X.SX32 R19, R59, R3, 0x1, P4 ;  /* 0x000000033b137211 */ /* 0x000fe200020f0eff */
[----:B------:R-:W-:Y:S04]  /*41180*/  STG.E.U16 desc[UR60][R14.64], R68 ;  /* 0x000000440e007986 */ /* 0x000fe8000c10153c */
[----:B------:R-:W1:Y:S01]  /*41190*/  LDC R59, c[0x0][0x278] ;  /* 0x00009e00ff3b7b82 */ /* 0x000e620000000800 */
[----:B------:R-:W-:Y:S04]  /*411a0*/  STG.E.U16 desc[UR60][R16.64], R12 ;  /* 0x0000000c10007986 */ /* 0x000fe8000c10153c */
[----:B------:R4:W-:Y:S01]  /*411b0*/  STG.E.U16 desc[UR60][R18.64], R69 ;  /* 0x0000004512007986 */ /* 0x0009e2000c10153c */
[----:B0-----:R-:W-:-:S02]  /*411c0*/  IMAD R252, R252, 0x126, RZ ;  /* 0x00000126fcfc7824 */ /* 0x001fc400078e02ff */
[----:B------:R-:W0:Y:S01]  /*411d0*/  LDC R49, c[0x0][0x278] ;  /* 0x00009e00ff317b82 */ /* 0x000e220000000800 */
[----:B---3--:R-:W-:-:S07]  /*411e0*/  IMAD R13, R55, 0x93, RZ ;  /* 0x00000093370d7824 */ /* 0x008fce00078e02ff */
[----:B------:R-:W3:Y:S08]  /*411f0*/  LDC R56, c[0x0][0x278] ;  /* 0x00009e00ff387b82 */ /* 0x000ef00000000800 */
[----:B----4-:R-:W4:Y:S01]  /*41200*/  LDC R19, c[0x0][0x278] ;  /* 0x00009e00ff137b82 */ /* 0x010f220000000800 */
[----:B--2---:R-:W-:Y:S01]  /*41210*/  IMAD R48, R54, 0x128, RZ ;  /* 0x0000012836307824 */ /* 0x004fe200078e02ff */
[----:B------:R-:W-:-:S02]  /*41220*/  IADD3 R12, P0, R252, R2, RZ ;  /* 0x00000002fc0c7210 */ /* 0x000fc40007f1e0ff */
[----:B------:R-:W-:Y:S02]  /*41230*/  PRMT R69, R69, 0x7632, R69 ;  /* 0x0000763245457816 */ /* 0x000fe40000000045 */
[-C--:B------:R-:W-:Y:S02]  /*41240*/  LEA.HI.X.SX32 R13, R13, R3.reuse, 0x1, P0 ;  /* 0x000000030d0d7211 */ /* 0x080fe400000f0eff */
[----:B------:R-:W-:Y:S01]  /*41250*/  IADD3 R14, P3, R48, R2, RZ ;  /* 0x00000002300e7210 */ /* 0x000fe20007f7e0ff */
[----:B-1----:R-:W-:Y:S01]  /*41260*/  IMAD R59, R59, 0x96, RZ ;  /* 0x000000963b3b7824 */ /* 0x002fe200078e02ff */
[----:B------:R-:W1:Y:S01]  /*41270*/  LDC R42, c[0x0][0x278] ;  /* 0x00009e00ff2a7b82 */ /* 0x000e620000000800 */
[----:B------:R2:W-:Y:S01]  /*41280*/  STG.E.U16 desc[UR60][R12.64], R69 ;  /* 0x000000450c007986 */ /* 0x0005e2000c10153c */
[----:B------:R-:W-:Y:S01]  /*41290*/  LEA.HI.X.SX32 R15, R244, R3, 0x1, P3 ;  /* 0x00000003f40f7211 */ /* 0x000fe200018f0eff */
[----:B0-----:R-:W-:Y:S01]  /*412a0*/  IMAD R45, R49, 0x12a, RZ ;  /* 0x0000012a312d7824 */ /* 0x001fe200078e02ff */
[----:B------:R-:W-:-:S04]  /*412b0*/  PRMT R18, R70, 0x7632, R18 ;  /* 0x0000763246127816 */ /* 0x000fc80000000012 */
[----:B------:R-:W0:Y:S01]  /*412c0*/  LDC R37, c[0x0][0x278] ;  /* 0x00009e00ff257b82 */ /* 0x000e220000000800 */
[----:B----4-:R-:W-:Y:S02]  /*412d0*/  IMAD R19, R19, 0x12c, RZ ;  /* 0x0000012c13137824 */ /* 0x010fe400078e02ff */
[----:B---3--:R-:W-:Y:S01]  /*412e0*/  IMAD R17, R56, 0x95, RZ ;  /* 0x0000009538117824 */ /* 0x008fe200078e02ff */
[----:B------:R-:W-:-:S04]  /*412f0*/  IADD3 R16, P4, R45, R2, RZ ;  /* 0x000000022d107210 */ /* 0x000fc80007f9e0ff */
[----:B------:R-:W3:Y:S01]  /*41300*/  LDC R43, c[0x0][0x278] ;  /* 0x00009e00ff2b7b82 */ /* 0x000ee20000000800 */
[----:B--2---:R-:W-:-:S04]  /*41310*/  IADD3 R12, P3, R19, R2, RZ ;  /* 0x00000002130c7210 */ /* 0x004fc80007f7e0ff */
[----:B------:R-:W-:-:S03]  /*41320*/  LEA.HI.X.SX32 R13, R59, R3, 0x1, P3 ;  /* 0x000000033b0d7211 */ /* 0x000fc600018f0eff */
[----:B------:R-:W2:Y:S01]  /*41330*/  LDC R59, c[0x0][0x278] ;  /* 0x00009e00ff3b7b82 */ /* 0x000ea20000000800 */
[----:B------:R-:W-:Y:S01]  /*41340*/  LEA.HI.X.SX32 R17, R17, R3, 0x1, P4 ;  /* 0x0000000311117211 */ /* 0x000fe200020f0eff */
[----:B------:R-:W-:Y:S04]  /*41350*/  STG.E.U16 desc[UR60][R14.64], R70 ;  /* 0x000000460e007986 */ /* 0x000fe8000c10153c */
[----:B------:R1:W-:Y:S02]  /*41360*/  STG.E.U16 desc[UR60][R16.64], R18 ;  /* 0x0000001210007986 */ /* 0x0003e4000c10153c */
[----:B------:R-:W4:Y:S08]  /*41370*/  LDC R40, c[0x0][0x278] ;  /* 0x00009e00ff287b82 */ /* 0x000f300000000800 */
[----:B------:R-:W4:Y:S01]  /*41380*/  LDC R48, c[0x0][0x278] ;  /* 0x00009e00ff307b82 */ /* 0x000f220000000800 */
[----:B-1----:R-:W-:-:S05]  /*41390*/  IMAD R16, R42, 0x130, RZ ;  /* 0x000001302a107824 */ /* 0x002fca00078e02ff */
[----:B------:R-:W-:Y:S01]  /*413a0*/  IADD3 R16, P3, R16, R2, RZ ;  /* 0x0000000210107210 */ /* 0x000fe20007f7e0ff */
[----:B--2---:R-:W-:Y:S01]  /*413b0*/  IMAD R59, R59, 0x98, RZ ;  /* 0x000000983b3b7824 */ /* 0x004fe200078e02ff */
[----:B------:R-:W1:Y:S04]  /*413c0*/  LDC R244, c[0x0][0x278] ;  /* 0x00009e00fff47b82 */ /* 0x000e680000000800 */
[----:B------:R-:W-:-:S04]  /*413d0*/  LEA.HI.X.SX32 R17, R59, R3, 0x1, P3 ;  /* 0x000000033b117211 */ /* 0x000fc800018f0eff */
[----:B------:R-:W2:Y:S01]  /*413e0*/  LDC R59, c[0x0][0x278] ;  /* 0x00009e00ff3b7b82 */ /* 0x000ea20000000800 */
[----:B0-----:R-:W-:Y:S02]  /*413f0*/  IMAD R49, R37, 0x12e, RZ ;  /* 0x0000012e25317824 */ /* 0x001fe400078e02ff */
[----:B---3--:R-:W-:Y:S02]  /*41400*/  IMAD R18, R43, 0x132, RZ ;  /* 0x000001322b127824 */ /* 0x008fe400078e02ff */
[----:B----4-:R-:W-:Y:S01]  /*41410*/  IMAD R15, R40, 0x97, RZ ;  /* 0x00000097280f7824 */ /* 0x010fe200078e02ff */
[-C--:B------:R-:W-:Y:S01]  /*41420*/  IADD3 R14, P0, R49, R2.reuse, RZ ;  /* 0x00000002310e7210 */ /* 0x080fe20007f1e0ff */
[----:B------:R-:W-:Y:S01]  /*41430*/  IMAD R19, R48, 0x99, RZ ;  /* 0x0000009930137824 */ /* 0x000fe200078e02ff */
[----:B------:R-:W-:Y:S01]  /*41440*/  IADD3 R18, P4, R18, R2, RZ ;  /* 0x0000000212127210 */ /* 0x000fe20007f9e0ff */
[----:B------:R0:W-:Y:S01]  /*41450*/  STG.E.U16 desc[UR60][R12.64], R71 ;  /* 0x000000470c007986 */ /* 0x0001e2000c10153c */
[----:B------:R-:W-:Y:S01]  /*41460*/  LEA.HI.X.SX32 R15, R15, R3, 0x1, P0 ;  /* 0x000000030f0f7211 */ /* 0x000fe200000f0eff */
[----:B------:R-:W3:Y:S01]  /*41470*/  LDC R56, c[0x0][0x278] ;  /* 0x00009e00ff387b82 */ /* 0x000ee20000000800 */
[----:B------:R-:W-:-:S02]  /*41480*/  PRMT R37, R71, 0x7632, R37 ;  /* 0x0000763247257816 */ /* 0x000fc40000000025 */
[----:B------:R-:W-:Y:S01]  /*41490*/  LEA.HI.X.SX32 R19, R19, R3, 0x1, P4 ;  /* 0x0000000313137211 */ /* 0x000fe200020f0eff */
[----:B-1----:R-:W-:Y:S02]  /*414a0*/  IMAD R244, R244, 0x134, RZ ;  /* 0x00000134f4f47824 */ /* 0x002fe400078e02ff */
[----:B------:R-:W-:Y:S02]  /*414b0*/  STG.E.U16 desc[UR60][R14.64], R37 ;  /* 0x000000250e007986 */ /* 0x000fe4000c10153c */
[----:B------:R-:W1:Y:S01]  /*414c0*/  LDC R45, c[0x0][0x278] ;  /* 0x00009e00ff2d7b82 */ /* 0x000e620000000800 */
[----:B0-----:R-:W-:Y:S01]  /*414d0*/  PRMT R12, R72, 0x7632, R12 ;  /* 0x00007632480c7816 */ /* 0x001fe2000000000c */
[----:B------:R-:W-:Y:S01]  /*414e0*/  STG.E.U16 desc[UR60][R16.64], R72 ;  /* 0x0000004810007986 */ /* 0x000fe2000c10153c */
[----:B--2---:R-:W-:-:S03]  /*414f0*/  IMAD R59, R59, 0x9a, RZ ;  /* 0x0000009a3b3b7824 */ /* 0x004fc600078e02ff */
[----:B------:R0:W-:Y:S02]  /*41500*/  STG.E.U16 desc[UR60][R18.64], R12 ;  /* 0x0000000c12007986 */ /* 0x0001e4000c10153c */
[----:B------:R-:W2:Y:S08]  /*41510*/  LDC R57, c[0x0][0x278] ;  /* 0x00009e00ff397b82 */ /* 0x000eb00000000800 */
[----:B------:R-:W4:Y:S01]  /*41520*/  LDC R55, c[0x0][0x278] ;  /* 0x00009e00ff377b82 */ /* 0x000f220000000800 */
[----:B0-----:R-:W-:-:S04]  /*41530*/  IADD3 R12, P3, R244, R2, RZ ;  /* 0x00000002f40c7210 */ /* 0x001fc80007f7e0ff */
[----:B------:R-:W-:-:S03]  /*41540*/  LEA.HI.X.SX32 R13, R59, R3, 0x1, P3 ;  /* 0x000000033b0d7211 */ /* 0x000fc600018f0eff */
[----:B------:R-:W0:Y:S08]  /*41550*/  LDC R43, c[0x0][0x278] ;  /* 0x00009e00ff2b7b82 */ /* 0x000e300000000800 */
[----:B------:R-:W2:Y:S01]  /*41560*/  LDC R59, c[0x0][0x278] ;  /* 0x00009e00ff3b7b82 */ /* 0x000ea20000000800 */
[----:B---3--:R-:W-:-:S05]  /*41570*/  IMAD R56, R56, 0x138, RZ ;  /* 0x0000013838387824 */ /* 0x008fca00078e02ff */
[----:B------:R-:W-:Y:S02]  /*41580*/  IADD3 R16, P3, R56, R2, RZ ;  /* 0x0000000238107210 */ /* 0x000fe40007f7e0ff */
[----:B------:R-:W3:Y:S01]  /*41590*/  LDC R37, c[0x0][0x278] ;  /* 0x00009e00ff257b82 */ /* 0x000ee20000000800 */
[----:B-1----:R-:W-:-:S07]  /*415a0*/  IMAD R45, R45, 0x136, RZ ;  /* 0x000001362d2d7824 */ /* 0x002fce00078e02ff */
[----:B------:R-:W1:Y:S01]  /*415b0*/  LDC R54, c[0x0][0x278] ;  /* 0x00009e00ff367b82 */ /* 0x000e620000000800 */
[----:B--2---:R-:W-:-:S07]  /*415c0*/  IMAD R59, R59, 0x9c, RZ ;  /* 0x0000009c3b3b7824 */ /* 0x004fce00078e02ff */
[----:B------:R-:W2:Y:S01]  /*415d0*/  LDC R40, c[0x0][0x278] ;  /* 0x00009e00ff287b82 */ /* 0x000ea20000000800 */
[----:B------:R-:W-:-:S07]  /*415e0*/  LEA.HI.X.SX32 R17, R59, R3, 0x1, P3 ;  /* 0x000000033b117211 */ /* 0x000fce00018f0eff */
[----:B------:R-:W1:Y:S01]  /*415f0*/  LDC R59, c[0x0][0x278] ;  /* 0x00009e00ff3b7b82 */ /* 0x000e620000000800 */
[----:B------:R-:W-:Y:S01]  /*41600*/  IMAD R48, R57, 0x13a, RZ ;  /* 0x0000013a39307824 */ /* 0x000fe200078e02ff */
[-C--:B------:R-:W-:Y:S01]  /*41610*/  IADD3 R14, P0, R45, R2.reuse, RZ ;  /* 0x000000022d0e7210 */ /* 0x080fe20007f1e0ff */
[----:B----4-:R-:W-:Y:S02]  /*41620*/  IMAD R15, R55, 0x9b, RZ ;  /* 0x0000009b370f7824 */ /* 0x010fe400078e02ff */
[----:B0-----:R-:W-:Y:S01]  /*41630*/  IMAD R19, R43, 0x9d, RZ ;  /* 0x0000009d2b137824 */ /* 0x001fe200078e02ff */
[----:B------:R-:W-:Y:S01]  /*41640*/  IADD3 R18, P4, R48, R2, RZ ;  /* 0x0000000230127210 */ /* 0x000fe20007f9e0ff */
[----:B------:R0:W-:Y:S01]  /*41650*/  STG.E.U16 desc[UR60][R12.64], R73 ;  /* 0x000000490c007986 */ /* 0x0001e2000c10153c */
[-C--:B------:R-:W-:Y:S01]  /*41660*/  LEA.HI.X.SX32 R15, R15, R3.reuse, 0x1, P0 ;  /* 0x000000030f0f7211 */ /* 0x080fe200000f0eff */
[----:B------:R-:W4:Y:S01]  /*41670*/  LDC R49, c[0x0][0x278] ;  /* 0x00009e00ff317b82 */ /* 0x000f220000000800 */
[----:B------:R-:W-:-:S07]  /*41680*/  LEA.HI.X.SX32 R19, R19, R3, 0x1, P4 ;  /* 0x0000000313137211 */ /* 0x000fce00020f0eff */
[----:B------:R-:W4:Y:S01]  /*41690*/  LDC R42, c[0x0][0x278] ;  /* 0x00009e00ff2a7b82 */ /* 0x000f220000000800 */
[----:B0-----:R-:W-:Y:S01]  /*416a0*/  PRMT R73, R73, 0x7632, R73 ;  /* 0x0000763249497816 */ /* 0x001fe20000000049 */
[----:B---3--:R-:W-:Y:S01]  /*416b0*/  IMAD R13, R37, 0x13c, RZ ;  /* 0x0000013c250d7824 */ /* 0x008fe200078e02ff */
[----:B------:R-:W-:-:S03]  /*416c0*/  PRMT R12, R74, 0x7632, R12 ;  /* 0x000076324a0c7816 */ /* 0x000fc6000000000c */
[----:B------:R4:W-:Y:S01]  /*416d0*/  STG.E.U16 desc[UR60][R14.64], R73 ;  /* 0x000000490e007986 */ /* 0x0009e2000c10153c */
[----:B-1----:R-:W-:Y:S01]  /*416e0*/  IMAD R59, R59, 0x9e, RZ ;  /* 0x0000009e3b3b7824 */ /* 0x002fe200078e02ff */
[----:B------:R-:W0:Y:S02]  /*416f0*/  LDC R58, c[0x0][0x278] ;  /* 0x00009e00ff3a7b82 */ /* 0x000e240000000800 */
[----:B------:R-:W-:Y:S04]  /*41700*/  STG.E.U16 desc[UR60][R16.64], R74 ;  /* 0x0000004a10007986 */ /* 0x000fe8000c10153c */
[----:B------:R1:W-:Y:S02]  /*41710*/  STG.E.U16 desc[UR60][R18.64], R12 ;  /* 0x0000000c12007986 */ /* 0x0003e4000c10153c */
[----:B------:R-:W3:Y:S01]  /*41720*/  LDC R43, c[0x0][0x278] ;  /* 0x00009e00ff2b7b82 */ /* 0x000ee20000000800 */
[----:B--2---:R-:W-:Y:S01]  /*41730*/  IMAD R40, R40, 0x13e, RZ ;  /* 0x0000013e28287824 */ /* 0x004fe200078e02ff */
[----:B------:R-:W-:Y:S01]  /*41740*/  PRMT R37, R75, 0x7632, R37 ;  /* 0x000076324b257816 */ /* 0x000fe20000000025 */
[----:B----4-:R-:W-:-:S05]  /*41750*/  IMAD R15, R42, 0x9f, RZ ;  /* 0x0000009f2a0f7824 */ /* 0x010fca00078e02ff */
[----:B------:R-:W2:Y:S01]  /*41760*/  LDC R48, c[0x0][0x278] ;  /* 0x00009e00ff307b82 */ /* 0x000ea20000000800 */
[----:B-1----:R-:W-:-:S04]  /*41770*/  IADD3 R12, P3, R13, R2, RZ ;  /* 0x000000020d0c7210 */ /* 0x002fc80007f7e0ff */
[----:B------:R-:W-:-:S03]  /*41780*/  LEA.HI.X.SX32 R13, R59, R3, 0x1, P3 ;  /* 0x000000033b0d7211 */ /* 0x000fc600018f0eff */
[----:B------:R-:W1:Y:S01]  /*41790*/  LDC R59, c[0x0][0x278] ;  /* 0x00009e00ff3b7b82 */ /* 0x000e620000000800 */
[----:B------:R-:W-:-:S05]  /*417a0*/  IMAD R16, R54, 0x140, RZ ;  /* 0x0000014036107824 */ /* 0x000fca00078e02ff */
[-C--:B------:R-:W-:Y:S01]  /*417b0*/  IADD3 R16, P3, R16, R2.reuse, RZ ;  /* 0x0000000210107210 */ /* 0x080fe20007f7e0ff */
[----:B------:R-:W-:Y:S01]  /*417c0*/  IMAD R18, R49, 0x142, RZ ;  /* 0x0000014231127824 */ /* 0x000fe200078e02ff */
[-C--:B------:R-:W-:Y:S01]  /*417d0*/  IADD3 R14, P0, R40, R2.reuse, RZ ;  /* 0x00000002280e7210 */ /* 0x080fe20007f1e0ff */
[----:B0-----:R-:W-:Y:S01]  /*417e0*/  IMAD R19, R58, 0xa1, RZ ;  /* 0x000000a13a137824 */ /* 0x001fe200078e02ff */
[----:B------:R3:W-:Y:S01]  /*417f0*/  STG.E.U16 desc[UR60][R12.64], R75 ;  /* 0x0000004b0c007986 */ /* 0x0007e2000c10153c */
[----:B------:R-:W0:Y:S08]  /*41800*/  LDC R45, c[0x0][0x278] ;  /* 0x00009e00ff2d7b82 */ /* 0x000e300000000800 */
[----:B------:R-:W4:Y:S01]  /*41810*/  LDC R55, c[0x0][0x278] ;  /* 0x00009e00ff377b82 */ /* 0x000f220000000800 */
[----:B-1----:R-:W-:Y:S01]  /*41820*/  IMAD R59, R59, 0xa0, RZ ;  /* 0x000000a03b3b7824 */ /* 0x002fe200078e02ff */
[----:B------:R-:W-:-:S02]  /*41830*/  IADD3 R18, P4, R18, R2, RZ ;  /* 0x0000000212127210 */ /* 0x000fc40007f9e0ff */
[-C--:B------:R-:W-:Y:S01]  /*41840*/  LEA.HI.X.SX32 R15, R15, R3.reuse, 0x1, P0 ;  /* 0x000000030f0f7211 */ /* 0x080fe200000f0eff */
[----:B--2---:R-:W-:Y:S01]  /*41850*/  IMAD R48, R48, 0x148, RZ ;  /* 0x0000014830307824 */ /* 0x004fe200078e02ff */
[-C--:B------:R-:W-:Y:S02]  /*41860*/  LEA.HI.X.SX32 R17, R59, R3.reuse, 0x1, P3 ;  /* 0x000000033b117211 */ /* 0x080fe400018f0eff */
[----:B------:R-:W1:Y:S08]  /*41870*/  LDC R40, c[0x0][0x278] ;  /* 0x00009e00ff287b82 */ /* 0x000e700000000800 */
[----:B------:R-:W2:Y:S01]  /*41880*/  LDC R59, c[0x0][0x278] ;  /* 0x00009e00ff3b7b82 */ /* 0x000ea20000000800 */
[----:B------:R-:W-:Y:S01]  /*41890*/  LEA.HI.X.SX32 R19, R19, R3, 0x1, P4 ;  /* 0x0000000313137211 */ /* 0x000fe200020f0eff */
[----:B---3--:R-:W-:Y:S01]  /*418a0*/  IMAD R13, R43, 0x144, RZ ;  /* 0x000001442b0d7824 */ /* 0x008fe200078e02ff */
[----:B------:R-:W-:Y:S01]  /*418b0*/  PRMT R12, R76, 0x7632, R12 ;  /* 0x000076324c0c7816 */ /* 0x000fe2000000000c */
[----:B------:R3:W-:Y:S04]  /*418c0*/  STG.E.U16 desc[UR60][R14.64], R37 ;  /* 0x000000250e007986 */ /* 0x0007e8000c10153c */
[----:B------:R-:W-:Y:S01]  /*418d0*/  STG.E.U16 desc[UR60][R16.64], R76 ;  /* 0x0000004c10007986 */ /* 0x000fe2000c10153c */
[----:B0-----:R-:W-:Y:S01]  /*418e0*/  IMAD R45, R45, 0x146, RZ ;  /* 0x000001462d2d7824 */ /* 0x001fe200078e02ff */
[----:B------:R-:W0:Y:S02]  /*418f0*/  LDC R43, c[0x0][0x278] ;  /* 0x00009e00ff2b7b82 */ /* 0x000e240000000800 */
[----:B------:R4:W-:Y:S06]  /*41900*/  STG.E.U16 desc[UR60][R18.64], R12 ;  /* 0x0000000c12007986 */ /* 0x0009ec000c10153c */
[----:B---3--:R-:W3:Y:S01]  /*41910*/  LDC R37, c[0x0][0x278] ;  /* 0x00009e00ff257b82 */ /* 0x008ee20000000800 */
[----:B--2---:R-:W-:Y:S01]  /*41920*/  IMAD R59, R59, 0xa2, RZ ;  /* 0x000000a23b3b7824 */ /* 0x004fe200078e02ff */
[-C--:B----4-:R-:W-:Y:S01]  /*41930*/  IADD3 R12, P0, R13, R2.reuse, RZ ;  /* 0x000000020d0c7210 */ /* 0x090fe20007f1e0ff */
[----:B------:R-:W-:Y:S01]  /*41940*/  IMAD R15, R55, 0xa3, RZ ;  /* 0x000000a3370f7824 */ /* 0x000fe200078e02ff */
[----:B------:R-:W-:-:S04]  /*41950*/  IADD3 R16, P4, R48, R2, RZ ;  /* 0x0000000230107210 */ /* 0x000fc80007f9e0ff */
[----:B------:R-:W2:Y:S01]  /*41960*/  LDC R19, c[0x0][0x278] ;  /* 0x00009e00ff137b82 */ /* 0x000ea20000000800 */
[----:B------:R-:W-:-:S07]  /*41970*/  LEA.HI.X.SX32 R13, R59, R3, 0x1, P0 ;  /* 0x000000033b0d7211 */ /* 0x000fce00000f0eff */
[----:B------:R-:W4:Y:S01]  /*41980*/  LDC R59, c[0x0][0x278] ;  /* 0x00009e00ff3b7b82 */ /* 0x000f220000000800 */
[----:B------:R-:W-:Y:S02]  /*41990*/  IADD3 R14, P3, R45, R2, RZ ;  /* 0x000000022d0e7210 */ /* 0x000fe40007f7e0ff */
[----:B------:R-:W-:Y:S01]  /*419a0*/  PRMT R18, R77, 0x7632, R18 ;  /* 0x000076324d127816 */ /* 0x000fe20000000012 */
[----:B---3--:R-:W-:-:S04]  /*419b0*/  IMAD R37, R37, 0x14c, RZ ;  /* 0x0000014c25257824 */ /* 0x008fc800078e02ff */
[----:B------:R-:W3:Y:S08]  /*419c0*/  LDC R42, c[0x0][0x278] ;  /* 0x00009e00ff2a7b82 */ /* 0x000ef00000000800 */
[----:B------:R-:W3:Y:S01]  /*419d0*/  LDC R48, c[0x0][0x278] ;  /* 0x00009e00ff307b82 */ /* 0x000ee20000000800 */
[----:B----4-:R-:W-:Y:S01]  /*419e0*/  IMAD R59, R59, 0xa4, RZ ;  /* 0x000000a43b3b7824 */ /* 0x010fe200078e02ff */
[----:B------:R-:W-:Y:S01]  /*419f0*/  STG.E.U16 desc[UR60][R12.64], R77 ;  /* 0x0000004d0c007986 */ /* 0x000fe2000c10153c */
[----:B--2---:R-:W-:-:S05]  /*41a00*/  IMAD R19, R19, 0x14a, RZ ;  /* 0x0000014a13137824 */ /* 0x004fca00078e02ff */
[----:B------:R-:W2:Y:S01]  /*41a10*/  LDC R54, c[0x0][0x278] ;  /* 0x00009e00ff367b82 */ /* 0x000ea20000000800 */
[----:B------:R-:W-:-:S07]  /*41a20*/  LEA.HI.X.SX32 R17, R59, R3, 0x1, P4 ;  /* 0x000000033b117211 */ /* 0x000fce00020f0eff */
[----:B------:R-:W4:Y:S01]  /*41a30*/  LDC R59, c[0x0][0x278] ;  /* 0x00009e00ff3b7b82 */ /* 0x000f220000000800 */
[----:B------:R-:W-:-:S05]  /*41a40*/  LEA.HI.X.SX32 R15, R15, R3, 0x1, P3 ;  /* 0x000000030f0f7211 */ /* 0x000fca00018f0eff */
[----:B------:R1:W-:Y:S02]  /*41a50*/  STG.E.U16 desc[UR60][R14.64], R18 ;  /* 0x000000120e007986 */ /* 0x0003e4000c10153c */
[----:B------:R-:W3:Y:S08]  /*41a60*/  LDC R45, c[0x0][0x278] ;  /* 0x00009e00ff2d7b82 */ /* 0x000ef00000000800 */
[----:B------:R-:W2:Y:S01]  /*41a70*/  LDC R55, c[0x0][0x278] ;  /* 0x00009e00ff377b82 */ /* 0x000ea20000000800 */
[----:B-1----:R-:W-:Y:S01]  /*41a80*/  IADD3 R14, P0, R37, R2, RZ ;  /* 0x00000002250e7210 */ /* 0x002fe20007f1e0ff */
[----:B----4-:R-:W-:-:S06]  /*41a90*/  IMAD R59, R59, 0xa6, RZ ;  /* 0x000000a63b3b7824 */ /* 0x010fcc00078e02ff */
[----:B------:R-:W1:Y:S01]  /*41aa0*/  LDC R49, c[0x0][0x278] ;  /* 0x00009e00ff317b82 */ /* 0x000e620000000800 */
[----:B------:R-:W-:-:S07]  /*41ab0*/  LEA.HI.X.SX32 R15, R59, R3, 0x1, P0 ;  /* 0x000000033b0f7211 */ /* 0x000fce00000f0eff */
[----:B------:R-:W4:Y:S01]  /*41ac0*/  LDC R59, c[0x0][0x278] ;  /* 0x00009e00ff3b7b82 */ /* 0x000f220000000800 */
[----:B0-----:R-:W-:Y:S01]  /*41ad0*/  IMAD R18, R43, 0x150, RZ ;  /* 0x000001502b127824 */ /* 0x001fe200078e02ff */
[----:B------:R-:W-:-:S04]  /*41ae0*/  IADD3 R12, P3, R19, R2, RZ ;  /* 0x00000002130c7210 */ /* 0x000fc80007f7e0ff */
[----:B------:R-:W-:Y:S01]  /*41af0*/  IADD3 R18, P4, R18, R2, RZ ;  /* 0x0000000212127210 */ /* 0x000fe20007f9e0ff */
[----:B------:R-:W-:Y:S01]  /*41b00*/  IMAD R13, R40, 0xa5, RZ ;  /* 0x000000a5280d7824 */ /* 0x000fe200078e02ff */
[----:B------:R0:W-:Y:S01]  /*41b10*/  STG.E.U16 desc[UR60][R16.64], R78 ;  /* 0x0000004e10007986 */ /* 0x0001e2000c10153c */
[----:B---3--:R-:W-:Y:S01]  /*41b20*/  IMAD R57, R45, 0x152, RZ ;  /* 0x000001522d397824 */ /* 0x008fe200078e02ff */
[----:B------:R-:W3:Y:S08]  /*41b30*/  LDC R56, c[0x0][0x278] ;  /* 0x00009e00ff387b82 */ /* 0x000ef00000000800 */
[----:B------:R-:W3:Y:S01]  /*41b40*/  LDC R37, c[0x0][0x278] ;  /* 0x00009e00ff257b82 */ /* 0x000ee20000000800 */
[----:B----4-:R-:W-:-:S02]  /*41b50*/  IMAD R59, R59, 0xa8, RZ ;  /* 0x000000a83b3b7824 */ /* 0x010fc400078e02ff */
[----:B0-----:R-:W-:Y:S01]  /*41b60*/  IMAD R16, R42, 0x14e, RZ ;  /* 0x0000014e2a107824 */ /* 0x001fe200078e02ff */
[----:B------:R-:W-:Y:S01]  /*41b70*/  PRMT R78, R78, 0x7632, R78 ;  /* 0x000076324e4e7816 */ /* 0x000fe2000000004e */
[----:B------:R-:W-:Y:S01]  /*41b80*/  IMAD R17, R48, 0xa7, RZ ;  /* 0x000000a730117824 */ /* 0x000fe200078e02ff */
[-C--:B------:R-:W-:Y:S02]  /*41b90*/  LEA.HI.X.SX32 R19, R59, R3.reuse, 0x1, P4 ;  /* 0x000000033b137211 */ /* 0x080fe400020f0eff */
[----:B------:R-:W0:Y:S08]  /*41ba0*/  LDC R43, c[0x0][0x278] ;  /* 0x00009e00ff2b7b82 */ /* 0x000e300000000800 */
[----:B------:R-:W4:Y:S01]  /*41bb0*/  LDC R59, c[0x0][0x278] ;  /* 0x00009e00ff3b7b82 */ /* 0x000f220000000800 */
[----:B------:R-:W-:-:S02]  /*41bc0*/  LEA.HI.X.SX32 R13, R13, R3, 0x1, P3 ;  /* 0x000000030d0d7211 */ /* 0x000fc400018f0eff */
[----:B------:R-:W-:Y:S01]  /*41bd0*/  IADD3 R16, P3, R16, R2, RZ ;  /* 0x0000000210107210 */ /* 0x000fe20007f7e0ff */
[----:B--2---:R-:W-:Y:S02]  /*41be0*/  IMAD R48, R54, 0x154, RZ ;  /* 0x0000015436307824 */ /* 0x004fe400078e02ff */
[----:B------:R2:W-:Y:S01]  /*41bf0*/  STG.E.U16 desc[UR60][R12.64], R78 ;  /* 0x0000004e0c007986 */ /* 0x0005e2000c10153c */
[----:B------:R-:W-:Y:S01]  /*41c00*/  LEA.HI.X.SX32 R17, R17, R3, 0x1, P3 ;  /* 0x0000000311117211 */ /* 0x000fe200018f0eff */
[----:B-1----:R-:W-:Y:S01]  /*41c10*/  IMAD R42, R49, 0x156, RZ ;  /* 0x00000156312a7824 */ /* 0x002fe200078e02ff */
[----:B------:R-:W1:Y:S01]  /*41c20*/  LDC R45, c[0x0][0x278] ;  /* 0x00009e00ff2d7b82 */ /* 0x000e620000000800 */
[----:B------:R3:W-:Y:S07]  /*41c30*/  STG.E.U16 desc[UR60][R14.64], R79 ;  /* 0x0000004f0e007986 */ /* 0x0007ee000c10153c */
[----:B------:R-:W1:Y:S01]  /*41c40*/  LDC R40, c[0x0][0x278] ;  /* 0x00009e00ff287b82 */ /* 0x000e620000000800 */
[----:B--2---:R-:W-:-:S02]  /*41c50*/  PRMT R12, R79, 0x7632, R12 ;  /* 0x000076324f0c7816 */ /* 0x004fc4000000000c */
[----:B---3--:R-:W-:-:S03]  /*41c60*/  IADD3 R14, P3, R48, R2, RZ ;  /* 0x00000002300e7210 */ /* 0x008fc60007f7e0ff */
[----:B------:R-:W-:Y:S01]  /*41c70*/  STG.E.U16 desc[UR60][R16.64], R12 ;  /* 0x0000000c10007986 */ /* 0x000fe2000c10153c */
[----:B----4-:R-:W-:Y:S01]  /*41c80*/  IMAD R59, R59, 0xaa, RZ ;  /* 0x000000aa3b3b7824 */ /* 0x010fe200078e02ff */
[----:B------:R-:W2:Y:S02]  /*41c90*/  LDC R49, c[0x0][0x278] ;  /* 0x00009e00ff317b82 */ /* 0x000ea40000000800 */
[----:B------:R3:W-:Y:S02]  /*41ca0*/  STG.E.U16 desc[UR60][R18.64], R80 ;  /* 0x0000005012007986 */ /* 0x0007e4000c10153c */
[----:B------:R-:W-:-:S04]  /*41cb0*/  LEA.HI.X.SX32 R15, R59, R3, 0x1, P3 ;  /* 0x000000033b0f7211 */ /* 0x000fc800018f0eff */
[----:B------:R-:W4:Y:S08]  /*41cc0*/  LDC R59, c[0x0][0x278] ;  /* 0x00009e00ff3b7b82 */ /* 0x000f300000000800 */
[----:B---3--:R-:W3:Y:S01]  /*41cd0*/  LDC R19, c[0x0][0x278] ;  /* 0x00009e00ff137b82 */ /* 0x008ee20000000800 */
[----:B------:R-:W-:Y:S01]  /*41ce0*/  IMAD R13, R55, 0xa9, RZ ;  /* 0x000000a9370d7824 */ /* 0x000fe200078e02ff */
[----:B------:R-:W-:-:S02]  /*41cf0*/  IADD3 R12, P0, R57, R2, RZ ;  /* 0x00000002390c7210 */ /* 0x000fc40007f1e0ff */
[----:B------:R-:W-:Y:S02]  /*41d00*/  PRMT R80, R80, 0x7632, R80 ;  /* 0x0000763250507816 */ /* 0x000fe40000000050 */
[----:B------:R-:W-:Y:S01]  /*41d10*/  LEA.HI.X.SX32 R13, R13, R3, 0x1, P0 ;  /* 0x000000030d0d7211 */ /* 0x000fe200000f0eff */
[----:B------:R-:W-:Y:S01]  /*41d20*/  IMAD R17, R56, 0xab, RZ ;  /* 0x000000ab38117824 */ /* 0x000fe200078e02ff */
[----:B------:R-:W-:Y:S01]  /*41d30*/  IADD3 R16, P4, R42, R2, RZ ;  /* 0x000000022a107210 */ /* 0x000fe20007f9e0ff */
[----:B------:R-:W-:Y:S01]  /*41d40*/  IMAD R37, R37, 0x15a, RZ ;  /* 0x0000015a25257824 */ /* 0x000fe200078e02ff */
[----:B------:R-:W-:Y:S01]  /*41d50*/  PRMT R18, R81, 0x7632, R18 ;  /* 0x0000763251127816 */ /* 0x000fe20000000012 */
[----:B------:R0:W-:Y:S01]  /*41d60*/  STG.E.U16 desc[UR60][R12.64], R80 ;  /* 0x000000500c007986 */ /* 0x0001e2000c10153c */
[----:B------:R-:W1:Y:S01]  /*41d70*/  LDC R48, c[0x0][0x278] ;  /* 0x00009e00ff307b82 */ /* 0x000e620000000800 */
[----:B----4-:R-:W-:-:S07]  /*41d80*/  IMAD R59, R59, 0xac, RZ ;  /* 0x000000ac3b3b7824 */ /* 0x010fce00078e02ff */
[----:B------:R-:W4:Y:S01]  /*41d90*/  LDC R54, c[0x0][0x278] ;  /* 0x00009e00ff367b82 */ /* 0x000f220000000800 */
[----:B---3--:R-:W-:Y:S01]  /*41da0*/  IMAD R19, R19, 0x158, RZ ;  /* 0x0000015813137824 */ /* 0x008fe200078e02ff */
[----:B------:R-:W-:-:S06]  /*41db0*/  LEA.HI.X.SX32 R17, R17, R3, 0x1, P4 ;  /* 0x0000000311117211 */ /* 0x000fcc00020f0eff */
[----:B------:R-:W3:Y:S01]  /*41dc0*/  LDC R42, c[0x0][0x278] ;  /* 0x00009e00ff2a7b82 */ /* 0x000ee20000000800 */
[----:B0-----:R-:W-:-:S04]  /*41dd0*/  IADD3 R12, P3, R19, R2, RZ ;  /* 0x00000002130c7210 */ /* 0x001fc80007f7e0ff */
[----:B------:R-:W-:-:S03]  /*41de0*/  LEA.HI.X.SX32 R13, R59, R3, 0x1, P3 ;  /* 0x000000033b0d7211 */ /* 0x000fc600018f0eff */
[----:B------:R-:W0:Y:S01]  /*41df0*/  LDC R59, c[0x0][0x278] ;  /* 0x00009e00ff3b7b82 */ /* 0x000e220000000800 */
[----:B------:R-:W-:Y:S04]  /*41e00*/  STG.E.U16 desc[UR60][R14.64], R81 ;  /* 0x000000510e007986 */ /* 0x000fe8000c10153c */
[----:B------:R1:W-:Y:S01]  /*41e10*/  STG.E.U16 desc[UR60][R16.64], R18 ;  /* 0x0000001210007986 */ /* 0x0003e2000c10153c */
[----:B--2---:R-:W-:Y:S02]  /*41e20*/  IMAD R19, R49, 0xaf, RZ ;  /* 0x000000af31137824 */ /* 0x004fe400078e02ff */
[----:B------:R-:W2:Y:S08]  /*41e30*/  LDC R56, c[0x0][0x278] ;  /* 0x00009e00ff387b82 */ /* 0x000eb00000000800 */
[----:B------:R-:W2:Y:S01]  /*41e40*/  LDC R55, c[0x0][0x278] ;  /* 0x00009e00ff377b82 */ /* 0x000ea20000000800 */
[----:B-1----:R-:W-:-:S05]  /*41e50*/  IMAD R16, R43, 0x15c, RZ ;  /* 0x0000015c2b107824 */ /* 0x002fca00078e02ff */
[----:B------:R-:W-:Y:S01]  /*41e60*/  IADD3 R16, P3, R16, R2, RZ ;  /* 0x0000000210107210 */ /* 0x000fe20007f7e0ff */
[----:B0-----:R-:W-:Y:S01]  /*41e70*/  IMAD R59, R59, 0xae, RZ ;  /* 0x000000ae3b3b7824 */ /* 0x001fe200078e02ff */
[----:B------:R-:W0:Y:S04]  /*41e80*/  LDC R57, c[0x0][0x278] ;  /* 0x00009e00ff397b82 */ /* 0x000e280000000800 */
[----:B------:R-:W-:-:S04]  /*41e90*/  LEA.HI.X.SX32 R17, R59, R3, 0x1, P3 ;  /* 0x000000033b117211 */ /* 0x000fc800018f0eff */
[----:B------:R-:W1:Y:S01]  /*41ea0*/  LDC R59, c[0x0][0x278] ;  /* 0x00009e00ff3b7b82 */ /* 0x000e620000000800 */
[----:B------:R-:W-:Y:S01]  /*41eb0*/  IMAD R18, R45, 0x15e, RZ ;  /* 0x0000015e2d127824 */ /* 0x000fe200078e02ff */
[-C--:B------:R-:W-:Y:S01]  /*41ec0*/  IADD3 R14, P0, R37, R2.reuse, RZ ;  /* 0x00000002250e7210 */ /* 0x080fe20007f1e0ff */
[----:B------:R-:W-:Y:S01]  /*41ed0*/  IMAD R15, R40, 0xad, RZ ;  /* 0x000000ad280f7824 */ /* 0x000fe200078e02ff */
[----:B------:R4:W-:Y:S02]  /*41ee0*/  STG.E.U16 desc[UR60][R12.64], R82 ;  /* 0x000000520c007986 */ /* 0x0009e4000c10153c */
[----:B------:R-:W-:Y:S02]  /*41ef0*/  IADD3 R18, P4, R18, R2, RZ ;  /* 0x0000000212127210 */ /* 0x000fe40007f9e0ff */
[-C--:B------:R-:W-:Y:S01]  /*41f00*/  LEA.HI.X.SX32 R15, R15, R3.reuse, 0x1, P0 ;  /* 0x000000030f0f7211 */ /* 0x080fe200000f0eff */
[----:B------:R-:W0:Y:S01]  /*41f10*/  LDC R40, c[0x0][0x278] ;  /* 0x00009e00ff287b82 */ /* 0x000e220000000800 */
[----:B------:R-:W-:-:S02]  /*41f20*/  LEA.HI.X.SX32 R19, R19, R3, 0x1, P4 ;  /* 0x0000000313137211 */ /* 0x000fc400020f0eff */
[----:B----4-:R-:W-:Y:S01]  /*41f30*/  PRMT R82, R82, 0x7632, R82 ;  /* 0x0000763252527816 */ /* 0x010fe20000000052 */
[----:B---3--:R-:W-:Y:S01]  /*41f40*/  IMAD R13, R42, 0x160, RZ ;  /* 0x000001602a0d7824 */ /* 0x008fe200078e02ff */
[----:B------:R-:W-:-:S03]  /*41f50*/  PRMT R12, R83, 0x7632, R12 ;  /* 0x00007632530c7816 */ /* 0x000fc6000000000c */
[----:B------:R-:W3:Y:S01]  /*41f60*/  LDC R43, c[0x0][0x278] ;  /* 0x00009e00ff2b7b82 */ /* 0x000ee20000000800 */
[----:B------:R4:W-:Y:S01]  /*41f70*/  STG.E.U16 desc[UR60][R14.64], R82 ;  /* 0x000000520e007986 */ /* 0x0009e2000c10153c */
[----:B-1----:R-:W-:-:S03]  /*41f80*/  IMAD R59, R59, 0xb0, RZ ;  /* 0x000000b03b3b7824 */ /* 0x002fc600078e02ff */
[----:B------:R-:W-:Y:S01]  /*41f90*/  STG.E.U16 desc[UR60][R16.64], R83 ;  /* 0x0000005310007986 */ /* 0x000fe2000c10153c */
[----:B------:R-:W-:Y:S02]  /*41fa0*/  IMAD R37, R48, 0x162, RZ ;  /* 0x0000016230257824 */ /* 0x000fe400078e02ff */
[----:B------:R-:W1:Y:S01]  /*41fb0*/  LDC R42, c[0x0][0x278] ;  /* 0x00009e00ff2a7b82 */ /* 0x000e620000000800 */
[----:B------:R2:W-:Y:S01]  /*41fc0*/  STG.E.U16 desc[UR60][R18.64], R12 ;  /* 0x0000000c12007986 */ /* 0x0005e2000c10153c */
[----:B----4-:R-:W-:-:S06]  /*41fd0*/  IMAD R15, R54, 0xb1, RZ ;  /* 0x000000b1360f7824 */ /* 0x010fcc00078e02ff */
[----:B------:R-:W4:Y:S01]  /*41fe0*/  LDC R45, c[0x0][0x278] ;  /* 0x00009e00ff2d7b82 */ /* 0x000f220000000800 */
[-C--:B--2---:R-:W-:Y:S01]  /*41ff0*/  IADD3 R12, P3, R13, R2.reuse, RZ ;  /* 0x000000020d0c7210 */ /* 0x084fe20007f7e0ff */
[----:B------:R-:W-:Y:S01]  /*42000*/  IMAD R16, R56, 0x164, RZ ;  /* 0x0000016438107824 */ /* 0x000fe200078e02ff */
[-C--:B------:R-:W-:Y:S01]  /*42010*/  IADD3 R14, P0, R37, R2.reuse, RZ ;  /* 0x00000002250e7210 */ /* 0x080fe20007f1e0ff */
[----:B------:R-:W-:Y:S01]  /*42020*/  IMAD R18, R55, 0x166, RZ ;  /* 0x0000016637127824 */ /* 0x000fe200078e02ff */
[-C--:B------:R-:W-:Y:S01]  /*42030*/  LEA.HI.X.SX32 R13, R59, R3.reuse, 0x1, P3 ;  /* 0x000000033b0d7211 */ /* 0x080fe200018f0eff */
[----:B0-----:R-:W-:Y:S02]  /*42040*/  IMAD R19, R57, 0xb3, RZ ;  /* 0x000000b339137824 */ /* 0x001fe400078e02ff */
[----:B------:R-:W0:Y:S01]  /*42050*/  LDC R59, c[0x0][0x278] ;  /* 0x00009e00ff3b7b82 */ /* 0x000e220000000800 */
[----:B------:R-:W-:Y:S01]  /*42060*/  IADD3 R16, P3, R16, R2, RZ ;  /* 0x0000000210107210 */ /* 0x000fe20007f7e0ff */
[----:B------:R2:W-:Y:S01]  /*42070*/  STG.E.U16 desc[UR60][R12.64], R84 ;  /* 0x000000540c007986 */ /* 0x0005e2000c10153c */
[----:B------:R-:W-:-:S02]  /*42080*/  LEA.HI.X.SX32 R15, R15, R3, 0x1, P0 ;  /* 0x000000030f0f7211 */ /* 0x000fc400000f0eff */
[----:B------:R-:W-:-:S03]  /*42090*/  IADD3 R18, P4, R18, R2, RZ ;  /* 0x0000000212127210 */ /* 0x000fc60007f9e0ff */
[----:B------:R-:W4:Y:S01]  /*420a0*/  LDC R37, c[0x0][0x278] ;  /* 0x00009e00ff257b82 */ /* 0x000f220000000800 */
[----:B--2---:R-:W-:-:S07]  /*420b0*/  PRMT R84, R84, 0x7632, R84 ;  /* 0x0000763254547816 */ /* 0x004fce0000000054 */
[----:B------:R-:W2:Y:S01]  /*420c0*/  LDC R83, c[0x0][0x278] ;  /* 0x00009e00ff537b82 */ /* 0x000ea20000000800 */
[----:B0-----:R-:W-:Y:S01]  /*420d0*/  IMAD R59, R59, 0xb2, RZ ;  /* 0x000000b23b3b7824 */ /* 0x001fe200078e02ff */
[----:B------:R0:W-:Y:S06]  /*420e0*/  STG.E.U16 desc[UR60][R14.64], R84 ;  /* 0x000000540e007986 */ /* 0x0001ec000c10153c */
[----:B------:R-:W2:Y:S01]  /*420f0*/  LDC R82, c[0x0][0x278] ;  /* 0x00009e00ff527b82 */ /* 0x000ea20000000800 */
[-C--:B------:R-:W-:Y:S02]  /*42100*/  LEA.HI.X.SX32 R17, R59, R3.reuse, 0x1, P3 ;  /* 0x000000033b117211 */ /* 0x080fe400018f0eff */
[----:B------:R-:W-:-:S02]  /*42110*/  LEA.HI.X.SX32 R19, R19, R3, 0x1, P4 ;  /* 0x0000000313137211 */ /* 0x000fc400020f0eff */
[----:B------:R-:W-:Y:S01]  /*42120*/  PRMT R12, R85, 0x7632, R12 ;  /* 0x00007632550c7816 */ /* 0x000fe2000000000c */
[----:B------:R4:W-:Y:S02]  /*42130*/  STG.E.U16 desc[UR60][R16.64], R85 ;  /* 0x0000005510007986 */ /* 0x0009e4000c10153c */
[----:B------:R-:W2:Y:S01]  /*42140*/  LDC R81, c[0x0][0x278] ;  /* 0x00009e00ff517b82 */ /* 0x000ea20000000800 */
[----:B0-----:R-:W-:Y:S01]  /*42150*/  IMAD R84, R40, 0x168, RZ ;  /* 0x0000016828547824 */ /* 0x001fe200078e02ff */
[----:B------:R0:W-:Y:S01]  /*42160*/  STG.E.U16 desc[UR60][R18.64], R12 ;  /* 0x0000000c12007986 */ /* 0x0001e2000c10153c */
[----:B-1----:R-:W-:Y:S02]  /*42170*/  IMAD R42, R42, 0x16a, RZ ;  /* 0x0000016a2a2a7824 */ /* 0x002fe400078e02ff */
[----:B---3--:R-:W-:Y:S02]  /*42180*/  IMAD R43, R43, 0x16c, RZ ;  /* 0x0000016c2b2b7824 */ /* 0x008fe400078e02ff */
[----:B----4-:R-:W-:Y:S01]  /*42190*/  IMAD R15, R45, 0xb5, RZ ;  /* 0x000000b52d0f7824 */ /* 0x010fe200078e02ff */
[----:B------:R-:W1:Y:S08]  /*421a0*/  LDC R80, c[0x0][0x278] ;  /* 0x00009e00ff507b82 */ /* 0x000e700000000800 */
[----:B------:R-:W3:Y:S01]  /*421b0*/  LDC R85, c[0x0][0x278] ;  /* 0x00009e00ff557b82 */ /* 0x000ee20000000800 */
[----:B0-----:R-:W-:-:S04]  /*421c0*/  IADD3 R12, P0, R84, R2, RZ ;  /* 0x00000002540c7210 */ /* 0x001fc80007f1e0ff */
[----:B------:R-:W-:-:S03]  /*421d0*/  LEA.HI.X.SX32 R13, R39, R3, 0x1, P0 ;  /* 0x00000003270d7211 */ /* 0x000fc600000f0eff */
[----:B------:R-:W0:Y:S01]  /*421e0*/  LDC R39, c[0x0][0x278] ;  /* 0x00009e00ff277b82 */ /* 0x000e220000000800 */
[-C--:B------:R-:W-:Y:S02]  /*421f0*/  IADD3 R14, P3, R42, R2.reuse, RZ ;  /* 0x000000022a0e7210 */ /* 0x080fe40007f7e0ff */
[----:B------:R-:W-:Y:S01]  /*42200*/  IADD3 R16, P4, R43, R2, RZ ;  /* 0x000000022b107210 */ /* 0x000fe20007f9e0ff */
[----:B------:R4:W-:Y:S01]  /*42210*/  STG.E.U16 desc[UR60][R12.64], R86 ;  /* 0x000000560c007986 */ /* 0x0009e2000c10153c */
[-C--:B------:R-:W-:Y:S02]  /*42220*/  LEA.HI.X.SX32 R15, R15, R3.reuse, 0x1, P3 ;  /* 0x000000030f0f7211 */ /* 0x080fe400018f0eff */
[----:B------:R-:W-:Y:S01]  /*42230*/  PRMT R18, R86, 0x7632, R18 ;  /* 0x0000763256127816 */ /* 0x000fe20000000012 */
[----:B------:R-:W1:Y:S01]  /*42240*/  LDC R79, c[0x0][0x278] ;  /* 0x00009e00ff4f7b82 */ /* 0x000e620000000800 */
[----:B------:R-:W-:Y:S01]  /*42250*/  LEA.HI.X.SX32 R17, R38, R3, 0x1, P4 ;  /* 0x0000000326117211 */ /* 0x000fe200020f0eff */
[----:B--2---:R-:W-:-:S02]  /*42260*/  IMAD R83, R83, 0x170, RZ ;  /* 0x0000017053537824 */ /* 0x004fc400078e02ff */
[----:B---3--:R-:W-:-:S04]  /*42270*/  IMAD R85, R85, 0x16e, RZ ;  /* 0x0000016e55557824 */ /* 0x008fc800078e02ff */
[----:B------:R-:W2:Y:S01]  /*42280*/  LDC R38, c[0x0][0x278] ;  /* 0x00009e00ff267b82 */ /* 0x000ea20000000800 */
[----:B----4-:R-:W-:Y:S02]  /*42290*/  IMAD R13, R37, 0xb7, RZ ;  /* 0x000000b7250d7824 */ /* 0x010fe400078e02ff */
[----:B------:R-:W-:Y:S01]  /*422a0*/  IMAD R82, R82, 0x172, RZ ;  /* 0x0000017252527824 */ /* 0x000fe200078e02ff */
[-C--:B------:R-:W-:Y:S01]  /*422b0*/  IADD3 R12, P3, R85, R2.reuse, RZ ;  /* 0x00000002550c7210 */ /* 0x080fe20007f7e0ff */
[----:B------:R-:W-:Y:S01]  /*422c0*/  IMAD R81, R81, 0x174, RZ ;  /* 0x0000017451517824 */ /* 0x000fe200078e02ff */
[----:B------:R3:W-:Y:S01]  /*422d0*/  STG.E.U16 desc[UR60][R14.64], R18 ;  /* 0x000000120e007986 */ /* 0x0007e2000c10153c */
[----:B------:R-:W-:Y:S01]  /*422e0*/  PRMT R19, R87, 0x7632, R19 ;  /* 0x0000763257137816 */ /* 0x000fe20000000013 */
[----:B------:R-:W4:Y:S01]  /*422f0*/  LDC R78, c[0x0][0x278] ;  /* 0x00009e00ff4e7b82 */ /* 0x000f220000000800 */
[----:B------:R-:W-:Y:S01]  /*42300*/  LEA.HI.X.SX32 R13, R13, R3, 0x1, P3 ;  /* 0x000000030d0d7211 */ /* 0x000fe200018f0eff */
[----:B------:R0:W-:Y:S04]  /*42310*/  STG.E.U16 desc[UR60][R16.64], R87 ;  /* 0x0000005710007986 */ /* 0x0001e8000c10153c */
[----:B------:R1:W-:Y:S02]  /*42320*/  STG.E.U16 desc[UR60][R12.64], R19 ;  /* 0x000000130c007986 */ /* 0x0003e4000c10153c */
[----:B------:R-:W4:Y:S01]  /*42330*/  LDC R40, c[0x0][0x278] ;  /* 0x00009e00ff287b82 */ /* 0x000f220000000800 */
[----:B---3--:R-:W-:-:S02]  /*42340*/  IADD3 R14, P0, R83, R2, RZ ;  /* 0x00000002530e7210 */ /* 0x008fc40007f1e0ff */
[-C--:B------:R-:W-:Y:S01]  /*42350*/  IADD3 R18, P4, R81, R2.reuse, RZ ;  /* 0x0000000251127210 */ /* 0x080fe20007f9e0ff */
[----:B0-----:R-:W-:Y:S01]  /*42360*/  IMAD R17, R39, 0xb9, RZ ;  /* 0x000000b927117824 */ /* 0x001fe200078e02ff */
[----:B------:R-:W-:-:S03]  /*42370*/  IADD3 R16, P3, R82, R2, RZ ;  /* 0x0000000252107210 */ /* 0x000fc60007f7e0ff */
[----:B------:R-:W0:Y:S01]  /*42380*/  LDC R77, c[0x0][0x278] ;  /* 0x00009e00ff4d7b82 */ /* 0x000e220000000800 */
[-C--:B------:R-:W-:Y:S02]  /*42390*/  LEA.HI.X.SX32 R15, R36, R3.reuse, 0x1, P0 ;  /* 0x00000003240f7211 */ /* 0x080fe400000f0eff */
[-C--:B------:R-:W-:Y:S02]  /*423a0*/  LEA.HI.X.SX32 R17, R17, R3.reuse, 0x1, P3 ;  /* 0x0000000311117211 */ /* 0x080fe400018f0eff */
[----:B-1----:R-:W-:Y:S02]  /*423b0*/  PRMT R12, R88, 0x7632, R12 ;  /* 0x00007632580c7816 */ /* 0x002fe4000000000c */
[----:B------:R-:W-:Y:S01]  /*423c0*/  LEA.HI.X.SX32 R19, R35, R3, 0x1, P4 ;  /* 0x0000000323137211 */ /* 0x000fe200020f0eff */
[----:B------:R-:W1:Y:S01]  /*423d0*/  LDC R76, c[0x0][0x278] ;  /* 0x00009e00ff4c7b82 */ /* 0x000e620000000800 */
[----:B------:R-:W-:Y:S04]  /*423e0*/  STG.E.U16 desc[UR60][R14.64], R88 ;  /* 0x000000580e007986 */ /* 0x000fe8000c10153c */
[----:B------:R-:W-:Y:S03]  /*423f0*/  STG.E.U16 desc[UR60][R16.64], R12 ;  /* 0x0000000c10007986 */ /* 0x000fe6000c10153c */
[----:B------:R-:W3:Y:S01]  /*42400*/  LDC R75, c[0x0][0x278] ;  /* 0x00009e00ff4b7b82 */ /* 0x000ee20000000800 */
[----:B------:R2:W-:Y:S07]  /*42410*/  STG.E.U16 desc[UR60][R18.64], R89 ;  /* 0x0000005912007986 */ /* 0x0005ee000c10153c */
[----:B------:R-:W3:Y:S01]  /*42420*/  LDC R74, c[0x0][0x278] ;  /* 0x00009e00ff4a7b82 */ /* 0x000ee20000000800 */
[----:B------:R-:W-:-:S07]  /*42430*/  IMAD R80, R80, 0x176, RZ ;  /* 0x0000017650507824 */ /* 0x000fce00078e02ff */
[----:B--2---:R-:W2:Y:S01]  /*42440*/  LDC R19, c[0x0][0x278] ;  /* 0x00009e00ff137b82 */ /* 0x004ea20000000800 */
[----:B------:R-:W-:-:S07]  /*42450*/  IMAD R79, R79, 0x178, RZ ;  /* 0x000001784f4f7824 */ /* 0x000fce00078e02ff */
[----:B------:R-:W2:Y:S01]  /*42460*/  LDC R35, c[0x0][0x278] ;  /* 0x00009e00ff237b82 */ /* 0x000ea20000000800 */
[----:B------:R-:W-:Y:S01]  /*42470*/  IMAD R13, R38, 0xbb, RZ ;  /* 0x000000bb260d7824 */ /* 0x000fe200078e02ff */
[-C--:B------:R-:W-:Y:S01]  /*42480*/  IADD3 R12, P0, R80, R2.reuse, RZ ;  /* 0x00000002500c7210 */ /* 0x080fe20007f1e0ff */
[----:B----4-:R-:W-:Y:S01]  /*42490*/  IMAD R78, R78, 0x17a, RZ ;  /* 0x0000017a4e4e7824 */ /* 0x010fe200078e02ff */
[----:B------:R-:W-:-:S04]  /*424a0*/  IADD3 R14, P3, R79, R2, RZ ;  /* 0x000000024f0e7210 */ /* 0x000fc80007f7e0ff */
[----:B------:R-:W4:Y:S01]  /*424b0*/  LDC R73, c[0x0][0x278] ;  /* 0x00009e00ff497b82 */ /* 0x000f220000000800 */
[-C--:B------:R-:W-:Y:S01]  /*424c0*/  LEA.HI.X.SX32 R13, R13, R3.reuse, 0x1, P0 ;  /* 0x000000030d0d7211 */ /* 0x080fe200000f0eff */
[----:B------:R-:W-:Y:S01]  /*424d0*/  IMAD R17, R40, 0xbd, RZ ;  /* 0x000000bd28117824 */ /* 0x000fe200078e02ff */
[----:B------:R-:W-:Y:S01]  /*424e0*/  PRMT R89, R89, 0x7632, R89 ;  /* 0x0000763259597816 */ /* 0x000fe20000000059 */
[----:B0-----:R-:W-:Y:S01]  /*424f0*/  IMAD R77, R77, 0x17c, RZ ;  /* 0x0000017c4d4d7824 */ /* 0x001fe200078e02ff */
[----:B------:R-:W-:-:S03]  /*42500*/  LEA.HI.X.SX32 R15, R34, R3, 0x1, P3 ;  /* 0x00000003220f7211 */ /* 0x000fc600018f0eff */
[----:B------:R-:W0:Y:S01]  /*42510*/  LDC R72, c[0x0][0x278] ;  /* 0x00009e00ff487b82 */ /* 0x000e220000000800 */
[----:B------:R-:W-:Y:S01]  /*42520*/  IADD3 R16, P4, R78, R2, RZ ;  /* 0x000000024e107210 */ /* 0x000fe20007f9e0ff */
[----:B------:R-:W-:Y:S01]  /*42530*/  STG.E.U16 desc[UR60][R12.64], R89 ;  /* 0x000000590c007986 */ /* 0x000fe2000c10153c */
[----:B------:R-:W-:-:S05]  /*42540*/  PRMT R18, R90, 0x7632, R18 ;  /* 0x000076325a127816 */ /* 0x000fca0000000012 */
[----:B------:R-:W0:Y:S01]  /*42550*/  LDC R71, c[0x0][0x278] ;  /* 0x00009e00ff477b82 */ /* 0x000e220000000800 */
[----:B------:R-:W-:Y:S01]  /*42560*/  LEA.HI.X.SX32 R17, R17, R3, 0x1, P4 ;  /* 0x0000000311117211 */ /* 0x000fe200020f0eff */
[----:B------:R2:W-:Y:S01]  /*42570*/  STG.E.U16 desc[UR60][R14.64], R90 ;  /* 0x0000005a0e007986 */ /* 0x0005e2000c10153c */
[----:B-1----:R-:W-:-:S05]  /*42580*/  IMAD R76, R76, 0x17e, RZ ;  /* 0x0000017e4c4c7824 */ /* 0x002fca00078e02ff */
[----:B------:R-:W1:Y:S01]  /*42590*/  LDC R70, c[0x0][0x278] ;  /* 0x00009e00ff467b82 */ /* 0x000e620000000800 */
[----:B---3--:R-:W-:Y:S02]  /*425a0*/  IMAD R75, R75, 0x180, RZ ;  /* 0x000001804b4b7824 */ /* 0x008fe400078e02ff */
[----:B------:R-:W-:-:S05]  /*425b0*/  IMAD R74, R74, 0x182, RZ ;  /* 0x000001824a4a7824 */ /* 0x000fca00078e02ff */
[----:B------:R-:W3:Y:S01]  /*425c0*/  LDC R36, c[0x0][0x278] ;  /* 0x00009e00ff247b82 */ /* 0x000ee20000000800 */
[-C--:B--2---:R-:W-:Y:S01]  /*425d0*/  IADD3 R14, P3, R77, R2.reuse, RZ ;  /* 0x000000024d0e7210 */ /* 0x084fe20007f7e0ff */
[----:B------:R-:W-:Y:S01]  /*425e0*/  IMAD R13, R19, 0xbf, RZ ;  /* 0x000000bf130d7824 */ /* 0x000fe200078e02ff */
[----:B------:R2:W-:Y:S05]  /*425f0*/  STG.E.U16 desc[UR60][R16.64], R18 ;  /* 0x0000001210007986 */ /* 0x0005ea000c10153c */
[----:B------:R-:W3:Y:S01]  /*42600*/  LDC R34, c[0x0][0x278] ;  /* 0x00009e00ff227b82 */ /* 0x000ee20000000800 */
[----:B------:R-:W-:Y:S01]  /*42610*/  IADD3 R12, P0, R76, R2, RZ ;  /* 0x000000024c0c7210 */ /* 0x000fe20007f1e0ff */
[----:B------:R-:W-:Y:S01]  /*42620*/  IMAD R19, R35, 0xc1, RZ ;  /* 0x000000c123137824 */ /* 0x000fe200078e02ff */
[----:B------:R-:W-:-:S02]  /*42630*/  LEA.HI.X.SX32 R15, R33, R3, 0x1, P3 ;  /* 0x00000003210f7211 */ /* 0x000fc400018f0eff */
[----:B--2---:R-:W-:-:S03]  /*42640*/  IADD3 R16, P3, R75, R2, RZ ;  /* 0x000000024b107210 */ /* 0x004fc60007f7e0ff */
[----:B------:R-:W2:Y:S01]  /*42650*/  LDC R69, c[0x0][0x278] ;  /* 0x00009e00ff457b82 */ /* 0x000ea20000000800 */
[----:B------:R-:W-:Y:S01]  /*42660*/  IADD3 R18, P4, R74, R2, RZ ;  /* 0x000000024a127210 */ /* 0x000fe20007f9e0ff */
[----:B------:R0:W-:Y:S01]  /*42670*/  STG.E.U16 desc[UR60][R14.64], R91 ;  /* 0x0000005b0e007986 */ /* 0x0001e2000c10153c */
[-C--:B------:R-:W-:Y:S02]  /*42680*/  LEA.HI.X.SX32 R13, R13, R3.reuse, 0x1, P0 ;  /* 0x000000030d0d7211 */ /* 0x080fe400000f0eff */
[----:B------:R-:W-:Y:S02]  /*42690*/  PRMT R33, R91, 0x7632, R33 ;  /* 0x000076325b217816 */ /* 0x000fe40000000021 */
[-C--:B------:R-:W-:Y:S01]  /*426a0*/  LEA.HI.X.SX32 R17, R26, R3.reuse, 0x1, P3 ;  /* 0x000000031a117211 */ /* 0x080fe200018f0eff */
[----:B----4-:R-:W-:Y:S01]  /*426b0*/  IMAD R73, R73, 0x184, RZ ;  /* 0x0000018449497824 */ /* 0x010fe200078e02ff */
[----:B------:R-:W-:Y:S01]  /*426c0*/  LEA.HI.X.SX32 R19, R19, R3, 0x1, P4 ;  /* 0x0000000313137211 */ /* 0x000fe200020f0eff */
[----:B------:R-:W4:Y:S01]  /*426d0*/  LDC R68, c[0x0][0x278] ;  /* 0x00009e00ff447b82 */ /* 0x000f220000000800 */
[----:B------:R-:W-:Y:S01]  /*426e0*/  STG.E.U16 desc[UR60][R12.64], R33 ;  /* 0x000000210c007986 */ /* 0x000fe2000c10153c */
[----:B0-----:R-:W-:-:S03]  /*426f0*/  PRMT R14, R92, 0x7632, R14 ;  /* 0x000076325c0e7816 */ /* 0x001fc6000000000e */
[----:B------:R-:W-:Y:S03]  /*42700*/  STG.E.U16 desc[UR60][R16.64], R92 ;  /* 0x0000005c10007986 */ /* 0x000fe6000c10153c */
[----:B------:R-:W0:Y:S01]  /*42710*/  LDC R67, c[0x0][0x278] ;  /* 0x00009e00ff437b82 */ /* 0x000e220000000800 */
[----:B------:R1:W-:Y:S01]  /*42720*/  STG.E.U16 desc[UR60][R18.64], R14 ;  /* 0x0000000e12007986 */ /* 0x0003e2000c10153c */
[----:B------:R-:W-:Y:S02]  /*42730*/  IMAD R72, R72, 0x186, RZ ;  /* 0x0000018648487824 */ /* 0x000fe400078e02ff */
[----:B------:R-:W-:-:S04]  /*42740*/  IMAD R71, R71, 0x188, RZ ;  /* 0x0000018847477824 */ /* 0x000fc800078e02ff */
[----:B------:R-:W0:Y:S01]  /*42750*/  LDC R26, c[0x0][0x278] ;  /* 0x00009e00ff1a7b82 */ /* 0x000e220000000800 */
[----:B-1----:R-:W-:Y:S01]  /*42760*/  IMAD R70, R70, 0x18a, RZ ;  /* 0x0000018a46467824 */ /* 0x002fe200078e02ff */
[----:B------:R-:W-:-:S06]  /*42770*/  IADD3 R14, P3, R73, R2, RZ ;  /* 0x00000002490e7210 */ /* 0x000fcc0007f7e0ff */
[----:B------:R-:W1:Y:S01]  /*42780*/  LDC R66, c[0x0][0x278] ;  /* 0x00009e00ff427b82 */ /* 0x000e620000000800 */
[----:B------:R-:W-:Y:S01]  /*42790*/  LEA.HI.X.SX32 R15, R24, R3, 0x1, P3 ;  /* 0x00000003180f7211 */ /* 0x000fe200018f0eff */
[----:B---3--:R-:W-:Y:S01]  /*427a0*/  IMAD R13, R36, 0xc3, RZ ;  /* 0x000000c3240d7824 */ /* 0x008fe200078e02ff */
[-C--:B------:R-:W-:Y:S01]  /*427b0*/  IADD3 R12, P0, R72, R2.reuse, RZ ;  /* 0x00000002480c7210 */ /* 0x080fe20007f1e0ff */
[----:B------:R-:W-:Y:S01]  /*427c0*/  IMAD R19, R34, 0xc5, RZ ;  /* 0x000000c522137824 */ /* 0x000fe200078e02ff */
[----:B------:R-:W-:-:S03]  /*427d0*/  IADD3 R16, P3, R71, R2, RZ ;  /* 0x0000000247107210 */ /* 0x000fc60007f7e0ff */
[----:B------:R-:W3:Y:S01]  /*427e0*/  LDC R33, c[0x0][0x278] ;  /* 0x00009e00ff217b82 */ /* 0x000ee20000000800 */
[----:B------:R-:W-:Y:S01]  /*427f0*/  IADD3 R18, P4, R70, R2, RZ ;  /* 0x0000000246127210 */ /* 0x000fe20007f9e0ff */
[----:B------:R4:W-:Y:S01]  /*42800*/  STG.E.U16 desc[UR60][R14.64], R93 ;  /* 0x0000005d0e007986 */ /* 0x0009e2000c10153c */
[-C--:B------:R-:W-:Y:S02]  /*42810*/  LEA.HI.X.SX32 R13, R13, R3.reuse, 0x1, P0 ;  /* 0x000000030d0d7211 */ /* 0x080fe400000f0eff */
[-C--:B------:R-:W-:Y:S02]  /*42820*/  LEA.HI.X.SX32 R17, R4, R3.reuse, 0x1, P3 ;  /* 0x0000000304117211 */ /* 0x080fe400018f0eff */
[----:B------:R-:W-:Y:S01]  /*42830*/  LEA.HI.X.SX32 R19, R19, R3, 0x1, P4 ;  /* 0x0000000313137211 */ /* 0x000fe200020f0eff */
[----:B--2---:R-:W-:Y:S01]  /*42840*/  IMAD R69, R69, 0x18c, RZ ;  /* 0x0000018c45457824 */ /* 0x004fe200078e02ff */
[----:B------:R-:W-:Y:S01]  /*42850*/  PRMT R4, R94, 0x7632, R4 ;  /* 0x000076325e047816 */ /* 0x000fe20000000004 */
[----:B----4-:R-:W-:Y:S01]  /*42860*/  IMAD R68, R68, 0x18e, RZ ;  /* 0x0000018e44447824 */ /* 0x010fe200078e02ff */
[----:B------:R-:W2:Y:S01]  /*42870*/  LDC R65, c[0x0][0x278] ;  /* 0x00009e00ff417b82 */ /* 0x000ea20000000800 */
[----:B------:R-:W-:-:S05]  /*42880*/  PRMT R93, R93, 0x7632, R93 ;  /* 0x000076325d5d7816 */ /* 0x000fca000000005d */
[----:B------:R4:W-:Y:S01]  /*42890*/  STG.E.U16 desc[UR60][R12.64], R93 ;  /* 0x0000005d0c007986 */ /* 0x0009e2000c10153c */
[----:B0-----:R-:W-:Y:S01]  /*428a0*/  IMAD R67, R67, 0x190, RZ ;  /* 0x0000019043437824 */ /* 0x001fe200078e02ff */
[----:B------:R-:W0:Y:S02]  /*428b0*/  LDC R64, c[0x0][0x278] ;  /* 0x00009e00ff407b82 */ /* 0x000e240000000800 */
[----:B------:R-:W-:Y:S04]  /*428c0*/  STG.E.U16 desc[UR60][R16.64], R94 ;  /* 0x0000005e10007986 */ /* 0x000fe8000c10153c */
[----:B------:R3:W-:Y:S01]  /*428d0*/  STG.E.U16 desc[UR60][R18.64], R4 ;  /* 0x0000000412007986 */ /* 0x0007e2000c10153c */
[----:B------:R-:W-:Y:S01]  /*428e0*/  IMAD R15, R26, 0xc7, RZ ;  /* 0x000000c71a0f7824 */ /* 0x000fe200078e02ff */
[----:B------:R-:W0:Y:S01]  /*428f0*/  LDC R63, c[0x0][0x278] ;  /* 0x00009e00ff3f7b82 */ /* 0x000e220000000800 */
[----:B----4-:R-:W-:Y:S01]  /*42900*/  IADD3 R12, P3, R69, R2, RZ ;  /* 0x00000002450c7210 */ /* 0x010fe20007f7e0ff */
[----:B-1----:R-:W-:-:S02]  /*42910*/  IMAD R66, R66, 0x192, RZ ;  /* 0x0000019242427824 */ /* 0x002fc400078e02ff */
[----:B--2---:R-:W-:-:S04]  /*42920*/  IMAD R65, R65, 0x194, RZ ;  /* 0x0000019441417824 */ /* 0x004fc800078e02ff */
[----:B------:R-:W1:Y:S01]  /*42930*/  LDC R34, c[0x0][0x278] ;  /* 0x00009e00ff227b82 */ /* 0x000e620000000800 */
[----:B------:R-:W-:-:S07]  /*42940*/  LEA.HI.X.SX32 R13, R5, R3, 0x1, P3 ;  /* 0x00000003050d7211 */ /* 0x000fce00018f0eff */
[----:B---3--:R-:W2:Y:S01]  /*42950*/  LDC R19, c[0x0][0x278] ;  /* 0x00009e00ff137b82 */ /* 0x008ea20000000800 */
[-C--:B------:R-:W-:Y:S02]  /*42960*/  IADD3 R4, P0, R68, R2.reuse, RZ ;  /* 0x0000000244047210 */ /* 0x080fe40007f1e0ff */
[-C--:B------:R-:W-:Y:S01]  /*42970*/  IADD3 R14, P3, R67, R2.reuse, RZ ;  /* 0x00000002430e7210 */ /* 0x080fe20007f7e0ff */
[----:B------:R-:W-:Y:S01]  /*42980*/  IMAD R17, R33, 0xc9, RZ ;  /* 0x000000c921117824 */ /* 0x000fe200078e02ff */
[-C--:B------:R-:W-:Y:S02]  /*42990*/  LEA.HI.X.SX32 R5, R15, R3.reuse, 0x1, P0 ;  /* 0x000000030f057211 */ /* 0x080fe400000f0eff */
[----:B------:R-:W-:Y:S01]  /*429a0*/  PRMT R18, R95, 0x7632, R18 ;  /* 0x000076325f127816 */ /* 0x000fe20000000012 */
[----:B0-----:R-:W-:Y:S01]  /*429b0*/  IMAD R64, R64, 0x196, RZ ;  /* 0x0000019640407824 */ /* 0x001fe200078e02ff */
[-C--:B------:R-:W-:Y:S01]  /*429c0*/  IADD3 R16, P4, R66, R2.reuse, RZ ;  /* 0x0000000242107210 */ /* 0x080fe20007f9e0ff */
[----:B------:R2:W-:Y:S01]  /*429d0*/  STG.E.U16 desc[UR60][R12.64], R95 ;  /* 0x0000005f0c007986 */ /* 0x0005e2000c10153c */
[-C--:B------:R-:W-:Y:S01]  /*429e0*/  LEA.HI.X.SX32 R15, R6, R3.reuse, 0x1, P3 ;  /* 0x00000003060f7211 */ /* 0x080fe200018f0eff */
[----:B------:R-:W-:Y:S01]  /*429f0*/  IMAD R63, R63, 0x198, RZ ;  /* 0x000001983f3f7824 */ /* 0x000fe200078e02ff */
[----:B------:R-:W-:Y:S01]  /*42a00*/  LEA.HI.X.SX32 R17, R17, R3, 0x1, P4 ;  /* 0x0000000311117211 */ /* 0x000fe200020f0eff */
[----:B------:R-:W-:Y:S01]  /*42a10*/  STG.E.U16 desc[UR60][R4.64], R18 ;  /* 0x0000001204007986 */ /* 0x000fe2000c10153c */
[----:B------:R-:W-:Y:S01]  /*42a20*/  PRMT R6, R96, 0x7632, R6 ;  /* 0x0000763260067816 */ /* 0x000fe20000000006 */
[----:B------:R-:W0:Y:S02]  /*42a30*/  LDC R36, c[0x0][0x278] ;  /* 0x00009e00ff247b82 */ /* 0x000e240000000800 */
[----:B------:R3:W-:Y:S04]  /*42a40*/  STG.E.U16 desc[UR60][R14.64], R96 ;  /* 0x000000600e007986 */ /* 0x0007e8000c10153c */
[----:B------:R4:W-:Y:S01]  /*42a50*/  STG.E.U16 desc[UR60][R16.64], R6 ;  /* 0x0000000610007986 */ /* 0x0009e2000c10153c */
[----:B--2---:R-:W-:Y:S01]  /*42a60*/  IMAD R13, R19, 0xcb, RZ ;  /* 0x000000cb130d7824 */ /* 0x004fe200078e02ff */
[----:B------:R-:W2:Y:S08]  /*42a70*/  LDC R37, c[0x0][0x278] ;  /* 0x00009e00ff257b82 */ /* 0x000eb00000000800 */
[----:B---3--:R-:W3:Y:S08]  /*42a80*/  LDC R14, c[0x0][0x278] ;  /* 0x00009e00ff0e7b82 */ /* 0x008ef00000000800 */
[----:B------:R-:W1:Y:S08]  /*42a90*/  LDC R15, c[0x0][0x278] ;  /* 0x00009e00ff0f7b82 */ /* 0x000e700000000800 */
[----:B----4-:R-:W4:Y:S08]  /*42aa0*/  LDC R16, c[0x0][0x278] ;  /* 0x00009e00ff107b82 */ /* 0x010f300000000800 */
[----:B------:R-:W0:Y:S08]  /*42ab0*/  LDC R17, c[0x0][0x278] ;  /* 0x00009e00ff117b82 */ /* 0x000e300000000800 */
[----:B------:R-:W2:Y:S01]  /*42ac0*/  LDC R18, c[0x0][0x278] ;  /* 0x00009e00ff127b82 */ /* 0x000ea20000000800 */
[----:B------:R-:W-:-:S07]  /*42ad0*/  IADD3 R4, P0, R65, R2, RZ ;  /* 0x0000000241047210 */ /* 0x000fce0007f1e0ff */
[----:B------:R-:W0:Y:S01]  /*42ae0*/  LDC R19, c[0x0][0x278] ;  /* 0x00009e00ff137b82 */ /* 0x000e220000000800 */
[-C--:B------:R-:W-:Y:S02]  /*42af0*/  IADD3 R12, P3, R64, R2.reuse, RZ ;  /* 0x00000002400c7210 */ /* 0x080fe40007f7e0ff */
[----:B------:R-:W-:Y:S02]  /*42b00*/  IADD3 R6, P4, R63, R2, RZ ;  /* 0x000000023f067210 */ /* 0x000fe40007f9e0ff */
[-C--:B------:R-:W-:Y:S02]  /*42b10*/  LEA.HI.X.SX32 R5, R8, R3.reuse, 0x1, P0 ;  /* 0x0000000308057211 */ /* 0x080fe400000f0eff */
[-C--:B------:R-:W-:Y:S01]  /*42b20*/  LEA.HI.X.SX32 R13, R13, R3.reuse, 0x1, P3 ;  /* 0x000000030d0d7211 */ /* 0x080fe200018f0eff */
[----:B------:R-:W0:Y:S01]  /*42b30*/  LDC R35, c[0x0][0x278] ;  /* 0x00009e00ff237b82 */ /* 0x000e220000000800 */
[----:B------:R-:W-:Y:S02]  /*42b40*/  PRMT R8, R97, 0x7632, R8 ;  /* 0x0000763261087816 */ /* 0x000fe40000000008 */
[----:B------:R-:W-:Y:S01]  /*42b50*/  LEA.HI.X.SX32 R7, R7, R3, 0x1, P4 ;  /* 0x0000000307077211 */ /* 0x000fe200020f0eff */
[----:B------:R3:W-:Y:S04]  /*42b60*/  STG.E.U16 desc[UR60][R4.64], R97 ;  /* 0x0000006104007986 */ /* 0x0007e8000c10153c */
[----:B------:R4:W-:Y:S01]  /*42b70*/  STG.E.U16 desc[UR60][R12.64], R8 ;  /* 0x000000080c007986 */ /* 0x0009e2000c10153c */
[----:B------:R-:W0:Y:S03]  /*42b80*/  LDC R38, c[0x0][0x278] ;  /* 0x00009e00ff267b82 */ /* 0x000e260000000800 */
[----:B------:R1:W-:Y:S01]  /*42b90*/  STG.E.U16 desc[UR60][R6.64], R98 ;  /* 0x0000006206007986 */ /* 0x0003e2000c10153c */
[----:B---3--:R-:W-:-:S04]  /*42ba0*/  IMAD R5, R14, 0x19a, RZ ;  /* 0x0000019a0e057824 */ /* 0x008fc800078e02ff */
[----:B------:R-:W3:Y:S01]  /*42bb0*/  LDC R24, c[0x0][0x278] ;  /* 0x00009e00ff187b82 */ /* 0x000ee20000000800 */
[----:B--2---:R-:W-:Y:S02]  /*42bc0*/  IMAD R4, R18, 0x1a0, RZ ;  /* 0x000001a012047824 */ /* 0x004fe400078e02ff */
[----:B----4-:R-:W-:Y:S01]  /*42bd0*/  IMAD R13, R16, 0xcd, RZ ;  /* 0x000000cd100d7824 */ /* 0x010fe200078e02ff */
[----:B------:R-:W-:Y:S01]  /*42be0*/  IADD3 R12, P3, R5, R2, RZ ;  /* 0x00000002050c7210 */ /* 0x000fe20007f7e0ff */
[----:B-1----:R-:W-:-:S03]  /*42bf0*/  IMAD R7, R15, 0x19c, RZ ;  /* 0x0000019c0f077824 */ /* 0x002fc600078e02ff */
[----:B------:R-:W1:Y:S01]  /*42c00*/  LDC R26, c[0x0][0x278] ;  /* 0x00009e00ff1a7b82 */ /* 0x000e620000000800 */
[----:B0-----:R-:W-:Y:S02]  /*42c10*/  IMAD R6, R17, 0x19e, RZ ;  /* 0x0000019e11067824 */ /* 0x001fe400078e02ff */
[----:B------:R-:W-:Y:S01]  /*42c20*/  IMAD R15, R19, 0xcf, RZ ;  /* 0x000000cf130f7824 */ /* 0x000fe200078e02ff */
[-C--:B------:R-:W-:Y:S02]  /*42c30*/  IADD3 R8, P0, R7, R2.reuse, RZ ;  /* 0x0000000207087210 */ /* 0x080fe40007f1e0ff */
[----:B------:R-:W-:Y:S02]  /*42c40*/  PRMT R98, R98, 0x7632, R98 ;  /* 0x0000763262627816 */ /* 0x000fe40000000062 */
[----:B------:R-:W0:Y:S01]  /*42c50*/  LDC R19, c[0x0][0x278] ;  /* 0x00009e00ff137b82 */ /* 0x000e220000000800 */
[----:B------:R-:W-:Y:S02]  /*42c60*/  LEA.HI.X.SX32 R13, R13, R3, 0x1, P3 ;  /* 0x000000030d0d7211 */ /* 0x000fe400018f0eff */
[----:B------:R-:W-:-:S02]  /*42c70*/  IADD3 R14, P3, R6, R2, RZ ;  /* 0x00000002060e7210 */ /* 0x000fc40007f7e0ff */
[----:B------:R-:W-:Y:S02]  /*42c80*/  IADD3 R16, P4, R4, R2, RZ ;  /* 0x0000000204107210 */ /* 0x000fe40007f9e0ff */
[-C--:B------:R-:W-:Y:S01]  /*42c90*/  LEA.HI.X.SX32 R9, R9, R3.reuse, 0x1, P0 ;  /* 0x0000000309097211 */ /* 0x080fe200000f0eff */
[----:B------:R2:W-:Y:S01]  /*42ca0*/  STG.E.U16 desc[UR60][R12.64], R98 ;  /* 0x000000620c007986 */ /* 0x0005e2000c10153c */
[-C--:B------:R-:W-:Y:S01]  /*42cb0*/  LEA.HI.X.SX32 R15, R15, R3.reuse, 0x1, P3 ;  /* 0x000000030f0f7211 */ /* 0x080fe200018f0eff */
[----:B------:R-:W4:Y:S01]  /*42cc0*/  LDC R33, c[0x0][0x278] ;  /* 0x00009e00ff217b82 */ /* 0x000f220000000800 */
[----:B------:R-:W-:Y:S01]  /*42cd0*/  LEA.HI.X.SX32 R17, R10, R3, 0x1, P4 ;  /* 0x000000030a117211 */ /* 0x000fe200020f0eff */
[----:B------:R3:W-:Y:S01]  /*42ce0*/  STG.E.U16 desc[UR60][R8.64], R99 ;  /* 0x0000006308007986 */ /* 0x0007e2000c10153c */
[----:B------:R-:W-:-:S05]  /*42cf0*/  IMAD R10, R34, 0x1a2, RZ ;  /* 0x000001a2220a7824 */ /* 0x000fca00078e02ff */
[----:B------:R-:W4:Y:S01]  /*42d00*/  LDC R34, c[0x0][0x278] ;  /* 0x00009e00ff227b82 */ /* 0x000f220000000800 */
[----:B--2---:R-:W-:Y:S01]  /*42d10*/  PRMT R12, R99, 0x7632, R12 ;  /* 0x00007632630c7816 */ /* 0x004fe2000000000c */
[----:B------:R-:W-:Y:S02]  /*42d20*/  IMAD R13, R37, 0xd1, RZ ;  /* 0x000000d1250d7824 */ /* 0x000fe400078e02ff */
[----:B---3--:R-:W-:Y:S02]  /*42d30*/  IMAD R8, R36, 0x1a4, RZ ;  /* 0x000001a424087824 */ /* 0x008fe400078e02ff */
[----:B------:R2:W-:Y:S01]  /*42d40*/  STG.E.U16 desc[UR60][R14.64], R12 ;  /* 0x0000000c0e007986 */ /* 0x0005e2000c10153c */
[----:B------:R-:W-:Y:S01]  /*42d50*/  IMAD R9, R35, 0x1a6, RZ ;  /* 0x000001a623097824 */ /* 0x000fe200078e02ff */
[----:B------:R-:W3:Y:S02]  /*42d60*/  LDC R36, c[0x0][0x278] ;  /* 0x00009e00ff247b82 */ /* 0x000ee40000000800 */
[----:B------:R1:W-:Y:S06]  /*42d70*/  STG.E.U16 desc[UR60][R16.64], R100 ;  /* 0x0000006410007986 */ /* 0x0003ec000c10153c */
[----:B------:R-:W3:Y:S01]  /*42d80*/  LDC R35, c[0x0][0x278] ;  /* 0x00009e00ff237b82 */ /* 0x000ee20000000800 */
[----:B--2---:R-:W-:-:S02]  /*42d90*/  IADD3 R12, P0, R10, R2, RZ ;  /* 0x000000020a0c7210 */ /* 0x004fc40007f1e0ff */
[-C--:B------:R-:W-:Y:S02]  /*42da0*/  IADD3 R14, P3, R8, R2.reuse, RZ ;  /* 0x00000002080e7210 */ /* 0x080fe40007f7e0ff */
[-C--:B------:R-:W-:Y:S01]  /*42db0*/  LEA.HI.X.SX32 R13, R13, R3.reuse, 0x1, P0 ;  /* 0x000000030d0d7211 */ /* 0x080fe200000f0eff */
[----:B-1----:R-:W-:Y:S01]  /*42dc0*/  IMAD R17, R38, 0xd3, RZ ;  /* 0x000000d326117824 */ /* 0x002fe200078e02ff */
[----:B------:R-:W-:Y:S01]  /*42dd0*/  PRMT R100, R100, 0x7632, R100 ;  /* 0x0000763264647816 */ /* 0x000fe20000000064 */
[----:B------:R-:W1:Y:S01]  /*42de0*/  LDC R37, c[0x0][0x278] ;  /* 0x00009e00ff257b82 */ /* 0x000e620000000800 */
[----:B------:R-:W-:Y:S02]  /*42df0*/  LEA.HI.X.SX32 R15, R31, R3, 0x1, P3 ;  /* 0x000000031f0f7211 */ /* 0x000fe400018f0eff */
[----:B------:R-:W-:Y:S01]  /*42e00*/  IADD3 R16, P4, R9, R2, RZ ;  /* 0x0000000209107210 */ /* 0x000fe20007f9e0ff */
[----:B------:R-:W-:Y:S01]  /*42e10*/  STG.E.U16 desc[UR60][R12.64], R100 ;  /* 0x000000640c007986 */ /* 0x000fe2000c10153c */
[----:B------:R-:W-:-:S02]  /*42e20*/  PRMT R18, R101, 0x7632, R18 ;  /* 0x0000763265127816 */ /* 0x000fc40000000012 */
[----:B------:R-:W-:Y:S01]  /*42e30*/  LEA.HI.X.SX32 R17, R17, R3, 0x1, P4 ;  /* 0x0000000311117211 */ /* 0x000fe200020f0eff */
[----:B------:R0:W-:Y:S01]  /*42e40*/  STG.E.U16 desc[UR60][R14.64], R101 ;  /* 0x000000650e007986 */ /* 0x0001e2000c10153c */
[----:B------:R-:W2:Y:S03]  /*42e50*/  LDC R40, c[0x0][0x278] ;  /* 0x00009e00ff287b82 */ /* 0x000ea60000000800 */
[----:B------:R4:W-:Y:S05]  /*42e60*/  STG.E.U16 desc[UR60][R16.64], R18 ;  /* 0x0000001210007986 */ /* 0x0009ea000c10153c */
[----:B------:R-:W2:Y:S01]  /*42e70*/  LDC R38, c[0x0][0x278] ;  /* 0x00009e00ff267b82 */ /* 0x000ea20000000800 */
[----:B0-----:R-:W-:-:S02]  /*42e80*/  IMAD R14, R19, 0x1a8, RZ ;  /* 0x000001a8130e7824 */ /* 0x001fc400078e02ff */
[----:B------:R-:W-:-:S03]  /*42e90*/  IMAD R15, R24, 0x1aa, RZ ;  /* 0x000001aa180f7824 */ /* 0x000fc600078e02ff */
[-C--:B----4-:R-:W-:Y:S01]  /*42ea0*/  IADD3 R18, P3, R14, R2.reuse, RZ ;  /* 0x000000020e127210 */ /* 0x090fe20007f7e0ff */
[----:B------:R-:W-:Y:S01]  /*42eb0*/  IMAD R17, R26, 0xd5, RZ ;  /* 0x000000d51a117824 */ /* 0x000fe200078e02ff */
[-C--:B------:R-:W-:Y:S01]  /*42ec0*/  IADD3 R16, P0, R15, R2.reuse, RZ ;  /* 0x000000020f107210 */ /* 0x080fe20007f1e0ff */
[----:B------:R-:W-:Y:S01]  /*42ed0*/  IMAD R12, R33, 0x1ac, RZ ;  /* 0x000001ac210c7824 */ /* 0x000fe200078e02ff */
[-C--:B------:R-:W-:Y:S01]  /*42ee0*/  LEA.HI.X.SX32 R19, R32, R3.reuse, 0x1, P3 ;  /* 0x0000000320137211 */ /* 0x080fe200018f0eff */
[----:B------:R-:W-:Y:S01]  /*42ef0*/  IMAD R13, R34, 0x1ae, RZ ;  /* 0x000001ae220d7824 */ /* 0x000fe200078e02ff */
[----:B------:R-:W0:Y:S01]  /*42f00*/  LDC R39, c[0x0][0x278] ;  /* 0x00009e00ff277b82 */ /* 0x000e220000000800 */
[----:B---3--:R-:W-:Y:S01]  /*42f10*/  IMAD R24, R35, 0xd7, RZ ;  /* 0x000000d723187824 */ /* 0x008fe200078e02ff */
[----:B------:R-:W-:Y:S01]  /*42f20*/  IADD3 R32, P3, R12, R2, RZ ;  /* 0x000000020c207210 */ /* 0x000fe20007f7e0ff */
[----:B------:R3:W-:Y:S01]  /*42f30*/  STG.E.U16 desc[UR60][R18.64], R102 ;  /* 0x0000006612007986 */ /* 0x0007e2000c10153c */
[----:B------:R-:W-:-:S02]  /*42f40*/  LEA.HI.X.SX32 R17, R17, R3, 0x1, P0 ;  /* 0x0000000311117211 */ /* 0x000fc400000f0eff */
[----:B------:R-:W-:Y:S02]  /*42f50*/  IADD3 R34, P4, R13, R2, RZ ;  /* 0x000000020d227210 */ /* 0x000fe40007f9e0ff */
[----:B------:R-:W4:Y:S01]  /*42f60*/  LDC R48, c[0x0][0x278] ;  /* 0x00009e00ff307b82 */ /* 0x000f220000000800 */
[----:B------:R-:W-:Y:S02]  /*42f70*/  LEA.HI.X.SX32 R33, R11, R3, 0x1, P3 ;  /* 0x000000030b217211 */ /* 0x000fe400018f0eff */
[----:B---3--:R-:W-:-:S05]  /*42f80*/  PRMT R102, R102, 0x7632, R102 ;  /* 0x0000763266667816 */ /* 0x008fca0000000066 */
[----:B------:R-:W3:Y:S01]  /*42f90*/  LDC R42, c[0x0][0x278] ;  /* 0x00009e00ff2a7b82 */ /* 0x000ee20000000800 */
[----:B------:R-:W-:Y:S02]  /*42fa0*/  LEA.HI.X.SX32 R35, R24, R3, 0x1, P4 ;  /* 0x0000000318237211 */ /* 0x000fe400020f0eff */
[----:B------:R-:W-:Y:S01]  /*42fb0*/  PRMT R11, R103, 0x7632, R11 ;  /* 0x00007632670b7816 */ /* 0x000fe2000000000b */
[----:B------:R2:W-:Y:S04]  /*42fc0*/  STG.E.U16 desc[UR60][R16.64], R102 ;  /* 0x0000006610007986 */ /* 0x0005e8000c10153c */
[----:B------:R-:W3:Y:S01]  /*42fd0*/  LDC R45, c[0x0][0x278] ;  /* 0x00009e00ff2d7b82 */ /* 0x000ee20000000800 */
[----:B------:R0:W-:Y:S01]  /*42fe0*/  STG.E.U16 desc[UR60][R32.64], R103 ;  /* 0x0000006720007986 */ /* 0x0001e2000c10153c */
[----:B-1----:R-:W-:-:S02]  /*42ff0*/  IMAD R18, R37, 0x1b2, RZ ;  /* 0x000001b225127824 */ /* 0x002fc400078e02ff */
[----:B--2---:R-:W-:Y:S01]  /*43000*/  IMAD R17, R36, 0x1b0, RZ ;  /* 0x000001b024117824 */ /* 0x004fe200078e02ff */
[----:B------:R1:W-:Y:S03]  /*43010*/  STG.E.U16 desc[UR60][R34.64], R11 ;  /* 0x0000000b22007986 */ /* 0x0003e6000c10153c */
[----:B------:R-:W2:Y:S01]  /*43020*/  LDC R31, c[0x0][0x278] ;  /* 0x00009e00ff1f7b82 */ /* 0x000ea20000000800 */
[----:B------:R-:W-:Y:S02]  /*43030*/  IMAD R16, R40, 0x1b4, RZ ;  /* 0x000001b428107824 */ /* 0x000fe400078e02ff */
[----:B------:R-:W-:Y:S01]  /*43040*/  IMAD R19, R38, 0xd9, RZ ;  /* 0x000000d926137824 */ /* 0x000fe200078e02ff */
[----:B0-----:R-:W-:-:S04]  /*43050*/  IADD3 R32, P0, R18, R2, RZ ;  /* 0x0000000212207210 */ /* 0x001fc80007f1e0ff */
[----:B------:R-:W0:Y:S01]  /*43060*/  LDC R43, c[0x0][0x278] ;  /* 0x00009e00ff2b7b82 */ /* 0x000e220000000800 */
[----:B-1----:R-:W-:-:S04]  /*43070*/  IADD3 R34, P3, R17, R2, RZ ;  /* 0x0000000211227210 */ /* 0x002fc80007f7e0ff */
[-C--:B------:R-:W-:Y:S01]  /*43080*/  LEA.HI.X.SX32 R35, R28, R3.reuse, 0x1, P3 ;  /* 0x000000031c237211 */ /* 0x080fe200018f0eff */
[----:B------:R-:W-:Y:S01]  /*43090*/  IMAD R11, R39, 0x1b6, RZ ;  /* 0x000001b6270b7824 */ /* 0x000fe200078e02ff */
[-C--:B------:R-:W-:Y:S01]  /*430a0*/  IADD3 R26, P3, R16, R2.reuse, RZ ;  /* 0x00000002101a7210 */ /* 0x080fe20007f7e0ff */
[----:B------:R-:W1:Y:S01]  /*430b0*/  LDC R28, c[0x0][0x278] ;  /* 0x00009e00ff1c7b82 */ /* 0x000e620000000800 */
[-C--:B------:R-:W-:Y:S01]  /*430c0*/  LEA.HI.X.SX32 R33, R19, R3.reuse, 0x1, P0 ;  /* 0x0000000313217211 */ /* 0x080fe200000f0eff */
[----:B------:R3:W-:Y:S01]  /*430d0*/  STG.E.U16 desc[UR60][R34.64], R104 ;  /* 0x0000006822007986 */ /* 0x0007e2000c10153c */
[----:B------:R-:W-:Y:S01]  /*430e0*/  LEA.HI.X.SX32 R27, R27, R3, 0x1, P3 ;  /* 0x000000031b1b7211 */ /* 0x000fe200018f0eff */
[----:B----4-:R-:W-:Y:S01]  /*430f0*/  IMAD R24, R48, 0xdb, RZ ;  /* 0x000000db30187824 */ /* 0x010fe200078e02ff */
[----:B------:R-:W-:-:S03]  /*43100*/  IADD3 R36, P4, R11, R2, RZ ;  /* 0x000000020b247210 */ /* 0x000fc60007f9e0ff */
[----:B------:R-:W4:Y:S01]  /*43110*/  LDC R39, c[0x0][0x278] ;  /* 0x00009e00ff277b82 */ /* 0x000f220000000800 */
[----:B---3--:R-:W-:-:S07]  /*43120*/  PRMT R104, R104, 0x7632, R104 ;  /* 0x0000763268687816 */ /* 0x008fce0000000068 */
[----:B------:R-:W3:Y:S01]  /*43130*/  LDC R38, c[0x0][0x278] ;  /* 0x00009e00ff267b82 */ /* 0x000ee20000000800 */
[----:B------:R-:W-:Y:S01]  /*43140*/  STG.E.U16 desc[UR60][R32.64], R104 ;  /* 0x0000006820007986 */ /* 0x000fe2000c10153c */
[----:B------:R-:W-:-:S03]  /*43150*/  LEA.HI.X.SX32 R37, R24, R3, 0x1, P4 ;  /* 0x0000000318257211 */ /* 0x000fc600020f0eff */
[----:B------:R2:W-:Y:S03]  /*43160*/  STG.E.U16 desc[UR60][R26.64], R105 ;  /* 0x000000691a007986 */ /* 0x0005e6000c10153c */
[----:B------:R-:W4:Y:S01]  /*43170*/  LDC R40, c[0x0][0x278] ;  /* 0x00009e00ff287b82 */ /* 0x000f220000000800 */
[----:B------:R-:W-:-:S07]  /*43180*/  PRMT R19, R105, 0x7632, R19 ;  /* 0x0000763269137816 */ /* 0x000fce0000000013 */
[----:B------:R-:W4:Y:S01]  /*43190*/  LDC R49, c[0x0][0x278] ;  /* 0x00009e00ff317b82 */ /* 0x000f220000000800 */
[----:B--2---:R-:W-:Y:S02]  /*431a0*/  IMAD R26, R42, 0x1ba, RZ ;  /* 0x000001ba2a1a7824 */ /* 0x004fe400078e02ff */
[----:B------:R-:W-:-:S05]  /*431b0*/  IMAD R27, R45, 0xdd, RZ ;  /* 0x000000dd2d1b7824 */ /* 0x000fca00078e02ff */
[----:B------:R-:W2:Y:S01]  /*431c0*/  LDC R42, c[0x0][0x278] ;  /* 0x00009e00ff2a7b82 */ /* 0x000ea20000000800 */
[----:B------:R0:W-:Y:S07]  /*431d0*/  STG.E.U16 desc[UR60][R36.64], R19 ;  /* 0x0000001324007986 */ /* 0x0001ee000c10153c */
[----:B------:R-:W4:Y:S01]  /*431e0*/  LDC R45, c[0x0][0x278] ;  /* 0x00009e00ff2d7b82 */ /* 0x000f220000000800 */
[----:B0-----:R-:W-:Y:S01]  /*431f0*/  IMAD R19, R31, 0x1b8, RZ ;  /* 0x000001b81f137824 */ /* 0x001fe200078e02ff */
[----:B------:R-:W-:Y:S01]  /*43200*/  IADD3 R34, P3, R26, R2, RZ ;  /* 0x000000021a227210 */ /* 0x000fe20007f7e0ff */
[----:B------:R-:W-:-:S05]  /*43210*/  IMAD R24, R43, 0x1bc, RZ ;  /* 0x000001bc2b187824 */ /* 0x000fca00078e02ff */
[----:B------:R-:W0:Y:S01]  /*43220*/  LDC R48, c[0x0][0x278] ;  /* 0x00009e00ff307b82 */ /* 0x000e220000000800 */
[-C--:B------:R-:W-:Y:S02]  /*43230*/  IADD3 R32, P0, R19, R2.reuse, RZ ;  /* 0x0000000213207210 */ /* 0x080fe40007f1e0ff */
[----:B------:R-:W-:Y:S02]  /*43240*/  IADD3 R36, P4, R24, R2, RZ ;  /* 0x0000000218247210 */ /* 0x000fe40007f9e0ff */
[-C--:B------:R-:W-:Y:S02]  /*43250*/  LEA.HI.X.SX32 R33, R20, R3.reuse, 0x1, P0 ;  /* 0x0000000314217211 */ /* 0x080fe400000f0eff */
[-C--:B------:R-:W-:Y:S01]  /*43260*/  LEA.HI.X.SX32 R35, R27, R3.reuse, 0x1, P3 ;  /* 0x000000031b237211 */ /* 0x080fe200018f0eff */
[----:B-1----:R-:W-:Y:S01]  /*43270*/  IMAD R27, R28, 0x1be, RZ ;  /* 0x000001be1c1b7824 */ /* 0x002fe200078e02ff */
[----:B------:R-:W-:Y:S01]  /*43280*/  PRMT R20, R106, 0x7632, R20 ;  /* 0x000076326a147816 */ /* 0x000fe20000000014 */
[----:B------:R-:W1:Y:S01]  /*43290*/  LDC R43, c[0x0][0x278] ;  /* 0x00009e00ff2b7b82 */ /* 0x000e620000000800 */
[----:B------:R-:W-:Y:S01]  /*432a0*/  LEA.HI.X.SX32 R37, R21, R3, 0x1, P4 ;  /* 0x0000000315257211 */ /* 0x000fe200020f0eff */
[----:B------:R4:W-:Y:S01]  /*432b0*/  STG.E.U16 desc[UR60][R32.64], R106 ;  /* 0x0000006a20007986 */ /* 0x0009e2000c10153c */
[----:B---3--:R-:W-:-:S03]  /*432c0*/  IMAD R28, R38, 0x1c0, RZ ;  /* 0x000001c0261c7824 */ /* 0x008fc600078e02ff */
[----:B------:R3:W-:Y:S01]  /*432d0*/  STG.E.U16 desc[UR60][R34.64], R20 ;  /* 0x0000001422007986 */ /* 0x0007e2000c10153c */
[----:B--2---:R-:W-:Y:S01]  /*432e0*/  IMAD R21, R42, 0x1c4, RZ ;  /* 0x000001c42a157824 */ /* 0x004fe200078e02ff */
[----:B------:R-:W2:Y:S02]  /*432f0*/  LDC R54, c[0x0][0x278] ;  /* 0x00009e00ff367b82 */ /* 0x000ea40000000800 */
[----:B------:R0:W-:Y:S01]  /*43300*/  STG.E.U16 desc[UR60][R36.64], R107 ;  /* 0x0000006b24007986 */ /* 0x0001e2000c10153c */
[----:B----4-:R-:W-:Y:S01]  /*43310*/  IMAD R33, R39, 0xdf, RZ ;  /* 0x000000df27217824 */ /* 0x010fe200078e02ff */
[----:B------:R-:W-:-:S04]  /*43320*/  IADD3 R32, P3, R27, R2, RZ ;  /* 0x000000021b207210 */ /* 0x000fc80007f7e0ff */
[----:B------:R-:W4:Y:S01]  /*43330*/  LDC R55, c[0x0][0x278] ;  /* 0x00009e00ff377b82 */ /* 0x000f220000000800 */
[----:B---3--:R-:W-:Y:S01]  /*43340*/  IMAD R20, R40, 0x1c2, RZ ;  /* 0x000001c228147824 */ /* 0x008fe200078e02ff */
[-C--:B------:R-:W-:Y:S02]  /*43350*/  IADD3 R34, P0, R28, R2.reuse, RZ ;  /* 0x000000021c227210 */ /* 0x080fe40007f1e0ff */
[----:B------:R-:W-:Y:S01]  /*43360*/  LEA.HI.X.SX32 R33, R33, R3, 0x1, P3 ;  /* 0x0000000321217211 */ /* 0x000fe200018f0eff */
[----:B0-----:R-:W-:Y:S01]  /*43370*/  IMAD R37, R45, 0xe1, RZ ;  /* 0x000000e12d257824 */ /* 0x001fe200078e02ff */
[-C--:B------:R-:W-:Y:S02]  /*43380*/  IADD3 R36, P3, R20, R2.reuse, RZ ;  /* 0x0000000214247210 */ /* 0x080fe40007f7e0ff */
[----:B------:R-:W0:Y:S01]  /*43390*/  LDC R42, c[0x0][0x278] ;  /* 0x00009e00ff2a7b82 */ /* 0x000e220000000800 */
[----:B------:R-:W-:Y:S02]  /*433a0*/  IADD3 R38, P4, R21, R2, RZ ;  /* 0x0000000215267210 */ /* 0x000fe40007f9e0ff */
[----:B------:R-:W-:-:S02]  /*433b0*/  PRMT R31, R107, 0x7632, R31 ;  /* 0x000076326b1f7816 */ /* 0x000fc4000000001f */
[-C--:B------:R-:W-:Y:S02]  /*433c0*/  LEA.HI.X.SX32 R35, R30, R3.reuse, 0x1, P0 ;  /* 0x000000031e237211 */ /* 0x080fe400000f0eff */
[-C--:B------:R-:W-:Y:S01]  /*433d0*/  LEA.HI.X.SX32 R37, R37, R3.reuse, 0x1, P3 ;  /* 0x0000000325257211 */ /* 0x080fe200018f0eff */
[----:B------:R-:W3:Y:S01]  /*433e0*/  LDC R40, c[0x0][0x278] ;  /* 0x00009e00ff287b82 */ /* 0x000ee20000000800 */
[----:B------:R-:W-:Y:S02]  /*433f0*/  PRMT R30, R108, 0x7632, R30 ;  /* 0x000076326c1e7816 */ /* 0x000fe4000000001e */
[----:B------:R-:W-:Y:S01]  /*43400*/  LEA.HI.X.SX32 R39, R29, R3, 0x1, P4 ;  /* 0x000000031d277211 */ /* 0x000fe200020f0eff */
[----:B------:R1:W-:Y:S04]  /*43410*/  STG.E.U16 desc[UR60][R32.64], R31 ;  /* 0x0000001f20007986 */ /* 0x0003e8000c10153c */
[----:B------:R-:W-:Y:S01]  /*43420*/  STG.E.U16 desc[UR60][R34.64], R108 ;  /* 0x0000006c22007986 */ /* 0x000fe2000c10153c */
[----:B------:R-:W3:Y:S03]  /*43430*/  LDC R45, c[0x0][0x278] ;  /* 0x00009e00ff2d7b82 */ /* 0x000ee60000000800 */
[----:B------:R2:W-:Y:S04]  /*43440*/  STG.E.U16 desc[UR60][R36.64], R30 ;  /* 0x0000001e24007986 */ /* 0x0005e8000c10153c */
[----:B------:R4:W-:Y:S01]  /*43450*/  STG.E.U16 desc[UR60][R38.64], R109 ;  /* 0x0000006d26007986 */ /* 0x0009e2000c10153c */
[----:B------:R-:W-:Y:S01]  /*43460*/  IMAD R29, R49, 0x1c8, RZ ;  /* 0x000001c8311d7824 */ /* 0x000fe200078e02ff */
[----:B------:R-:W3:Y:S01]  /*43470*/  LDC R56, c[0x0][0x278] ;  /* 0x00009e00ff387b82 */ /* 0x000ee20000000800 */
[----:B-1----:R-:W-:-:S07]  /*43480*/  IMAD R31, R48, 0x1ca, RZ ;  /* 0x000001ca301f7824 */ /* 0x002fce00078e02ff */
[----:B------:R-:W1:Y:S01]  /*43490*/  LDC R57, c[0x0][0x278] ;  /* 0x00009e00ff397b82 */ /* 0x000e620000000800 */
[----:B--2---:R-:W-:-:S07]  /*434a0*/  IMAD R30, R43, 0x1c6, RZ ;  /* 0x000001c62b1e7824 */ /* 0x004fce00078e02ff */
[----:B----4-:R-:W2:Y:S01]  /*434b0*/  LDC R38, c[0x0][0x278] ;  /* 0x00009e00ff267b82 */ /* 0x010ea20000000800 */
[----:B------:R-:W-:-:S07]  /*434c0*/  IMAD R33, R54, 0xe3, RZ ;  /* 0x000000e336217824 */ /* 0x000fce00078e02ff */
[----:B------:R-:W4:Y:S01]  /*434d0*/  LDC R39, c[0x0][0x278] ;  /* 0x00009e00ff277b82 */ /* 0x000f220000000800 */
[----:B------:R-:W-:-:S07]  /*434e0*/  IADD3 R32, P0, R30, R2, RZ ;  /* 0x000000021e207210 */ /* 0x000fce0007f1e0ff */
[----:B------:R-:W3:Y:S01]  /*434f0*/  LDC R43, c[0x0][0x278] ;  /* 0x00009e00ff2b7b82 */ /* 0x000ee20000000800 */
[----:B------:R-:W-:Y:S01]  /*43500*/  IMAD R37, R55, 0xe5, RZ ;  /* 0x000000e537257824 */ /* 0x000fe200078e02ff */
[-C--:B------:R-:W-:Y:S02]  /*43510*/  IADD3 R34, P3, R29, R2.reuse, RZ ;  /* 0x000000021d227210 */ /* 0x080fe40007f7e0ff */
[----:B------:R-:W-:Y:S02]  /*43520*/  IADD3 R36, P4, R31, R2, RZ ;  /* 0x000000021f247210 */ /* 0x000fe40007f9e0ff */
[-C--:B------:R-:W-:Y:S02]  /*43530*/  LEA.HI.X.SX32 R33, R33, R3.reuse, 0x1, P0 ;  /* 0x0000000321217211 */ /* 0x080fe400000f0eff */
[----:B------:R-:W-:Y:S01]  /*43540*/  PRMT R109, R109, 0x7632, R109 ;  /* 0x000076326d6d7816 */ /* 0x000fe2000000006d */
[----:B------:R-:W1:Y:S01]  /*43550*/  LDC R55, c[0x0][0x278] ;  /* 0x00009e00ff377b82 */ /* 0x000e620000000800 */
[----:B------:R-:W-:-:S02]  /*43560*/  LEA.HI.X.SX32 R35, R22, R3, 0x1, P3 ;  /* 0x0000000316237211 */ /* 0x000fc400018f0eff */
[----:B------:R-:W-:Y:S02]  /*43570*/  LEA.HI.X.SX32 R37, R37, R3, 0x1, P4 ;  /* 0x0000000325257211 */ /* 0x000fe400020f0eff */
[----:B------:R-:W-:Y:S01]  /*43580*/  PRMT R22, R110, 0x7632, R22 ;  /* 0x000076326e167816 */ /* 0x000fe20000000016 */
[----:B------:R0:W-:Y:S02]  /*43590*/  STG.E.U16 desc[UR60][R32.64], R109 ;  /* 0x0000006d20007986 */ /* 0x0001e4000c10153c */
[----:B------:R-:W1:Y:S02]  /*435a0*/  LDC R58, c[0x0][0x278] ;  /* 0x00009e00ff3a7b82 */ /* 0x000e640000000800 */
[----:B------:R-:W-:Y:S04]  /*435b0*/  STG.E.U16 desc[UR60][R34.64], R110 ;  /* 0x0000006e22007986 */ /* 0x000fe8000c10153c */
[----:B------:R2:W-:Y:S02]  /*435c0*/  STG.E.U16 desc[UR60][R36.64], R22 ;  /* 0x0000001624007986 */ /* 0x0005e4000c10153c */
[----:B------:R-:W1:Y:S01]  /*435d0*/  LDC R59, c[0x0][0x278] ;  /* 0x00009e00ff3b7b82 */ /* 0x000e620000000800 */
[----:B0-----:R-:W-:-:S07]  /*435e0*/  IMAD R32, R42, 0x1d0, RZ ;  /* 0x000001d02a207824 */ /* 0x001fce00078e02ff */
[----:B------:R-:W0:Y:S08]  /*435f0*/  LDC R60, c[0x0][0x278] ;  /* 0x00009e00ff3c7b82 */ /* 0x000e300000000800 */
[----:B------:R-:W0:Y:S01]  /*43600*/  LDC R62, c[0x0][0x278] ;  /* 0x00009e00ff3e7b82 */ /* 0x000e220000000800 */
[----:B--2---:R-:W-:-:S07]  /*43610*/  IMAD R22, R38, 0x1cc, RZ ;  /* 0x000001cc26167824 */ /* 0x004fce00078e02ff */
[----:B------:R-:W2:Y:S01]  /*43620*/  LDC R61, c[0x0][0x278] ;  /* 0x00009e00ff3d7b82 */ /* 0x000ea20000000800 */
[----:B----4-:R-:W-:Y:S01]  /*43630*/  IMAD R34, R39, 0x1ce, RZ ;  /* 0x000001ce27227824 */ /* 0x010fe200078e02ff */
[----:B------:R-:W-:Y:S01]  /*43640*/  IADD3 R38, P3, R22, R2, RZ ;  /* 0x0000000216267210 */ /* 0x000fe20007f7e0ff */
[----:B---3--:R-:W-:-:S05]  /*43650*/  IMAD R33, R43, 0x1d2, RZ ;  /* 0x000001d22b217824 */ /* 0x008fca00078e02ff */
[----:B------:R-:W3:Y:S01]  /*43660*/  LDC R88, c[0x0][0x278] ;  /* 0x00009e00ff587b82 */ /* 0x000ee20000000800 */
[----:B------:R-:W-:Y:S01]  /*43670*/  IMAD R35, R40, 0xe7, RZ ;  /* 0x000000e728237824 */ /* 0x000fe200078e02ff */
[-C--:B------:R-:W-:Y:S01]  /*43680*/  IADD3 R36, P0, R34, R2.reuse, RZ ;  /* 0x0000000222247210 */ /* 0x080fe20007f1e0ff */
[----:B------:R-:W4:Y:S01]  /*43690*/  LDL.LU R109, [R1+0x5c] ;  /* 0x00005c00016d7983 */ /* 0x000f220000300800 */
[-C--:B------:R-:W-:Y:S01]  /*436a0*/  LEA.HI.X.SX32 R39, R23, R3.reuse, 0x1, P3 ;  /* 0x0000000317277211 */ /* 0x080fe200018f0eff */
[----:B------:R-:W-:Y:S01]  /*436b0*/  IMAD R23, R45, 0xe9, RZ ;  /* 0x000000e92d177824 */ /* 0x000fe200078e02ff */
[-C--:B------:R-:W-:Y:S01]  /*436c0*/  IADD3 R40, P3, R32, R2.reuse, RZ ;  /* 0x0000000220287210 */ /* 0x080fe20007f7e0ff */
[----:B------:R-:W4:Y:S01]  /*436d0*/  LDL.LU R108, [R1+0x58] ;  /* 0x00005800016c7983 */ /* 0x000f220000300800 */
[----:B------:R-:W-:Y:S01]  /*436e0*/  IADD3 R42, P4, R33, R2, RZ ;  /* 0x00000002212a7210 */ /* 0x000fe20007f9e0ff */
[----:B------:R-:W0:Y:S01]  /*436f0*/  LDC R45, c[0x0][0x278] ;  /* 0x00009e00ff2d7b82 */ /* 0x000e220000000800 */
[----:B------:R-:W-:Y:S01]  /*43700*/  LEA.HI.X.SX32 R37, R35, R3, 0x1, P0 ;  /* 0x0000000323257211 */ /* 0x000fe200000f0eff */
[----:B------:R-:W-:Y:S01]  /*43710*/  STG.E.U16 desc[UR60][R38.64], R111 ;  /* 0x0000006f26007986 */ /* 0x000fe2000c10153c */
[----:B------:R-:W-:-:S02]  /*43720*/  PRMT R35, R111, 0x7632, R35 ;  /* 0x000076326f237816 */ /* 0x000fc40000000023 */
[-C--:B------:R-:W-:Y:S01]  /*43730*/  LEA.HI.X.SX32 R41, R41, R3.reuse, 0x1, P3 ;  /* 0x0000000329297211 */ /* 0x080fe200018f0eff */
[----:B------:R-:W4:Y:S01]  /*43740*/  LDL.LU R107, [R1+0x54] ;  /* 0x00005400016b7983 */ /* 0x000f220000300800 */
[----:B------:R-:W-:Y:S01]  /*43750*/  LEA.HI.X.SX32 R43, R23, R3, 0x1, P4 ;  /* 0x00000003172b7211 */ /* 0x000fe200020f0eff */
[----:B------:R-:W2:Y:S01]  /*43760*/  LDC R48, c[0x0][0x278] ;  /* 0x00009e00ff307b82 */ /* 0x000ea20000000800 */
[----:B------:R-:W-:Y:S01]  /*43770*/  PRMT R23, R112, 0x7632, R23 ;  /* 0x0000763270177816 */ /* 0x000fe20000000017 */
[----:B------:R1:W-:Y:S04]  /*43780*/  STG.E.U16 desc[UR60][R36.64], R35 ;  /* 0x0000002324007986 */ /* 0x0003e8000c10153c */
[----:B------:R-:W-:Y:S02]  /*43790*/  STG.E.U16 desc[UR60][R40.64], R112 ;  /* 0x0000007028007986 */ /* 0x000fe4000c10153c */
[----:B------:R-:W3:Y:S02]  /*437a0*/  LDC R49, c[0x0][0x278] ;  /* 0x00009e00ff317b82 */ /* 0x000ee40000000800 */
[----:B------:R1:W-:Y:S02]  /*437b0*/  STG.E.U16 desc[UR60][R42.64], R23 ;  /* 0x000000172a007986 */ /* 0x0003e4000c10153c */
[----:B-1----:R-:W-:-:S04]  /*437c0*/  IMAD R37, R56, 0x1d6, RZ ;  /* 0x000001d638257824 */ /* 0x002fc800078e02ff */
[----:B------:R-:W1:Y:S08]  /*437d0*/  LDC R87, c[0x0][0x278] ;  /* 0x00009e00ff577b82 */ /* 0x000e700000000800 */
[----:B------:R-:W1:Y:S01]  /*437e0*/  LDC R54, c[0x0][0x278] ;  /* 0x00009e00ff367b82 */ /* 0x000e620000000800 */
[----:B------:R-:W-:-:S07]  /*437f0*/  IMAD R23, R55, 0x1d4, RZ ;  /* 0x000001d437177824 */ /* 0x000fce00078e02ff */
[----:B------:R-:W2:Y:S01]  /*43800*/  LDC R90, c[0x0][0x278] ;  /* 0x00009e00ff5a7b82 */ /* 0x000ea20000000800 */
[----:B------:R-:W-:Y:S01]  /*43810*/  IADD3 R38, P3, R23, R2, RZ ;  /* 0x0000000217267210 */ /* 0x000fe20007f7e0ff */
[----:B0-----:R-:W-:-:S06]  /*43820*/  IMAD R45, R45, 0xed, RZ ;  /* 0x000000ed2d2d7824 */ /* 0x001fcc00078e02ff */
[----:B------:R-:W0:Y:S01]  /*43830*/  LDC R86, c[0x0][0x278] ;  /* 0x00009e00ff567b82 */ /* 0x000e220000000800 */
[----:B------:R-:W-:Y:S01]  /*43840*/  LEA.HI.X.SX32 R39, R44, R3, 0x1, P3 ;  /* 0x000000032c277211 */ /* 0x000fe200018f0eff */
[----:B------:R-:W4:Y:S06]  /*43850*/  LDL.LU R106, [R1+0x50] ;  /* 0x00005000016a7983 */ /* 0x000f2c0000300800 */
[----:B------:R-:W1:Y:S01]  /*43860*/  LDC R55, c[0x0][0x278] ;  /* 0x00009e00ff377b82 */ /* 0x000e620000000800 */
[----:B------:R-:W-:Y:S01]  /*43870*/  IMAD R41, R57, 0xeb, RZ ;  /* 0x000000eb39297824 */ /* 0x000fe200078e02ff */
[----:B------:R-:W-:Y:S01]  /*43880*/  IADD3 R40, P0, R37, R2, RZ ;  /* 0x0000000225287210 */ /* 0x000fe20007f1e0ff */
[----:B------:R-:W-:-:S02]  /*43890*/  IMAD R35, R58, 0x1d8, RZ ;  /* 0x000001d83a237824 */ /* 0x000fc400078e02ff */
[----:B------:R-:W-:Y:S01]  /*438a0*/  IMAD R36, R59, 0x1da, RZ ;  /* 0x000001da3b247824 */ /* 0x000fe200078e02ff */
[----:B------:R3:W-:Y:S01]  /*438b0*/  STG.E.U16 desc[UR60][R38.64], R113 ;  /* 0x0000007126007986 */ /* 0x0007e2000c10153c */
[----:B------:R-:W-:Y:S01]  /*438c0*/  LEA.HI.X.SX32 R41, R41, R3, 0x1, P0 ;  /* 0x0000000329297211 */ /* 0x000fe200000f0eff */
[----:B------:R-:W0:Y:S01]  /*438d0*/  LDC R59, c[0x0][0x278] ;  /* 0x00009e00ff3b7b82 */ /* 0x000e220000000800 */
[----:B------:R-:W-:-:S07]  /*438e0*/  IADD3 R42, P3, R35, R2, RZ ;  /* 0x00000002232a7210 */ /* 0x000fce0007f7e0ff */
[----:B------:R-:W0:Y:S01]  /*438f0*/  LDC R56, c[0x0][0x278] ;  /* 0x00009e00ff387b82 */ /* 0x000e220000000800 */
[----:B------:R-:W-:Y:S01]  /*43900*/  IADD3 R44, P4, R36, R2, RZ ;  /* 0x00000002242c7210 */ /* 0x000fe20007f9e0ff */
[----:B--2---:R-:W-:Y:S01]  /*43910*/  IMAD R90, R90, 0xfc, RZ ;  /* 0x000000fc5a5a7824 */ /* 0x004fe200078e02ff */
[----:B---3--:R-:W-:Y:S01]  /*43920*/  PRMT R113, R113, 0x7632, R113 ;  /* 0x0000763271717816 */ /* 0x008fe20000000071 */
[----:B------:R-:W2:Y:S01]  /*43930*/  LDL.LU R105, [R1+0x60c] ;  /* 0x00060c0001697983 */ /* 0x000ea20000300800 */
[-C--:B------:R-:W-:Y:S02]  /*43940*/  LEA.HI.X.SX32 R43, R25, R3.reuse, 0x1, P3 ;  /* 0x00000003192b7211 */ /* 0x080fe400018f0eff */
[----:B------:R-:W-:Y:S01]  /*43950*/  LEA.HI.X.SX32 R45, R45, R3, 0x1, P4 ;  /* 0x000000032d2d7211 */ /* 0x000fe200020f0eff */
[----:B------:R3:W-:Y:S01]  /*43960*/  STG.E.U16 desc[UR60][R40.64], R113 ;  /* 0x0000007128007986 */ /* 0x0007e2000c10153c */
[----:B------:R-:W-:Y:S01]  /*43970*/  PRMT R25, R114, 0x7632, R25 ;  /* 0x0000763272197816 */ /* 0x000fe20000000019 */
[----:B------:R-:W0:Y:S01]  /*43980*/  LDC R57, c[0x0][0x278] ;  /* 0x00009e00ff397b82 */ /* 0x000e220000000800 */
[----:B------:R-:W-:Y:S01]  /*43990*/  IMAD R39, R49, 0x1de, RZ ;  /* 0x000001de31277824 */ /* 0x000fe200078e02ff */
[----:B------:R3:W-:Y:S01]  /*439a0*/  STG.E.U16 desc[UR60][R42.64], R114 ;  /* 0x000000722a007986 */ /* 0x0007e2000c10153c */
[----:B-1----:R-:W-:-:S03]  /*439b0*/  IMAD R38, R55, 0x1e2, RZ ;  /* 0x000001e237267824 */ /* 0x002fc600078e02ff */
[----:B------:R1:W-:Y:S02]  /*439c0*/  STG.E.U16 desc[UR60][R44.64], R25 ;  /* 0x000000192c007986 */ /* 0x0003e4000c10153c */
[----:B------:R-:W0:Y:S01]  /*439d0*/  LDC R58, c[0x0][0x278] ;  /* 0x00009e00ff3a7b82 */ /* 0x000e220000000800 */
[----:B---3--:R-:W-:-:S07]  /*439e0*/  IMAD R40, R48, 0x1dc, RZ ;  /* 0x000001dc30287824 */ /* 0x008fce00078e02ff */
[----:B------:R-:W3:Y:S01]  /*439f0*/  LDC R89, c[0x0][0x278] ;  /* 0x00009e00ff597b82 */ /* 0x000ee20000000800 */
[-C--:B------:R-:W-:Y:S01]  /*43a00*/  IADD3 R42, P3, R40, R2.reuse, RZ ;  /* 0x00000002282a7210 */ /* 0x080fe20007f7e0ff */
[----:B-1----:R-:W-:Y:S01]  /*43a10*/  IMAD R25, R60, 0x1e0, RZ ;  /* 0x000001e03c197824 */ /* 0x002fe200078e02ff */
[-C--:B------:R-:W-:Y:S01]  /*43a20*/  IADD3 R44, P0, R39, R2.reuse, RZ ;  /* 0x00000002272c7210 */ /* 0x080fe20007f1e0ff */
[----:B------:R-:W-:Y:S01]  /*43a30*/  IMAD R41, R54, 0xef, RZ ;  /* 0x000000ef36297824 */ /* 0x000fe200078e02ff */
[-C--:B------:R-:W-:Y:S01]  /*43a40*/  LEA.HI.X.SX32 R43, R46, R3.reuse, 0x1, P3 ;  /* 0x000000032e2b7211 */ /* 0x080fe200018f0eff */
[----:B------:R-:W-:Y:S01]  /*43a50*/  IMAD R49, R62, 0xf1, RZ ;  /* 0x000000f13e317824 */ /* 0x000fe200078e02ff */
[-C--:B------:R-:W-:Y:S01]  /*43a60*/  IADD3 R46, P3, R25, R2.reuse, RZ ;  /* 0x00000002192e7210 */ /* 0x080fe20007f7e0ff */
[----:B------:R-:W1:Y:S01]  /*43a70*/  LDC R54, c[0x0][0x278] ;  /* 0x00009e00ff367b82 */ /* 0x000e620000000800 */
[----:B------:R-:W-:Y:S01]  /*43a80*/  IADD3 R48, P4, R38, R2, RZ ;  /* 0x0000000226307210 */ /* 0x000fe20007f9e0ff */
[----:B------:R-:W2:Y:S01]  /*43a90*/  LDL.LU R104, [R1+0x608] ;  /* 0x0006080001687983 */ /* 0x000ea20000300800 */
[----:B------:R-:W-:-:S02]  /*43aa0*/  LEA.HI.X.SX32 R45, R41, R3, 0x1, P0 ;  /* 0x00000003292d7211 */ /* 0x000fc400000f0eff */
[----:B------:R-:W-:Y:S01]  /*43ab0*/  PRMT R41, R115, 0x7632, R41 ;  /* 0x0000763273297816 */ /* 0x000fe20000000029 */
[----:B------:R0:W-:Y:S01]  /*43ac0*/  STG.E.U16 desc[UR60][R42.64], R115 ;  /* 0x000000732a007986 */ /* 0x0001e2000c10153c */
[-C--:B------:R-:W-:Y:S01]  /*43ad0*/  LEA.HI.X.SX32 R47, R47, R3.reuse, 0x1, P3 ;  /* 0x000000032f2f7211 */ /* 0x080fe200018f0eff */
[----:B------:R-:W3:Y:S01]  /*43ae0*/  LDC R55, c[0x0][0x278] ;  /* 0x00009e00ff377b82 */ /* 0x000ee20000000800 */
[----:B------:R-:W-:Y:S01]  /*43af0*/  LEA.HI.X.SX32 R49, R49, R3, 0x1, P4 ;  /* 0x0000000331317211 */ /* 0x000fe200020f0eff */
[----:B------:R0:W-:Y:S04]  /*43b00*/  STG.E.U16 desc[UR60][R44.64], R41 ;  /* 0x000000292c007986 */ /* 0x0001e8000c10153c */
[----:B------:R0:W-:Y:S02]  /*43b10*/  STG.E.U16 desc[UR60][R46.64], R116 ;  /* 0x000000742e007986 */ /* 0x0001e4000c10153c */
[----:B------:R-:W1:Y:S01]  /*43b20*/  LDC R62, c[0x0][0x278] ;  /* 0x00009e00ff3e7b82 */ /* 0x000e620000000800 */
[----:B0-----:R-:W-:Y:S01]  /*43b30*/  PRMT R42, R116, 0x7632, R42 ;  /* 0x00007632742a7816 */ /* 0x001fe2000000002a */
[----:B------:R-:W2:Y:S04]  /*43b40*/  LDL.LU R103, [R1+0x604] ;  /* 0x0006040001677983 */ /* 0x000ea80000300800 */
[----:B------:R0:W-:Y:S01]  /*43b50*/  STG.E.U16 desc[UR60][R48.64], R42 ;  /* 0x0000002a30007986 */ /* 0x0001e2000c10153c */
[----:B------:R-:W-:Y:S01]  /*43b60*/  IMAD R43, R57, 0x1e4, RZ ;  /* 0x000001e4392b7824 */ /* 0x000fe200078e02ff */
[----:B------:R-:W1:Y:S01]  /*43b70*/  LDC R60, c[0x0][0x278] ;  /* 0x00009e00ff3c7b82 */ /* 0x000e620000000800 */
[----:B------:R-:W-:-:S07]  /*43b80*/  IMAD R41, R58, 0x1e6, RZ ;  /* 0x000001e63a297824 */ /* 0x000fce00078e02ff */
[----:B------:R-:W4:Y:S01]  /*43b90*/  LDC R93, c[0x0][0x278] ;  /* 0x00009e00ff5d7b82 */ /* 0x000f220000000800 */
[----:B------:R-:W-:-:S07]  /*43ba0*/  IMAD R47, R61, 0xf3, RZ ;  /* 0x000000f33d2f7824 */ /* 0x000fce00078e02ff */
[----:B------:R-:W4:Y:S01]  /*43bb0*/  LDC R96, c[0x0][0x278] ;  /* 0x00009e00ff607b82 */ /* 0x000f220000000800 */
[----:B0-----:R-:W-:-:S07]  /*43bc0*/  IMAD R42, R59, 0x1e8, RZ ;  /* 0x000001e83b2a7824 */ /* 0x001fce00078e02ff */
[----:B------:R-:W0:Y:S01]  /*43bd0*/  LDC R98, c[0x0][0x278] ;  /* 0x00009e00ff627b82 */ /* 0x000e220000000800 */
[----:B---3--:R-:W-:-:S07]  /*43be0*/  IMAD R55, R55, 0x1ec, RZ ;  /* 0x000001ec37377824 */ /* 0x008fce00078e02ff */
[----:B------:R-:W3:Y:S08]  /*43bf0*/  LDC R94, c[0x0][0x278] ;  /* 0x00009e00ff5e7b82 */ /* 0x000ef00000000800 */
[----:B------:R-:W3:Y:S08]  /*43c00*/  LDC R92, c[0x0][0x278] ;  /* 0x00009e00ff5c7b82 */ /* 0x000ef00000000800 */
[----:B------:R-:W3:Y:S08]  /*43c10*/  LDC R97, c[0x0][0x278] ;  /* 0x00009e00ff617b82 */ /* 0x000ef00000000800 */
[----:B------:R-:W3:Y:S08]  /*43c20*/  LDC R91, c[0x0][0x278] ;  /* 0x00009e00ff5b7b82 */ /* 0x000ef00000000800 */
[----:B------:R-:W3:Y:S01]  /*43c30*/  LDC R95, c[0x0][0x278] ;  /* 0x00009e00ff5f7b82 */ /* 0x000ee20000000800 */
[----:B------:R-:W-:Y:S01]  /*43c40*/  PRMT R99, R152, 0x7632, R99 ;  /* 0x0000763298637816 */ /* 0x000fe20000000063 */
[----:B------:R-:W2:Y:S06]  /*43c50*/  LDL.LU R101, [R1+0x600] ;  /* 0x0006000001657983 */ /* 0x000eac0000300800 */
[----:B------:R-:W3:Y:S01]  /*43c60*/  LDC R59, c[0x0][0x278] ;  /* 0x00009e00ff3b7b82 */ /* 0x000ee20000000800 */
[----:B------:R-:W-:-:S07]  /*43c70*/  IADD3 R44, P0, R43, R2, RZ ;  /* 0x000000022b2c7210 */ /* 0x000fce0007f1e0ff */
[----:B------:R-:W3:Y:S01]  /*43c80*/  LDC R57, c[0x0][0x278] ;  /* 0x00009e00ff397b82 */ /* 0x000ee20000000800 */
[----:B------:R-:W-:-:S07]  /*43c90*/  IADD3 R46, P3, R41, R2, RZ ;  /* 0x00000002292e7210 */ /* 0x000fce0007f7e0ff */
[----:B------:R-:W3:Y:S01]  /*43ca0*/  LDC R58, c[0x0][0x278] ;  /* 0x00009e00ff3a7b82 */ /* 0x000ee20000000800 */
[----:B------:R-:W-:Y:S02]  /*43cb0*/  LEA.HI.X.SX32 R45, R52, R3, 0x1, P0 ;  /* 0x00000003342d7211 */ /* 0x000fe400000f0eff */
[----:B------:R-:W-:-:S05]  /*43cc0*/  IADD3 R48, P4, R42, R2, RZ ;  /* 0x000000022a307210 */ /* 0x000fca0007f9e0ff */
[----:B------:R-:W3:Y:S01]  /*43cd0*/  LDC R61, c[0x0][0x278] ;  /* 0x00009e00ff3d7b82 */ /* 0x000ee20000000800 */
[-C--:B------:R-:W-:Y:S01]  /*43ce0*/  LEA.HI.X.SX32 R47, R47, R3.reuse, 0x1, P3 ;  /* 0x000000032f2f7211 */ /* 0x080fe200018f0eff */
[----:B-1----:R-:W-:Y:S01]  /*43cf0*/  IMAD R60, R60, 0x1fa, RZ ;  /* 0x000001fa3c3c7824 */ /* 0x002fe200078e02ff */
[----:B------:R-:W-:Y:S01]  /*43d00*/  PRMT R52, R117, 0x7632, R52 ;  /* 0x0000763275347816 */ /* 0x000fe20000000034 */
[----:B------:R1:W-:Y:S04]  /*43d10*/  STG.E.U16 desc[UR60][R44.64], R117 ;  /* 0x000000752c007986 */ /* 0x0003e8000c10153c */
[----:B------:R1:W-:Y:S01]  /*43d20*/  STG.E.U16 desc[UR60][R46.64], R52 ;  /* 0x000000342e007986 */ /* 0x0003e2000c10153c */
[----:B------:R-:W-:Y:S01]  /*43d30*/  LEA.HI.X.SX32 R49, R50, R3, 0x1, P4 ;  /* 0x0000000332317211 */ /* 0x000fe200020f0eff */
[----:B0-----:R-:W-:Y:S01]  /*43d40*/  IMAD R98, R98, 0x102, RZ ;  /* 0x0000010262627824 */ /* 0x001fe200078e02ff */
[----:B------:R-:W0:Y:S01]  /*43d50*/  LDC R100, c[0x0][0x278] ;  /* 0x00009e00ff647b82 */ /* 0x000e220000000800 */
[----:B------:R-:W2:Y:S01]  /*43d60*/  LDL.LU R102, [R1+0x878] ;  /* 0x0008780001667983 */ /* 0x000ea20000300800 */
[----:B-1----:R-:W-:-:S02]  /*43d70*/  IMAD R45, R54, 0x1ea, RZ ;  /* 0x000001ea362d7824 */ /* 0x002fc400078e02ff */
[----:B------:R-:W-:Y:S02]  /*43d80*/  IMAD R47, R56, 0xf5, RZ ;  /* 0x000000f5382f7824 */ /* 0x000fe400078e02ff */
[----:B---3--:R-:W-:Y:S02]  /*43d90*/  IMAD R56, R59, 0xf7, RZ ;  /* 0x000000f73b387824 */ /* 0x008fe400078e02ff */
[----:B------:R-:W1:Y:S01]  /*43da0*/  LDC R59, c[0x0][0x278] ;  /* 0x00009e00ff3b7b82 */ /* 0x000e620000000800 */
[-C--:B------:R-:W-:Y:S01]  /*43db0*/  IADD3 R46, P3, R45, R2.reuse, RZ ;  /* 0x000000022d2e7210 */ /* 0x080fe20007f7e0ff */
[----:B------:R-:W-:Y:S01]  /*43dc0*/  IMAD R54, R57, 0x1ee, RZ ;  /* 0x000001ee39367824 */ /* 0x000fe200078e02ff */
[----:B------:R3:W-:Y:S01]  /*43dd0*/  STG.E.U16 desc[UR60][R48.64], R118 ;  /* 0x0000007630007986 */ /* 0x0007e2000c10153c */
[----:B------:R-:W-:Y:S01]  /*43de0*/  IMAD R44, R58, 0x1f0, RZ ;  /* 0x000001f03a2c7824 */ /* 0x000fe200078e02ff */
[----:B------:R-:W-:Y:S02]  /*43df0*/  LEA.HI.X.SX32 R47, R47, R3, 0x1, P3 ;  /* 0x000000032f2f7211 */ /* 0x000fe400018f0eff */
[-C--:B------:R-:W-:Y:S01]  /*43e00*/  IADD3 R50, P3, R54, R2.reuse, RZ ;  /* 0x0000000236327210 */ /* 0x080fe20007f7e0ff */
[----:B------:R-:W-:Y:S01]  /*43e10*/  IMAD R58, R62, 0x1f2, RZ ;  /* 0x000001f23e3a7824 */ /* 0x000fe200078e02ff */
[----:B------:R-:W-:Y:S01]  /*43e20*/  IADD3 R52, P4, R44, R2, RZ ;  /* 0x000000022c347210 */ /* 0x000fe20007f9e0ff */
[----:B------:R-:W-:Y:S01]  /*43e30*/  IMAD R57, R87, 0x1f4, RZ ;  /* 0x000001f457397824 */ /* 0x000fe200078e02ff */
[----:B------:R-:W0:Y:S01]  /*43e40*/  LDC R62, c[0x0][0x278] ;  /* 0x00009e00ff3e7b82 */ /* 0x000e220000000800 */
[----:B---3--:R-:W-:-:S02]  /*43e50*/  PRMT R118, R118, 0x7632, R118 ;  /* 0x0000763276767816 */ /* 0x008fc40000000076 */
[----:B------:R-:W-:Y:S02]  /*43e60*/  IADD3 R48, P0, R55, R2, RZ ;  /* 0x0000000237307210 */ /* 0x000fe40007f1e0ff */
[-C--:B------:R-:W-:Y:S01]  /*43e70*/  LEA.HI.X.SX32 R53, R53, R3.reuse, 0x1, P4 ;  /* 0x0000000335357211 */ /* 0x080fe200020f0eff */
[----:B------:R3:W-:Y:S01]  /*43e80*/  STG.E.U16 desc[UR60][R46.64], R118 ;  /* 0x000000762e007986 */ /* 0x0007e2000c10153c */
[-C--:B------:R-:W-:Y:S01]  /*43e90*/  LEA.HI.X.SX32 R49, R51, R3.reuse, 0x1, P0 ;  /* 0x0000000333317211 */ /* 0x080fe200000f0eff */
[----:B------:R-:W-:Y:S01]  /*43ea0*/  IMAD R61, R61, 0x1fc, RZ ;  /* 0x000001fc3d3d7824 */ /* 0x000fe200078e02ff */
[----:B------:R-:W-:Y:S01]  /*43eb0*/  LEA.HI.X.SX32 R51, R56, R3, 0x1, P3 ;  /* 0x0000000338337211 */ /* 0x000fe200018f0eff */
[----:B-1----:R-:W-:Y:S01]  /*43ec0*/  IMAD R59, R59, 0x1f8, RZ ;  /* 0x000001f83b3b7824 */ /* 0x002fe200078e02ff */
[----:B------:R-:W1:Y:S01]  /*43ed0*/  LDC R87, c[0x0][0x278] ;  /* 0x00009e00ff577b82 */ /* 0x000e620000000800 */
[----:B------:R0:W-:Y:S01]  /*43ee0*/  STG.E.U16 desc[UR60][R48.64], R119 ;  /* 0x0000007730007986 */ /* 0x0001e2000c10153c */
[----:B---3--:R-:W-:Y:S01]  /*43ef0*/  PRMT R46, R119, 0x7632, R46 ;  /* 0x00007632772e7816 */ /* 0x008fe2000000002e */
[----:B------:R-:W-:-:S05]  /*43f00*/  IMAD R47, R88, 0xf9, RZ ;  /* 0x000000f9582f7824 */ /* 0x000fca00078e02ff */
[----:B------:R-:W3:Y:S01]  /*43f10*/  LDC R88, c[0x0][0x278] ;  /* 0x00009e00ff587b82 */ /* 0x000ee20000000800 */
[----:B------:R4:W-:Y:S01]  /*43f20*/  STG.E.U16 desc[UR60][R50.64], R46 ;  /* 0x0000002e32007986 */ /* 0x0009e2000c10153c */
[----:B0-----:R-:W-:-:S03]  /*43f30*/  IADD3 R48, P3, R57, R2, RZ ;  /* 0x0000000239307210 */ /* 0x001fc60007f7e0ff */
[----:B------:R0:W-:Y:S01]  /*43f40*/  STG.E.U16 desc[UR60][R52.64], R120 ;  /* 0x0000007834007986 */ /* 0x0001e2000c10153c */
[----:B----4-:R-:W-:-:S04]  /*43f50*/  IADD3 R46, P0, R58, R2, RZ ;  /* 0x000000023a2e7210 */ /* 0x010fc80007f1e0ff */
[-C--:B------:R-:W-:Y:S01]  /*43f60*/  LEA.HI.X.SX32 R47, R47, R3.reuse, 0x1, P0 ;  /* 0x000000032f2f7211 */ /* 0x080fe200000f0eff */
[----:B0-----:R-:W0:Y:S01]  /*43f70*/  LDC R53, c[0x0][0x278] ;  /* 0x00009e00ff357b82 */ /* 0x001e220000000800 */
[----:B------:R-:W-:Y:S02]  /*43f80*/  PRMT R120, R120, 0x7632, R120 ;  /* 0x0000763278787816 */ /* 0x000fe40000000078 */
[----:B------:R-:W-:-:S03]  /*43f90*/  LEA.HI.X.SX32 R49, R246, R3, 0x1, P3 ;  /* 0x00000003f6317211 */ /* 0x000fc600018f0eff */
[----:B------:R4:W-:Y:S02]  /*43fa0*/  STG.E.U16 desc[UR60][R46.64], R120 ;  /* 0x000000782e007986 */ /* 0x0009e4000c10153c */
[----:B----4-:R-:W-:-:S04]  /*43fb0*/  IADD3 R46, P3, R59, R2, RZ ;  /* 0x000000023b2e7210 */ /* 0x010fc80007f7e0ff */
[----:B------:R-:W-:Y:S02]  /*43fc0*/  LEA.HI.X.SX32 R47, R90, R3, 0x1, P3 ;  /* 0x000000035a2f7211 */ /* 0x000fe400018f0eff */
[----:B------:R-:W4:Y:S01]  /*43fd0*/  LDC R90, c[0x0][0x278] ;  /* 0x00009e00ff5a7b82 */ /* 0x000f220000000800 */
[----:B------:R-:W-:Y:S02]  /*43fe0*/  IMAD R56, R86, 0x1f6, RZ ;  /* 0x000001f656387824 */ /* 0x000fe400078e02ff */
[----:B------:R-:W-:-:S05]  /*43ff0*/  IMAD R51, R89, 0xfb, RZ ;  /* 0x000000fb59337824 */ /* 0x000fca00078e02ff */
[----:B------:R-:W1:Y:S01]  /*44000*/  LDC R86, c[0x0][0x278] ;  /* 0x00009e00ff567b82 */ /* 0x000e620000000800 */
[----:B------:R-:W-:Y:S02]  /*44010*/  IADD3 R50, P4, R56, R2, RZ ;  /* 0x0000000238327210 */ /* 0x000fe40007f9e0ff */
[----:B------:R-:W-:Y:S02]  /*44020*/  PRMT R52, R121, 0x7632, R52 ;  /* 0x0000763279347816 */ /* 0x000fe40000000034 */
[----:B------:R-:W-:Y:S01]  /*44030*/  LEA.HI.X.SX32 R51, R51, R3, 0x1, P4 ;  /* 0x0000000333337211 */ /* 0x000fe200020f0eff */
[----:B------:R-:W-:Y:S01]  /*44040*/  IMAD R62, R62, 0x1fe, RZ ;  /* 0x000001fe3e3e7824 */ /* 0x000fe200078e02ff */
[----:B------:R0:W-:Y:S01]  /*44050*/  STG.E.U16 desc[UR60][R48.64], R121 ;  /* 0x0000007930007986 */ /* 0x0001e2000c10153c */
[----:B------:R-:W1:Y:S03]  /*44060*/  LDC R89, c[0x0][0x278] ;  /* 0x00009e00ff597b82 */ /* 0x000e660000000800 */
[----:B------:R3:W-:Y:S01]  /*44070*/  STG.E.U16 desc[UR60][R50.64], R52 ;  /* 0x0000003432007986 */ /* 0x0007e2000c10153c */
[----:B----4-:R-:W-:-:S02]  /*44080*/  IMAD R90, R90, 0xfe, RZ ;  /* 0x000000fe5a5a7824 */ /* 0x010fc400078e02ff */
[----:B0-----:R-:W-:Y:S01]  /*44090*/  IMAD R49, R53, 0xfd, RZ ;  /* 0x000000fd35317824 */ /* 0x001fe200078e02ff */
[----:B------:R-:W-:Y:S01]  /*440a0*/  IADD3 R48, P0, R60, R2, RZ ;  /* 0x000000023c307210 */ /* 0x000fe20007f1e0ff */
[----:B------:R0:W-:Y:S01]  /*440b0*/  STG.E.U16 desc[UR60][R46.64], R122 ;  /* 0x0000007a2e007986 */ /* 0x0001e2000c10153c */
[----:B---3--:R-:W-:Y:S02]  /*440c0*/  LEA R53, R88, -R88, 0x8 ;  /* 0x8000005858357211 */ /* 0x008fe400078e40ff */
[-C--:B------:R-:W-:Y:S01]  /*440d0*/  IADD3 R50, P3, R61, R2.reuse, RZ ;  /* 0x000000023d327210 */ /* 0x080fe20007f7e0ff */
[----:B------:R-:W3:Y:S01]  /*440e0*/  LDC R88, c[0x0][0x278] ;  /* 0x00009e00ff587b82 */ /* 0x000ee20000000800 */
[----:B------:R-:W-:Y:S02]  /*440f0*/  IADD3 R52, P4, R62, R2, RZ ;  /* 0x000000023e347210 */ /* 0x000fe40007f9e0ff */
[-C--:B------:R-:W-:Y:S02]  /*44100*/  LEA.HI.X.SX32 R49, R49, R3.reuse, 0x1, P0 ;  /* 0x0000000331317211 */ /* 0x080fe400000f0eff */
[----:B------:R-:W-:-:S02]  /*44110*/  LEA.HI.X.SX32 R51, R90, R3, 0x1, P3 ;  /* 0x000000035a337211 */ /* 0x000fc400018f0eff */
[----:B0-----:R-:W-:Y:S01]  /*44120*/  PRMT R122, R122, 0x7632, R122 ;  /* 0x000076327a7a7816 */ /* 0x001fe2000000007a */
[----:B------:R-:W0:Y:S01]  /*44130*/  LDC R90, c[0x0][0x278] ;  /* 0x00009e00ff5a7b82 */ /* 0x000e220000000800 */
[----:B------:R-:W-:Y:S02]  /*44140*/  LEA.HI.X.SX32 R53, R53, R3, 0x1, P4 ;  /* 0x0000000335357211 */ /* 0x000fe400020f0eff */
[----:B------:R-:W-:Y:S01]  /*44150*/  PRMT R46, R123, 0x7632, R46 ;  /* 0x000076327b2e7816 */ /* 0x000fe2000000002e */
[----:B------:R-:W-:Y:S01]  /*44160*/  STG.E.U16 desc[UR60][R48.64], R122 ;  /* 0x0000007a30007986 */ /* 0x000fe2000c10153c */
[----:B-1----:R-:W-:-:S03]  /*44170*/  SHF.L.U32 R47, R86, 0x8, RZ ;  /* 0x00000008562f7819 */ /* 0x002fc600000006ff */
[----:B------:R1:W-:Y:S01]  /*44180*/  STG.E.U16 desc[UR60][R50.64], R123 ;  /* 0x0000007b32007986 */ /* 0x0003e2000c10153c */
[----:B------:R-:W4:Y:S03]  /*44190*/  LDC R86, c[0x0][0x278] ;  /* 0x00009e00ff567b82 */ /* 0x000f260000000800 */
[----:B------:R1:W-:Y:S02]  /*441a0*/  STG.E.U16 desc[UR60][R52.64], R46 ;  /* 0x0000002e34007986 */ /* 0x0003e4000c10153c */
[----:B-1----:R-:W-:Y:S02]  /*441b0*/  IMAD R50, R96, 0x204, RZ ;  /* 0x0000020460327824 */ /* 0x002fe400078e02ff */
[----:B------:R-:W-:Y:S01]  /*441c0*/  IMAD R48, R87, 0x202, RZ ;  /* 0x0000020257307824 */ /* 0x000fe200078e02ff */
[----:B------:R-:W-:Y:S02]  /*441d0*/  LEA R49, R92, R92, 0x8 ;  /* 0x0000005c5c317211 */ /* 0x000fe400078e40ff */
[-C--:B------:R-:W-:Y:S01]  /*441e0*/  LEA R46, P3, R93, R2.reuse, 0x9 ;  /* 0x000000025d2e7211 */ /* 0x080fe200078648ff */
[----:B------:R-:W-:Y:S01]  /*441f0*/  IMAD R52, R94, 0x206, RZ ;  /* 0x000002065e347824 */ /* 0x000fe200078e02ff */
[-C--:B------:R-:W-:Y:S01]  /*44200*/  IADD3 R48, P0, R48, R2.reuse, RZ ;  /* 0x0000000230307210 */ /* 0x080fe20007f1e0ff */
[----:B------:R-:W-:Y:S01]  /*44210*/  IMAD R53, R97, 0x103, RZ ;  /* 0x0000010361357824 */ /* 0x000fe200078e02ff */
[----:B------:R-:W-:Y:S01]  /*44220*/  LEA.HI.X.SX32 R47, R47, R3, 0x1, P3 ;  /* 0x000000032f2f7211 */ /* 0x000fe200018f0eff */
[----:B------:R-:W1:Y:S01]  /*44230*/  LDC R87, c[0x0][0x278] ;  /* 0x00009e00ff577b82 */ /* 0x000e620000000800 */
[----:B------:R-:W-:-:S04]  /*44240*/  IADD3 R50, P3, R50, R2, RZ ;  /* 0x0000000232327210 */ /* 0x000fc80007f7e0ff */
[----:B------:R-:W-:-:S03]  /*44250*/  LEA.HI.X.SX32 R51, R98, R3, 0x1, P3 ;  /* 0x0000000362337211 */ /* 0x000fc600018f0eff */
[----:B------:R-:W3:Y:S01]  /*44260*/  LDC R98, c[0x0][0x278] ;  /* 0x00009e00ff627b82 */ /* 0x000ee20000000800 */
[----:B------:R-:W-:Y:S01]  /*44270*/  IADD3 R52, P4, R52, R2, RZ ;  /* 0x0000000234347210 */ /* 0x000fe20007f9e0ff */
[----:B------:R0:W-:Y:S01]  /*44280*/  STG.E.U16 desc[UR60][R46.64], R124 ;  /* 0x0000007c2e007986 */ /* 0x0001e2000c10153c */
[-C--:B------:R-:W-:Y:S02]  /*44290*/  LEA.HI.X.SX32 R49, R49, R3.reuse, 0x1, P0 ;  /* 0x0000000331317211 */ /* 0x080fe400000f0eff */
[----:B------:R-:W-:-:S03]  /*442a0*/  LEA.HI.X.SX32 R53, R53, R3, 0x1, P4 ;  /* 0x0000000335357211 */ /* 0x000fc600020f0eff */
[----:B------:R-:W4:Y:S01]  /*442b0*/  LDC R94, c[0x0][0x278] ;  /* 0x00009e00ff5e7b82 */ /* 0x000f220000000800 */
[----:B0-----:R-:W-:Y:S02]  /*442c0*/  PRMT R124, R124, 0x7632, R124 ;  /* 0x000076327c7c7816 */ /* 0x001fe4000000007c */
[----:B------:R-:W-:-:S05]  /*442d0*/  PRMT R46, R125, 0x7632, R46 ;  /* 0x000076327d2e7816 */ /* 0x000fca000000002e */
[----:B------:R-:W0:Y:S01]  /*442e0*/  LDC R93, c[0x0][0x278] ;  /* 0x00009e00ff5d7b82 */ /* 0x000e220000000800 */
[----:B------:R-:W-:Y:S04]  /*442f0*/  STG.E.U16 desc[UR60][R48.64], R124 ;  /* 0x0000007c30007986 */ /* 0x000fe8000c10153c */
[----:B------:R-:W-:Y:S03]  /*44300*/  STG.E.U16 desc[UR60][R50.64], R125 ;  /* 0x0000007d32007986 */ /* 0x000fe6000c10153c */
[----:B------:R-:W0:Y:S01]  /*44310*/  LDC R92, c[0x0][0x278] ;  /* 0x00009e00ff5c7b82 */ /* 0x000e220000000800 */
[----:B------:R1:W-:Y:S01]  /*44320*/  STG.E.U16 desc[UR60][R52.64], R46 ;  /* 0x0000002e34007986 */ /* 0x0003e2000c10153c */
[----:B---3--:R-:W-:-:S06]  /*44330*/  IMAD R98, R98, 0x104, RZ ;  /* 0x0000010462627824 */ /* 0x008fcc00078e02ff */
[----:B------:R-:W3:Y:S01]  /*44340*/  LDC R96, c[0x0][0x278] ;  /* 0x00009e00ff607b82 */ /* 0x000ee20000000800 */
[----:B-1----:R-:W-:Y:S02]  /*44350*/  IMAD R46, R89, 0x208, RZ ;  /* 0x00000208592e7824 */ /* 0x002fe400078e02ff */
[----:B------:R-:W-:-:S05]  /*44360*/  IMAD R50, R91, 0x20c, RZ ;  /* 0x0000020c5b327824 */ /* 0x000fca00078e02ff */
[----:B------:R-:W1:Y:S01]  /*44370*/  LDC R97, c[0x0][0x278] ;  /* 0x00009e00ff617b82 */ /* 0x000e620000000800 */
[----:B------:R-:W-:-:S04]  /*44380*/  IADD3 R46, P0, R46, R2, RZ ;  /* 0x000000022e2e7210 */ /* 0x000fc80007f1e0ff */
[----:B------:R-:W-:-:S03]  /*44390*/  LEA.HI.X.SX32 R47, R98, R3, 0x1, P0 ;  /* 0x00000003622f7211 */ /* 0x000fc600000f0eff */
[----:B------:R-:W4:Y:S01]  /*443a0*/  LDC R98, c[0x0][0x278] ;  /* 0x00009e00ff627b82 */ /* 0x000f220000000800 */
[----:B------:R-:W-:Y:S01]  /*443b0*/  IADD3 R50, P4, R50, R2, RZ ;  /* 0x0000000232327210 */ /* 0x000fe20007f9e0ff */
[----:B------:R-:W-:Y:S02]  /*443c0*/  IMAD R48, R90, 0x20a, RZ ;  /* 0x0000020a5a307824 */ /* 0x000fe400078e02ff */
[----:B------:R-:W-:-:S03]  /*443d0*/  IMAD R49, R95, 0x105, RZ ;  /* 0x000001055f317824 */ /* 0x000fc600078e02ff */
[----:B------:R-:W-:Y:S02]  /*443e0*/  IADD3 R48, P3, R48, R2, RZ ;  /* 0x0000000230307210 */ /* 0x000fe40007f7e0ff */
[----:B------:R-:W-:Y:S01]  /*443f0*/  PRMT R52, R126, 0x7632, R52 ;  /* 0x000076327e347816 */ /* 0x000fe20000000034 */
[----:B------:R-:W-:Y:S01]  /*44400*/  STG.E.U16 desc[UR60][R46.64], R126 ;  /* 0x0000007e2e007986 */ /* 0x000fe2000c10153c */
[----:B------:R-:W0:Y:S08]  /*44410*/  LDC R89, c[0x0][0x278] ;  /* 0x00009e00ff597b82 */ /* 0x000e300000000800 */
[----:B------:R-:W2:Y:S01]  /*44420*/  LDC R91, c[0x0][0x278] ;  /* 0x00009e00ff5b7b82 */ /* 0x000ea20000000800 */
[----:B----4-:R-:W-:Y:S01]  /*44430*/  IMAD R98, R98, 0x106, RZ ;  /* 0x0000010662627824 */ /* 0x010fe200078e02ff */
[----:B------:R-:W-:-:S06]  /*44440*/  PRMT R53, R127, 0x7632, R53 ;  /* 0x000076327f357816 */ /* 0x000fcc0000000035 */
[----:B------:R-:W4:Y:S01]  /*44450*/  LDC R90, c[0x0][0x278] ;  /* 0x00009e00ff5a7b82 */ /* 0x000f220000000800 */
[----:B------:R-:W-:-:S07]  /*44460*/  LEA.HI.X.SX32 R51, R98, R3, 0x1, P4 ;  /* 0x0000000362337211 */ /* 0x000fce00020f0eff */
[----:B------:R-:W3:Y:S01]  /*44470*/  LDC R98, c[0x0][0x278] ;  /* 0x00009e00ff627b82 */ /* 0x000ee20000000800 */
[----:B------:R-:W-:-:S05]  /*44480*/  LEA.HI.X.SX32 R49, R49, R3, 0x1, P3 ;  /* 0x0000000331317211 */ /* 0x000fca00018f0eff */
[----:B------:R1:W-:Y:S02]  /*44490*/  STG.E.U16 desc[UR60][R48.64], R52 ;  /* 0x0000003430007986 */ /* 0x0003e4000c10153c */
[----:B------:R-:W4:Y:S01]  /*444a0*/  LDC R95, c[0x0][0x278] ;  /* 0x00009e00ff5f7b82 */ /* 0x000f220000000800 */
[----:B-1----:R-:W-:Y:S02]  /*444b0*/  IMAD R48, R87, 0x210, RZ ;  /* 0x0000021057307824 */ /* 0x002fe400078e02ff */
[----:B---3--:R-:W-:-:S03]  /*444c0*/  IMAD R98, R98, 0x108, RZ ;  /* 0x0000010862627824 */ /* 0x008fc600078e02ff */
[-C--:B------:R-:W-:Y:S01]  /*444d0*/  IADD3 R48, P0, R48, R2.reuse, RZ ;  /* 0x0000000230307210 */ /* 0x080fe20007f1e0ff */
[----:B------:R-:W-:Y:S01]  /*444e0*/  IMAD R46, R86, 0x20e, RZ ;  /* 0x0000020e562e7824 */ /* 0x000fe200078e02ff */
[----:B------:R0:W-:Y:S01]  /*444f0*/  STG.E.U16 desc[UR60][R50.64], R127 ;  /* 0x0000007f32007986 */ /* 0x0001e2000c10153c */
[----:B------:R-:W-:Y:S01]  /*44500*/  IMAD R47, R88, 0x107, RZ ;  /* 0x00000107582f7824 */ /* 0x000fe200078e02ff */
[----:B------:R-:W-:Y:S01]  /*44510*/  LEA.HI.X.SX32 R49, R98, R3, 0x1, P0 ;  /* 0x0000000362317211 */ /* 0x000fe200000f0eff */
[----:B------:R-:W-:Y:S01]  /*44520*/  IMAD R52, R94, 0x214, RZ ;  /* 0x000002145e347824 */ /* 0x000fe200078e02ff */
[----:B------:R-:W1:Y:S01]  /*44530*/  LDC R98, c[0x0][0x278] ;  /* 0x00009e00ff627b82 */ /* 0x000e620000000800 */
[----:B------:R-:W-:-:S04]  /*44540*/  IADD3 R46, P3, R46, R2, RZ ;  /* 0x000000022e2e7210 */ /* 0x000fc80007f7e0ff */
[-C--:B------:R-:W-:Y:S01]  /*44550*/  LEA.HI.X.SX32 R47, R47, R3.reuse, 0x1, P3 ;  /* 0x000000032f2f7211 */ /* 0x080fe200018f0eff */
[----:B0-----:R-:W-:Y:S02]  /*44560*/  IMAD R50, R89, 0x212, RZ ;  /* 0x0000021259327824 */ /* 0x001fe400078e02ff */
[----:B------:R-:W0:Y:S01]  /*44570*/  LDC R86, c[0x0][0x278] ;  /* 0x00009e00ff567b82 */ /* 0x000e220000000800 */
[----:B--2---:R-:W-:Y:S01]  /*44580*/  IMAD R51, R91, 0x109, RZ ;  /* 0x000001095b337824 */ /* 0x004fe200078e02ff */
[-C--:B------:R-:W-:Y:S02]  /*44590*/  IADD3 R52, P4, R52, R2.reuse, RZ ;  /* 0x0000000234347210 */ /* 0x080fe40007f9e0ff */
[----:B------:R-:W-:Y:S01]  /*445a0*/  IADD3 R50, P3, R50, R2, RZ ;  /* 0x0000000232327210 */ /* 0x000fe20007f7e0ff */
[----:B------:R2:W-:Y:S03]  /*445b0*/  STG.E.U16 desc[UR60][R46.64], R53 ;  /* 0x000000352e007986 */ /* 0x0005e6000c10153c */
[----:B------:R-:W-:Y:S01]  /*445c0*/  LEA.HI.X.SX32 R51, R51, R3, 0x1, P3 ;  /* 0x0000000333337211 */ /* 0x000fe200018f0eff */
[----:B------:R-:W3:Y:S01]  /*445d0*/  LDC R87, c[0x0][0x278] ;  /* 0x00009e00ff577b82 */ /* 0x000ee20000000800 */
[----:B-1----:R-:W-:Y:S01]  /*445e0*/  IMAD R98, R98, 0x10a, RZ ;  /* 0x0000010a62627824 */ /* 0x002fe200078e02ff */
[----:B--2---:R-:W-:-:S06]  /*445f0*/  PRMT R46, R128, 0x7632, R46 ;  /* 0x00007632802e7816 */ /* 0x004fcc000000002e */
[----:B------:R-:W1:Y:S01]  /*44600*/  LDC R89, c[0x0][0x278] ;  /* 0x00009e00ff597b82 */ /* 0x000e620000000800 */
[----:B------:R-:W-:Y:S01]  /*44610*/  LEA.HI.X.SX32 R53, R98, R3, 0x1, P4 ;  /* 0x0000000362357211 */ /* 0x000fe200020f0eff */
[----:B------:R-:W-:Y:S04]  /*44620*/  STG.E.U16 desc[UR60][R48.64], R128 ;  /* 0x0000008030007986 */ /* 0x000fe8000c10153c */
[----:B------:R-:W-:Y:S02]  /*44630*/  STG.E.U16 desc[UR60][R50.64], R46 ;  /* 0x0000002e32007986 */ /* 0x000fe4000c10153c */
[----:B------:R-:W2:Y:S02]  /*44640*/  LDC R98, c[0x0][0x278] ;  /* 0x00009e00ff627b82 */ /* 0x000ea40000000800 */
[----:B------:R4:W-:Y:S06]  /*44650*/  STG.E.U16 desc[UR60][R52.64], R129 ;  /* 0x0000008134007986 */ /* 0x0009ec000c10153c */
[----:B------:R-:W3:Y:S08]  /*44660*/  LDC R91, c[0x0][0x278] ;  /* 0x00009e00ff5b7b82 */ /* 0x000ef00000000800 */
[----:B----4-:R-:W4:Y:S01]  /*44670*/  LDC R53, c[0x0][0x278] ;  /* 0x00009e00ff357b82 */ /* 0x010f220000000800 */
[----:B------:R-:W-:-:S02]  /*44680*/  IMAD R46, R90, 0x216, RZ ;  /* 0x000002165a2e7824 */ /* 0x000fc400078e02ff */
[----:B------:R-:W-:-:S03]  /*44690*/  IMAD R47, R95, 0x10b, RZ ;  /* 0x0000010b5f2f7824 */ /* 0x000fc600078e02ff */
[-C--:B------:R-:W-:Y:S01]  /*446a0*/  IADD3 R46, P0, R46, R2.reuse, RZ ;  /* 0x000000022e2e7210 */ /* 0x080fe20007f1e0ff */
[----:B------:R-:W-:Y:S01]  /*446b0*/  IMAD R48, R93, 0x218, RZ ;  /* 0x000002185d307824 */ /* 0x000fe200078e02ff */
[----:B------:R-:W-:Y:S01]  /*446c0*/  PRMT R129, R129, 0x7632, R129 ;  /* 0x0000763281817816 */ /* 0x000fe20000000081 */
[----:B------:R-:W3:Y:S01]  /*446d0*/  LDC R90, c[0x0][0x278] ;  /* 0x00009e00ff5a7b82 */ /* 0x000ee20000000800 */
[-C--:B------:R-:W-:Y:S01]  /*446e0*/  LEA.HI.X.SX32 R47, R47, R3.reuse, 0x1, P0 ;  /* 0x000000032f2f7211 */ /* 0x080fe200000f0eff */
[----:B------:R-:W-:Y:S01]  /*446f0*/  IMAD R50, R92, 0x21a, RZ ;  /* 0x0000021a5c327824 */ /* 0x000fe200078e02ff */
[-C--:B------:R-:W-:Y:S01]  /*44700*/  IADD3 R48, P3, R48, R2.reuse, RZ ;  /* 0x0000000230307210 */ /* 0x080fe20007f7e0ff */
[----:B--2---:R-:W-:Y:S02]  /*44710*/  IMAD R98, R98, 0x10c, RZ ;  /* 0x0000010c62627824 */ /* 0x004fe400078e02ff */
[----:B------:R4:W-:Y:S01]  /*44720*/  STG.E.U16 desc[UR60][R46.64], R129 ;  /* 0x000000812e007986 */ /* 0x0009e2000c10153c */
[----:B------:R-:W-:Y:S01]  /*44730*/  IMAD R51, R96, 0x10d, RZ ;  /* 0x0000010d60337824 */ /* 0x000fe200078e02ff */
[----:B------:R-:W-:Y:S01]  /*44740*/  IADD3 R50, P4, R50, R2, RZ ;  /* 0x0000000232327210 */ /* 0x000fe20007f9e0ff */
[----:B------:R-:W-:Y:S01]  /*44750*/  IMAD R100, R100, 0x10e, RZ ;  /* 0x0000010e64647824 */ /* 0x000fe200078e02ff */
[-C--:B------:R-:W-:Y:S01]  /*44760*/  LEA.HI.X.SX32 R49, R98, R3.reuse, 0x1, P3 ;  /* 0x0000000362317211 */ /* 0x080fe200018f0eff */
[----:B------:R-:W2:Y:S01]  /*44770*/  LDC R88, c[0x0][0x278] ;  /* 0x00009e00ff587b82 */ /* 0x000ea20000000800 */
[----:B----4-:R-:W-:Y:S01]  /*44780*/  IMAD R46, R53, 0x21c, RZ ;  /* 0x0000021c352e7824 */ /* 0x010fe200078e02ff */
[----:B------:R-:W-:-:S06]  /*44790*/  LEA.HI.X.SX32 R51, R51, R3, 0x1, P4 ;  /* 0x0000000333337211 */ /* 0x000fcc00020f0eff */
[----:B------:R-:W4:Y:S01]  /*447a0*/  LDC R94, c[0x0][0x278] ;  /* 0x00009e00ff5e7b82 */ /* 0x000f220000000800 */
[----:B------:R-:W-:Y:S02]  /*447b0*/  IADD3 R46, P3, R46, R2, RZ ;  /* 0x000000022e2e7210 */ /* 0x000fe40007f7e0ff */
[----:B------:R-:W-:Y:S02]  /*447c0*/  PRMT R52, R130, 0x7632, R52 ;  /* 0x0000763282347816 */ /* 0x000fe40000000034 */
[----:B------:R-:W-:-:S03]  /*447d0*/  LEA.HI.X.SX32 R47, R100, R3, 0x1, P3 ;  /* 0x00000003642f7211 */ /* 0x000fc600018f0eff */
[----:B------:R-:W4:Y:S01]  /*447e0*/  LDC R98, c[0x0][0x278] ;  /* 0x00009e00ff627b82 */ /* 0x000f220000000800 */
[----:B------:R0:W-:Y:S04]  /*447f0*/  STG.E.U16 desc[UR60][R48.64], R130 ;  /* 0x0000008230007986 */ /* 0x0001e8000c10153c */
[----:B------:R1:W-:Y:S03]  /*44800*/  STG.E.U16 desc[UR60][R50.64], R52 ;  /* 0x0000003432007986 */ /* 0x0003e6000c10153c */
[----:B------:R-:W2:Y:S01]  /*44810*/  LDC R100, c[0x0][0x278] ;  /* 0x00009e00ff647b82 */ /* 0x000ea20000000800 */
[----:B0-----:R-:W-:-:S07]  /*44820*/  IMAD R48, R86, 0x21e, RZ ;  /* 0x0000021e56307824 */ /* 0x001fce00078e02ff */
[----:B------:R-:W0:Y:S01]  /*44830*/  LDC R96, c[0x0][0x278] ;  /* 0x00009e00ff607b82 */ /* 0x000e220000000800 */
[----:B-1----:R-:W-:Y:S02]  /*44840*/  IMAD R50, R89, 0x220, RZ ;  /* 0x0000022059327824 */ /* 0x002fe400078e02ff */
[----:B---3--:R-:W-:Y:S01]  /*44850*/  IMAD R52, R91, 0x222, RZ ;  /* 0x000002225b347824 */ /* 0x008fe200078e02ff */
[-C--:B------:R-:W-:Y:S01]  /*44860*/  IADD3 R48, P0, R48, R2.reuse, RZ ;  /* 0x0000000230307210 */ /* 0x080fe20007f1e0ff */
[----:B------:R-:W-:Y:S01]  /*44870*/  IMAD R49, R87, 0x10f, RZ ;  /* 0x0000010f57317824 */ /* 0x000fe200078e02ff */
[-C--:B------:R-:W-:Y:S01]  /*44880*/  IADD3 R50, P3, R50, R2.reuse, RZ ;  /* 0x0000000232327210 */ /* 0x080fe20007f7e0ff */
[----:B------:R-:W-:Y:S01]  /*44890*/  IMAD R53, R90, 0x111, RZ ;  /* 0x000001115a357824 */ /* 0x000fe200078e02ff */
[----:B------:R-:W-:Y:S01]  /*448a0*/  IADD3 R52, P4, R52, R2, RZ ;  /* 0x0000000234347210 */ /* 0x000fe20007f9e0ff */
[----:B------:R1:W-:Y:S01]  /*448b0*/  STG.E.U16 desc[UR60][R46.64], R131 ;  /* 0x000000832e007986 */ /* 0x0003e2000c10153c */
[----:B------:R-:W-:Y:S01]  /*448c0*/  LEA.HI.X.SX32 R49, R49, R3, 0x1, P0 ;  /* 0x0000000331317211 */ /* 0x000fe200000f0eff */
[----:B------:R-:W3:Y:S01]  /*448d0*/  LDC R87, c[0x0][0x278] ;  /* 0x00009e00ff577b82 */ /* 0x000ee20000000800 */
[----:B------:R-:W-:-:S02]  /*448e0*/  PRMT R86, R131, 0x7632, R86 ;  /* 0x0000763283567816 */ /* 0x000fc40000000056 */
[-C--:B------:R-:W-:Y:S02]  /*448f0*/  LEA.HI.X.SX32 R51, R247, R3.reuse, 0x1, P3 ;  /* 0x00000003f7337211 */ /* 0x080fe400018f0eff */
[----:B------:R-:W-:Y:S01]  /*44900*/  LEA.HI.X.SX32 R53, R53, R3, 0x1, P4 ;  /* 0x0000000335357211 */ /* 0x000fe200020f0eff */
[----:B------:R4:W-:Y:S01]  /*44910*/  STG.E.U16 desc[UR60][R48.64], R86 ;  /* 0x0000005630007986 */ /* 0x0009e2000c10153c */
[----:B--2---:R-:W-:Y:S01]  /*44920*/  IMAD R100, R100, 0x112, RZ ;  /* 0x0000011264647824 */ /* 0x004fe200078e02ff */
[----:B------:R-:W2:Y:S01]  /*44930*/  LDC R90, c[0x0][0x278] ;  /* 0x00009e00ff5a7b82 */ /* 0x000ea20000000800 */
[----:B-1----:R-:W-:Y:S01]  /*44940*/  PRMT R46, R132, 0x7632, R46 ;  /* 0x00007632842e7816 */ /* 0x002fe2000000002e */
[----:B------:R-:W-:Y:S04]  /*44950*/  STG.E.U16 desc[UR60][R50.64], R132 ;  /* 0x0000008432007986 */ /* 0x000fe8000c10153c */
[----:B------:R1:W-:Y:S02]  /*44960*/  STG.E.U16 desc[UR60][R52.64], R46 ;  /* 0x0000002e34007986 */ /* 0x0003e4000c10153c */
[----:B------:R-:W2:Y:S08]  /*44970*/  LDC R93, c[0x0][0x278] ;  /* 0x00009e00ff5d7b82 */ /* 0x000eb00000000800 */
[----:B----4-:R-:W4:Y:S01]  /*44980*/  LDC R86, c[0x0][0x278] ;  /* 0x00009e00ff567b82 */ /* 0x010f220000000800 */
[----:B-1----:R-:W-:-:S05]  /*44990*/  IMAD R46, R88, 0x224, RZ ;  /* 0x00000224582e7824 */ /* 0x002fca00078e02ff */
[----:B------:R-:W-:Y:S01]  /*449a0*/  IADD3 R46, P3, R46, R2, RZ ;  /* 0x000000022e2e7210 */ /* 0x000fe20007f7e0ff */
[----:B------:R-:W-:Y:S01]  /*449b0*/  IMAD R50, R97, 0x228, RZ ;  /* 0x0000022861327824 */ /* 0x000fe200078e02ff */
[----:B------:R-:W1:Y:S02]  /*449c0*/  LDC R92, c[0x0][0x278] ;  /* 0x00009e00ff5c7b82 */ /* 0x000e640000000800 */
[----:B------:R-:W-:-:S06]  /*449d0*/  LEA.HI.X.SX32 R47, R100, R3, 0x1, P3 ;  /* 0x00000003642f7211 */ /* 0x000fcc00018f0eff */
[----:B------:R-:W2:Y:S01]  /*449e0*/  LDC R100, c[0x0][0x278] ;  /* 0x00009e00ff647b82 */ /* 0x000ea20000000800 */
[----:B------:R-:W-:Y:S01]  /*449f0*/  IADD3 R50, P3, R50, R2, RZ ;  /* 0x0000000232327210 */ /* 0x000fe20007f7e0ff */
[----:B------:R-:W-:Y:S02]  /*44a00*/  IMAD R48, R94, 0x226, RZ ;  /* 0x000002265e307824 */ /* 0x000fe400078e02ff */
[----:B------:R-:W-:Y:S02]  /*44a10*/  IMAD R52, R98, 0x22a, RZ ;  /* 0x0000022a62347824 */ /* 0x000fe400078e02ff */
[----:B0-----:R-:W-:Y:S02]  /*44a20*/  IMAD R49, R96, 0x113, RZ ;  /* 0x0000011360317824 */ /* 0x001fe400078e02ff */
[----:B---3--:R-:W-:Y:S01]  /*44a30*/  IMAD R53, R87, 0x115, RZ ;  /* 0x0000011557357824 */ /* 0x008fe200078e02ff */
[----:B------:R-:W0:Y:S01]  /*44a40*/  LDC R91, c[0x0][0x278] ;  /* 0x00009e00ff5b7b82 */ /* 0x000e220000000800 */
[----:B----4-:R-:W-:-:S07]  /*44a50*/  IMAD R86, R86, 0x22c, RZ ;  /* 0x0000022c56567824 */ /* 0x010fce00078e02ff */
[----:B------:R-:W3:Y:S01]  /*44a60*/  LDC R95, c[0x0][0x278] ;  /* 0x00009e00ff5f7b82 */ /* 0x000ee20000000800 */
[----:B--2---:R-:W-:Y:S01]  /*44a70*/  IMAD R100, R100, 0x114, RZ ;  /* 0x0000011464647824 */ /* 0x004fe200078e02ff */
[-C--:B------:R-:W-:Y:S01]  /*44a80*/  IADD3 R48, P0, R48, R2.reuse, RZ ;  /* 0x0000000230307210 */ /* 0x080fe20007f1e0ff */
[----:B------:R2:W-:Y:S01]  /*44a90*/  STG.E.U16 desc[UR60][R46.64], R133 ;  /* 0x000000852e007986 */ /* 0x0005e2000c10153c */
[----:B------:R-:W-:-:S04]  /*44aa0*/  IADD3 R52, P4, R52, R2, RZ ;  /* 0x0000000234347210 */ /* 0x000fc80007f9e0ff */
[----:B------:R-:W4:Y:S01]  /*44ab0*/  LDC R87, c[0x0][0x278] ;  /* 0x00009e00ff577b82 */ /* 0x000f220000000800 */
[----:B------:R-:W-:-:S07]  /*44ac0*/  LEA.HI.X.SX32 R51, R100, R3, 0x1, P3 ;  /* 0x0000000364337211 */ /* 0x000fce00018f0eff */
[----:B------:R-:W1:Y:S01]  /*44ad0*/  LDC R100, c[0x0][0x278] ;  /* 0x00009e00ff647b82 */ /* 0x000e620000000800 */
[-C--:B------:R-:W-:Y:S02]  /*44ae0*/  LEA.HI.X.SX32 R49, R49, R3.reuse, 0x1, P0 ;  /* 0x0000000331317211 */ /* 0x080fe400000f0eff */
[----:B--2---:R-:W-:Y:S02]  /*44af0*/  PRMT R133, R133, 0x7632, R133 ;  /* 0x0000763285857816 */ /* 0x004fe40000000085 */
[----:B------:R-:W-:Y:S02]  /*44b00*/  LEA.HI.X.SX32 R53, R53, R3, 0x1, P4 ;  /* 0x0000000335357211 */ /* 0x000fe400020f0eff */
[----:B------:R-:W-:Y:S01]  /*44b10*/  PRMT R46, R134, 0x7632, R46 ;  /* 0x00007632862e7816 */ /* 0x000fe2000000002e */
[----:B------:R-:W-:Y:S01]  /*44b20*/  STG.E.U16 desc[UR60][R48.64], R133 ;  /* 0x0000008530007986 */ /* 0x000fe2000c10153c */
[----:B------:R-:W2:Y:S03]  /*44b30*/  LDC R88, c[0x0][0x278] ;  /* 0x00009e00ff587b82 */ /* 0x000ea60000000800 */
[----:B------:R-:W-:Y:S04]  /*44b40*/  STG.E.U16 desc[UR60][R50.64], R134 ;  /* 0x0000008632007986 */ /* 0x000fe8000c10153c */
[----:B------:R0:W-:Y:S01]  /*44b50*/  STG.E.U16 desc[UR60][R52.64], R46 ;  /* 0x0000002e34007986 */ /* 0x0001e2000c10153c */
[----:B------:R-:W2:Y:S01]  /*44b60*/  LDC R89, c[0x0][0x278] ;  /* 0x00009e00ff597b82 */ /* 0x000ea20000000800 */
[----:B-1----:R-:W-:-:S07]  /*44b70*/  IMAD R100, R100, 0x116, RZ ;  /* 0x0000011664647824 */ /* 0x002fce00078e02ff */
[----:B------:R-:W1:Y:S01]  /*44b80*/  LDC R94, c[0x0][0x278] ;  /* 0x00009e00ff5e7b82 */ /* 0x000e620000000800 */
[----:B0-----:R-:W-:-:S04]  /*44b90*/  IADD3 R46, P3, R86, R2, RZ ;  /* 0x00000002562e7210 */ /* 0x001fc80007f7e0ff */
[----:B------:R-:W-:-:S03]  /*44ba0*/  LEA.HI.X.SX32 R47, R100, R3, 0x1, P3 ;  /* 0x00000003642f7211 */ /* 0x000fc600018f0eff */
[----:B------:R-:W0:Y:S01]  /*44bb0*/  LDC R100, c[0x0][0x278] ;  /* 0x00009e00ff647b82 */ /* 0x000e220000000800 */
[----:B------:R-:W-:Y:S02]  /*44bc0*/  IMAD R48, R90, 0x22e, RZ ;  /* 0x0000022e5a307824 */ /* 0x000fe400078e02ff */
[----:B------:R-:W-:Y:S02]  /*44bd0*/  IMAD R50, R93, 0x230, RZ ;  /* 0x000002305d327824 */ /* 0x000fe400078e02ff */
[----:B------:R-:W-:Y:S01]  /*44be0*/  IMAD R52, R92, 0x232, RZ ;  /* 0x000002325c347824 */ /* 0x000fe200078e02ff */
[-C--:B------:R-:W-:Y:S01]  /*44bf0*/  IADD3 R48, P0, R48, R2.reuse, RZ ;  /* 0x0000000230307210 */ /* 0x080fe20007f1e0ff */
[----:B------:R-:W-:Y:S01]  /*44c00*/  IMAD R49, R91, 0x117, RZ ;  /* 0x000001175b317824 */ /* 0x000fe200078e02ff */
[-C--:B------:R-:W-:Y:S01]  /*44c10*/  IADD3 R50, P3, R50, R2.reuse, RZ ;  /* 0x0000000232327210 */ /* 0x080fe20007f7e0ff */
[----:B---3--:R-:W-:Y:S01]  /*44c20*/  IMAD R53, R95, 0x119, RZ ;  /* 0x000001195f357824 */ /* 0x008fe200078e02ff */
[----:B------:R-:W-:Y:S01]  /*44c30*/  IADD3 R52, P4, R52, R2, RZ ;  /* 0x0000000234347210 */ /* 0x000fe20007f9e0ff */
[----:B------:R3:W-:Y:S01]  /*44c40*/  STG.E.U16 desc[UR60][R46.64], R135 ;  /* 0x000000872e007986 */ /* 0x0007e2000c10153c */
[-C--:B------:R-:W-:Y:S01]  /*44c50*/  LEA.HI.X.SX32 R49, R49, R3.reuse, 0x1, P0 ;  /* 0x0000000331317211 */ /* 0x080fe200000f0eff */
[----:B----4-:R-:W-:Y:S01]  /*44c60*/  IMAD R87, R87, 0x234, RZ ;  /* 0x0000023457577824 */ /* 0x010fe200078e02ff */
[----:B------:R-:W-:Y:S01]  /*44c70*/  PRMT R86, R135, 0x7632, R86 ;  /* 0x0000763287567816 */ /* 0x000fe20000000056 */
[----:B--2---:R-:W-:Y:S01]  /*44c80*/  IMAD R88, R88, 0x238, RZ ;  /* 0x0000023858587824 */ /* 0x004fe200078e02ff */
[-C--:B------:R-:W-:Y:S01]  /*44c90*/  LEA.HI.X.SX32 R51, R245, R3.reuse, 0x1, P3 ;  /* 0x00000003f5337211 */ /* 0x080fe200018f0eff */
[----:B------:R-:W-:Y:S01]  /*44ca0*/  IMAD R89, R89, 0x236, RZ ;  /* 0x0000023659597824 */ /* 0x000fe200078e02ff */
[----:B------:R-:W-:Y:S01]  /*44cb0*/  LEA.HI.X.SX32 R53, R53, R3, 0x1, P4 ;  /* 0x0000000335357211 */ /* 0x000fe200020f0eff */
[----:B------:R-:W-:Y:S01]  /*44cc0*/  STG.E.U16 desc[UR60][R48.64], R86 ;  /* 0x0000005630007986 */ /* 0x000fe2000c10153c */
[----:B------:R-:W2:Y:S01]  /*44cd0*/  LDC R92, c[0x0][0x278] ;  /* 0x00009e00ff5c7b82 */ /* 0x000ea20000000800 */
[----:B---3--:R-:W-:-:S02]  /*44ce0*/  PRMT R46, R136, 0x7632, R46 ;  /* 0x00007632882e7816 */ /* 0x008fc4000000002e */
[----:B------:R-:W-:Y:S01]  /*44cf0*/  STG.E.U16 desc[UR60][R50.64], R136 ;  /* 0x0000008832007986 */ /* 0x000fe2000c10153c */
[----:B0-----:R-:W-:-:S03]  /*44d00*/  IMAD R100, R100, 0x11a, RZ ;  /* 0x0000011a64647824 */ /* 0x001fc600078e02ff */
[----:B------:R0:W-:Y:S01]  /*44d10*/  STG.E.U16 desc[UR60][R52.64], R46 ;  /* 0x0000002e34007986 */ /* 0x0001e2000c10153c */
[----:B------:R-:W3:Y:S08]  /*44d20*/  LDC R91, c[0x0][0x278] ;  /* 0x00009e00ff5b7b82 */ /* 0x000ef00000000800 */
[----:B------:R-:W4:Y:S01]  /*44d30*/  LDC R93, c[0x0][0x278] ;  /* 0x00009e00ff5d7b82 */ /* 0x000f220000000800 */
[----:B0-----:R-:W-:-:S04]  /*44d40*/  IADD3 R46, P0, R87, R2, RZ ;  /* 0x00000002572e7210 */ /* 0x001fc80007f1e0ff */
[----:B------:R-:W-:-:S03]  /*44d50*/  LEA.HI.X.SX32 R47, R100, R3, 0x1, P0 ;  /* 0x00000003642f7211 */ /* 0x000fc600000f0eff */
[----:B------:R-:W0:Y:S08]  /*44d60*/  LDC R52, c[0x0][0x278] ;  /* 0x00009e00ff347b82 */ /* 0x000e300000000800 */
[----:B------:R-:W3:Y:S01]  /*44d70*/  LDC R100, c[0x0][0x278] ;  /* 0x00009e00ff647b82 */ /* 0x000ee20000000800 */
[-C--:B------:R-:W-:Y:S01]  /*44d80*/  IADD3 R50, P4, R88, R2.reuse, RZ ;  /* 0x0000000258327210 */ /* 0x080fe20007f9e0ff */
[----:B-1----:R-:W-:Y:S01]  /*44d90*/  IMAD R49, R94, 0x11b, RZ ;  /* 0x0000011b5e317824 */ /* 0x002fe200078e02ff */
[----:B------:R-:W-:-:S02]  /*44da0*/  IADD3 R48, P3, R89, R2, RZ ;  /* 0x0000000259307210 */ /* 0x000fc40007f7e0ff */
[----:B------:R-:W-:-:S03]  /*44db0*/  PRMT R86, R137, 0x7632, R86 ;  /* 0x0000763289567816 */ /* 0x000fc60000000056 */
[----:B------:R-:W1:Y:S01]  /*44dc0*/  LDC R53, c[0x0][0x278] ;  /* 0x00009e00ff357b82 */ /* 0x000e620000000800 */
[----:B--2---:R-:W-:-:S07]  /*44dd0*/  IMAD R92, R92, 0x240, RZ ;  /* 0x000002405c5c7824 */ /* 0x004fce00078e02ff */
[----:B------:R-:W2:Y:S01]  /*44de0*/  LDC R87, c[0x0][0x278] ;  /* 0x00009e00ff577b82 */ /* 0x000ea20000000800 */
[----:B---3--:R-:W-:Y:S01]  /*44df0*/  IMAD R100, R100, 0x11c, RZ ;  /* 0x0000011c64647824 */ /* 0x008fe200078e02ff */
[----:B------:R-:W-:Y:S01]  /*44e00*/  STG.E.U16 desc[UR60][R46.64], R137 ;  /* 0x000000892e007986 */ /* 0x000fe2000c10153c */
[----:B0-----:R-:W-:-:S05]  /*44e10*/  IMAD R52, R52, 0x23c, RZ ;  /* 0x0000023c34347824 */ /* 0x001fca00078e02ff */
[----:B------:R-:W0:Y:S01]  /*44e20*/  LDC R94, c[0x0][0x278] ;  /* 0x00009e00ff5e7b82 */ /* 0x000e220000000800 */
[----:B------:R-:W-:-:S07]  /*44e30*/  LEA.HI.X.SX32 R51, R100, R3, 0x1, P4 ;  /* 0x0000000364337211 */ /* 0x000fce00020f0eff */
[----:B------:R-:W3:Y:S01]  /*44e40*/  LDC R100, c[0x0][0x278] ;  /* 0x00009e00ff647b82 */ /* 0x000ee20000000800 */
[----:B------:R-:W-:-:S05]  /*44e50*/  LEA.HI.X.SX32 R49, R49, R3, 0x1, P3 ;  /* 0x0000000331317211 */ /* 0x000fca00018f0eff */
[----:B------:R1:W-:Y:S01]  /*44e60*/  STG.E.U16 desc[UR60][R48.64], R86 ;  /* 0x0000005630007986 */ /* 0x0003e2000c10153c */
[----:B------:R-:W-:Y:S01]  /*44e70*/  IMAD R91, R91, 0x11d, RZ ;  /* 0x0000011d5b5b7824 */ /* 0x000fe200078e02ff */
[----:B------:R-:W0:Y:S01]  /*44e80*/  LDC R88, c[0x0][0x278] ;  /* 0x00009e00ff587b82 */ /* 0x000e220000000800 */
[----:B----4-:R-:W-:-:S07]  /*44e90*/  IMAD R93, R93, 0x23e, RZ ;  /* 0x0000023e5d5d7824 */ /* 0x010fce00078e02ff */
[----:B------:R-:W4:Y:S01]  /*44ea0*/  LDC R89, c[0x0][0x278] ;  /* 0x00009e00ff597b82 */ /* 0x000f220000000800 */
[----:B-1----:R-:W-:Y:S01]  /*44eb0*/  IADD3 R48, P0, R52, R2, RZ ;  /* 0x0000000234307210 */ /* 0x002fe20007f1e0ff */
[----:B---3--:R-:W-:-:S06]  /*44ec0*/  IMAD R100, R100, 0x11e, RZ ;  /* 0x0000011e64647824 */ /* 0x008fcc00078e02ff */
[----:B------:R-:W1:Y:S01]  /*44ed0*/  LDC R90, c[0x0][0x278] ;  /* 0x00009e00ff5a7b82 */ /* 0x000e620000000800 */
[----:B------:R-:W-:-:S07]  /*44ee0*/  LEA.HI.X.SX32 R49, R100, R3, 0x1, P0 ;  /* 0x0000000364317211 */ /* 0x000fce00000f0eff */
[----:B------:R-:W3:Y:S01]  /*44ef0*/  LDC R100, c[0x0][0x278] ;  /* 0x00009e00ff647b82 */ /* 0x000ee20000000800 */
[----:B------:R-:W-:Y:S01]  /*44f00*/  IMAD R53, R53, 0x23a, RZ ;  /* 0x0000023a35357824 */ /* 0x000fe200078e02ff */
[----:B------:R-:W-:-:S04]  /*44f10*/  IADD3 R52, P4, R92, R2, RZ ;  /* 0x000000025c347210 */ /* 0x000fc80007f9e0ff */
[----:B------:R-:W-:Y:S01]  /*44f20*/  IADD3 R46, P3, R53, R2, RZ ;  /* 0x00000002352e7210 */ /* 0x000fe20007f7e0ff */
[----:B------:R0:W-:Y:S01]  /*44f30*/  STG.E.U16 desc[UR60][R50.64], R138 ;  /* 0x0000008a32007986 */ /* 0x0001e2000c10153c */
[----:B--2---:R-:W-:Y:S01]  /*44f40*/  IMAD R87, R87, 0x244, RZ ;  /* 0x0000024457577824 */ /* 0x004fe200078e02ff */
[----:B------:R-:W-:Y:S01]  /*44f50*/  PRMT R96, R139, 0x7632, R96 ;  /* 0x000076328b607816 */ /* 0x000fe20000000060 */
[----:B----4-:R-:W-:Y:S01]  /*44f60*/  IMAD R89, R89, 0x121, RZ ;  /* 0x0000012159597824 */ /* 0x010fe200078e02ff */
[----:B------:R-:W2:Y:S01]  /*44f70*/  LDC R86, c[0x0][0x278] ;  /* 0x00009e00ff567b82 */ /* 0x000ea20000000800 */
[----:B---3--:R-:W-:-:S07]  /*44f80*/  IMAD R100, R100, 0x120, RZ ;  /* 0x0000012064647824 */ /* 0x008fce00078e02ff */
[----:B------:R-:W3:Y:S01]  /*44f90*/  LDC R92, c[0x0][0x278] ;  /* 0x00009e00ff5c7b82 */ /* 0x000ee20000000800 */
[----:B------:R-:W-:-:S07]  /*44fa0*/  LEA.HI.X.SX32 R53, R100, R3, 0x1, P4 ;  /* 0x0000000364357211 */ /* 0x000fce00020f0eff */
[----:B------:R-:W4:Y:S01]  /*44fb0*/  LDC R100, c[0x0][0x278] ;  /* 0x00009e00ff647b82 */ /* 0x000f220000000800 */
[----:B0-----:R-:W-:Y:S01]  /*44fc0*/  PRMT R138, R138, 0x7632, R138 ;  /* 0x000076328a8a7816 */ /* 0x001fe2000000008a */
[----:B------:R-:W-:Y:S01]  /*44fd0*/  IMAD R51, R94, 0x11f, RZ ;  /* 0x0000011f5e337824 */ /* 0x000fe200078e02ff */
[----:B------:R-:W-:Y:S02]  /*44fe0*/  LEA.HI.X.SX32 R47, R91, R3, 0x1, P3 ;  /* 0x000000035b2f7211 */ /* 0x000fe400018f0eff */
[----:B------:R-:W-:-:S03]  /*44ff0*/  IADD3 R50, P3, R93, R2, RZ ;  /* 0x000000025d327210 */ /* 0x000fc60007f7e0ff */
[----:B------:R-:W-:Y:S01]  /*45000*/  STG.E.U16 desc[UR60][R46.64], R138 ;  /* 0x0000008a2e007986 */ /* 0x000fe2000c10153c */
[----:B------:R-:W-:Y:S01]  /*45010*/  LEA.HI.X.SX32 R51, R51, R3, 0x1, P3 ;  /* 0x0000000333337211 */ /* 0x000fe200018f0eff */
[----:B------:R-:W0:Y:S02]  /*45020*/  LDC R94, c[0x0][0x278] ;  /* 0x00009e00ff5e7b82 */ /* 0x000e240000000800 */
[----:B------:R2:W-:Y:S01]  /*45030*/  STG.E.U16 desc[UR60][R48.64], R139 ;  /* 0x0000008b30007986 */ /* 0x0005e2000c10153c */
[----:B-1----:R-:W-:-:S05]  /*45040*/  IMAD R95, R90, 0x246, RZ ;  /* 0x000002465a5f7824 */ /* 0x002fca00078e02ff */
[----:B------:R-:W1:Y:S01]  /*45050*/  LDC R91, c[0x0][0x278] ;  /* 0x00009e00ff5b7b82 */ /* 0x000e620000000800 */
[----:B----4-:R-:W-:Y:S01]  /*45060*/  IMAD R100, R100, 0x122, RZ ;  /* 0x0000012264647824 */ /* 0x010fe200078e02ff */
[----:B--2---:R-:W-:Y:S01]  /*45070*/  IADD3 R48, P3, R87, R2, RZ ;  /* 0x0000000257307210 */ /* 0x004fe20007f7e0ff */
[----:B------:R-:W-:Y:S01]  /*45080*/  IMAD R47, R88, 0x242, RZ ;  /* 0x00000242582f7824 */ /* 0x000fe200078e02ff */
[----:B------:R-:W-:Y:S04]  /*45090*/  STG.E.U16 desc[UR60][R50.64], R96 ;  /* 0x0000006032007986 */ /* 0x000fe8000c10153c */
[----:B------:R-:W2:Y:S01]  /*450a0*/  LDC R88, c[0x0][0x278] ;  /* 0x00009e00ff587b82 */ /* 0x000ea20000000800 */
[----:B------:R-:W-:-:S07]  /*450b0*/  LEA.HI.X.SX32 R49, R100, R3, 0x1, P3 ;  /* 0x0000000364317211 */ /* 0x000fce00018f0eff */
[----:B------:R-:W4:Y:S01]  /*450c0*/  LDC R100, c[0x0][0x278] ;  /* 0x00009e00ff647b82 */ /* 0x000f220000000800 */
[----:B------:R-:W-:Y:S01]  /*450d0*/  IADD3 R46, P0, R47, R2, RZ ;  /* 0x000000022f2e7210 */ /* 0x000fe20007f1e0ff */
[----:B------:R3:W-:Y:S03]  /*450e0*/  STG.E.U16 desc[UR60][R52.64], R140 ;  /* 0x0000008c34007986 */ /* 0x0007e6000c10153c */
[----:B------:R-:W-:-:S03]  /*450f0*/  LEA.HI.X.SX32 R47, R89, R3, 0x1, P0 ;  /* 0x00000003592f7211 */ /* 0x000fc600000f0eff */
[----:B------:R-:W2:Y:S01]  /*45100*/  LDC R93, c[0x0][0x278] ;  /* 0x00009e00ff5d7b82 */ /* 0x000ea20000000800 */
[----:B---3--:R-:W-:Y:S01]  /*45110*/  PRMT R140, R140, 0x7632, R140 ;  /* 0x000076328c8c7816 */ /* 0x008fe2000000008c */
[----:B0-----:R-:W-:-:S06]  /*45120*/  IMAD R53, R94, 0x248, RZ ;  /* 0x000002485e357824 */ /* 0x001fcc00078e02ff */
[----:B------:R-:W0:Y:S01]  /*45130*/  LDC R90, c[0x0][0x278] ;  /* 0x00009e00ff5a7b82 */ /* 0x000e220000000800 */
[----:B------:R3:W-:Y:S01]  /*45140*/  STG.E.U16 desc[UR60][R46.64], R140 ;  /* 0x0000008c2e007986 */ /* 0x0007e2000c10153c */
[----:B----4-:R-:W-:-:S06]  /*45150*/  IMAD R100, R100, 0x124, RZ ;  /* 0x0000012464647824 */ /* 0x010fcc00078e02ff */
[----:B------:R-:W4:Y:S01]  /*45160*/  LDC R52, c[0x0][0x278] ;  /* 0x00009e00ff347b82 */ /* 0x000f220000000800 */
[-C--:B---3--:R-:W-:Y:S01]  /*45170*/  IADD3 R46, P3, R53, R2.reuse, RZ ;  /* 0x00000002352e7210 */ /* 0x088fe20007f7e0ff */
[----:B------:R-:W-:Y:S01]  /*45180*/  IMAD R51, R86, 0x123, RZ ;  /* 0x0000012356337824 */ /* 0x000fe200078e02ff */
[----:B------:R-:W-:Y:S01]  /*45190*/  IADD3 R50, P4, R95, R2, RZ ;  /* 0x000000025f327210 */ /* 0x000fe20007f9e0ff */
[----:B------:R-:W-:Y:S01]  /*451a0*/  IMAD R97, R92, 0x24a, RZ ;  /* 0x0000024a5c617824 */ /* 0x000fe200078e02ff */
[-C--:B------:R-:W-:Y:S01]  /*451b0*/  LEA.HI.X.SX32 R47, R100, R3.reuse, 0x1, P3 ;  /* 0x00000003642f7211 */ /* 0x080fe200018f0eff */
[----:B-1----:R-:W-:Y:S02]  /*451c0*/  IMAD R91, R91, 0x24c, RZ ;  /* 0x0000024c5b5b7824 */ /* 0x002fe400078e02ff */
[----:B------:R-:W1:Y:S01]  /*451d0*/  LDC R100, c[0x0][0x278] ;  /* 0x00009e00ff647b82 */ /* 0x000e620000000800 */
[----:B------:R-:W-:Y:S02]  /*451e0*/  LEA.HI.X.SX32 R51, R51, R3, 0x1, P4 ;  /* 0x0000000333337211 */ /* 0x000fe400020f0eff */
[----:B------:R-:W-:Y:S01]  /*451f0*/  PRMT R98, R141, 0x7632, R98 ;  /* 0x000076328d627816 */ /* 0x000fe20000000062 */
[----:B------:R3:W-:Y:S01]  /*45200*/  STG.E.U16 desc[UR60][R48.64], R141 ;  /* 0x0000008d30007986 */ /* 0x0007e2000c10153c */
[----:B--2---:R-:W-:-:S03]  /*45210*/  IMAD R93, R93, 0x125, RZ ;  /* 0x000001255d5d7824 */ /* 0x004fc600078e02ff */
[----:B------:R2:W-:Y:S01]  /*45220*/  STG.E.U16 desc[UR60][R50.64], R98 ;  /* 0x0000006232007986 */ /* 0x0005e2000c10153c */
[----:B------:R-:W1:Y:S01]  /*45230*/  LDC R87, c[0x0][0x278] ;  /* 0x00009e00ff577b82 */ /* 0x000e620000000800 */
[----:B----4-:R-:W-:Y:S02]  /*45240*/  IMAD R53, R52, 0x127, RZ ;  /* 0x0000012734357824 */ /* 0x010fe400078e02ff */
[----:B---3--:R-:W-:Y:S01]  /*45250*/  IMAD R49, R88, 0x24e, RZ ;  /* 0x0000024e58317824 */ /* 0x008fe200078e02ff */
[----:B------:R-:W-:Y:S01]  /*45260*/  IADD3 R48, P0, R97, R2, RZ ;  /* 0x0000000261307210 */ /* 0x000fe20007f1e0ff */
[----:B0-----:R-:W-:-:S03]  /*45270*/  IMAD R97, R90, 0x250, RZ ;  /* 0x000002505a617824 */ /* 0x001fc600078e02ff */
[----:B------:R-:W0:Y:S01]  /*45280*/  LDC R95, c[0x0][0x278] ;  /* 0x00009e00ff5f7b82 */ /* 0x000e220000000800 */
[-C--:B--2---:R-:W-:Y:S01]  /*45290*/  IADD3 R50, P3, R91, R2.reuse, RZ ;  /* 0x000000025b327210 */ /* 0x084fe20007f7e0ff */
[----:B------:R2:W-:Y:S01]  /*452a0*/  STG.E.U16 desc[UR60][R46.64], R142 ;  /* 0x0000008e2e007986 */ /* 0x0005e2000c10153c */
[-C--:B------:R-:W-:Y:S02]  /*452b0*/  IADD3 R52, P4, R49, R2.reuse, RZ ;  /* 0x0000000231347210 */ /* 0x080fe40007f9e0ff */
[-C--:B------:R-:W-:Y:S01]  /*452c0*/  LEA.HI.X.SX32 R49, R93, R3.reuse, 0x1, P0 ;  /* 0x000000035d317211 */ /* 0x080fe200000f0eff */
[----:B-1----:R-:W-:Y:S01]  /*452d0*/  IMAD R100, R100, 0x128, RZ ;  /* 0x0000012864647824 */ /* 0x002fe200078e02ff */
[----:B------:R-:W-:Y:S01]  /*452e0*/  LEA.HI.X.SX32 R51, R252, R3, 0x1, P3 ;  /* 0x00000003fc337211 */ /* 0x000fe200018f0eff */
[----:B------:R-:W1:Y:S01]  /*452f0*/  LDC R96, c[0x0][0x278] ;  /* 0x00009e00ff607b82 */ /* 0x000e620000000800 */
[----:B--2---:R-:W-:Y:S02]  /*45300*/  PRMT R47, R142, 0x7632, R47 ;  /* 0x000076328e2f7816 */ /* 0x004fe4000000002f */
[----:B------:R-:W-:Y:S01]  /*45310*/  IADD3 R46, P3, R97, R2, RZ ;  /* 0x00000002612e7210 */ /* 0x000fe20007f7e0ff */
[----:B------:R-:W-:-:S04]  /*45320*/  IMAD R87, R87, 0x254, RZ ;  /* 0x0000025457577824 */ /* 0x000fc800078e02ff */
[----:B------:R-:W2:Y:S01]  /*45330*/  LDC R91, c[0x0][0x278] ;  /* 0x00009e00ff5b7b82 */ /* 0x000ea20000000800 */
[----:B------:R3:W-:Y:S07]  /*45340*/  STG.E.U16 desc[UR60][R48.64], R47 ;  /* 0x0000002f30007986 */ /* 0x0007ee000c10153c */
[----:B------:R-:W4:Y:S01]  /*45350*/  LDC R92, c[0x0][0x278] ;  /* 0x00009e00ff5c7b82 */ /* 0x000f220000000800 */
[----:B---3--:R-:W-:-:S07]  /*45360*/  LEA.HI.X.SX32 R47, R100, R3, 0x1, P3 ;  /* 0x00000003642f7211 */ /* 0x008fce00018f0eff */
[----:B------:R-:W3:Y:S01]  /*45370*/  LDC R100, c[0x0][0x278] ;  /* 0x00009e00ff647b82 */ /* 0x000ee20000000800 */
[----:B------:R0:W-:Y:S01]  /*45380*/  STG.E.U16 desc[UR60][R50.64], R143 ;  /* 0x0000008f32007986 */ /* 0x0001e2000c10153c */
[----:B------:R-:W-:-:S06]  /*45390*/  PRMT R94, R143, 0x7632, R94 ;  /* 0x000076328f5e7816 */ /* 0x000fcc000000005e */
[----:B------:R-:W4:Y:S01]  /*453a0*/  LDC R89, c[0x0][0x278] ;  /* 0x00009e00ff597b82 */ /* 0x000f220000000800 */
[----:B0-----:R-:W-:Y:S01]  /*453b0*/  IADD3 R50, P3, R87, R2, RZ ;  /* 0x0000000257327210 */ /* 0x001fe20007f7e0ff */
[----:B------:R-:W-:Y:S01]  /*453c0*/  IMAD R95, R95, 0x252, RZ ;  /* 0x000002525f5f7824 */ /* 0x000fe200078e02ff */
[----:B------:R-:W-:Y:S01]  /*453d0*/  LEA.HI.X.SX32 R53, R53, R3, 0x1, P4 ;  /* 0x0000000335357211 */ /* 0x000fe200020f0eff */
[----:B-1----:R-:W-:-:S04]  /*453e0*/  IMAD R93, R96, 0x129, RZ ;  /* 0x00000129605d7824 */ /* 0x002fc800078e02ff */
[----:B------:R-:W0:Y:S01]  /*453f0*/  LDC R86, c[0x0][0x278] ;  /* 0x00009e00ff567b82 */ /* 0x000e220000000800 */
[----:B---3--:R-:W-:-:S07]  /*45400*/  IMAD R100, R100, 0x12a, RZ ;  /* 0x0000012a64647824 */ /* 0x008fce00078e02ff */
[----:B------:R-:W1:Y:S01]  /*45410*/  LDC R90, c[0x0][0x278] ;  /* 0x00009e00ff5a7b82 */ /* 0x000e620000000800 */
[----:B------:R-:W-:-:S07]  /*45420*/  LEA.HI.X.SX32 R51, R100, R3, 0x1, P3 ;  /* 0x0000000364337211 */ /* 0x000fce00018f0eff */
[----:B------:R-:W3:Y:S01]  /*45430*/  LDC R100, c[0x0][0x278] ;  /* 0x00009e00ff647b82 */ /* 0x000ee20000000800 */
[----:B------:R-:W-:Y:S01]  /*45440*/  IADD3 R48, P0, R95, R2, RZ ;  /* 0x000000025f307210 */ /* 0x000fe20007f1e0ff */
[----:B--2---:R-:W-:Y:S01]  /*45450*/  IMAD R91, R91, 0x258, RZ ;  /* 0x000002585b5b7824 */ /* 0x004fe200078e02ff */
[----:B------:R-:W-:Y:S01]  /*45460*/  STG.E.U16 desc[UR60][R52.64], R94 ;  /* 0x0000005e34007986 */ /* 0x000fe2000c10153c */
[----:B------:R-:W-:Y:S02]  /*45470*/  PRMT R96, R144, 0x7632, R96 ;  /* 0x0000763290607816 */ /* 0x000fe40000000060 */
[----:B------:R-:W-:Y:S01]  /*45480*/  LEA.HI.X.SX32 R49, R93, R3, 0x1, P0 ;  /* 0x000000035d317211 */ /* 0x000fe200000f0eff */
[----:B------:R2:W-:Y:S01]  /*45490*/  STG.E.U16 desc[UR60][R46.64], R144 ;  /* 0x000000902e007986 */ /* 0x0005e2000c10153c */
[----:B----4-:R-:W-:Y:S01]  /*454a0*/  IMAD R89, R89, 0x256, RZ ;  /* 0x0000025659597824 */ /* 0x010fe200078e02ff */
[----:B------:R-:W4:Y:S02]  /*454b0*/  LDC R88, c[0x0][0x278] ;  /* 0x00009e00ff587b82 */ /* 0x000f240000000800 */
[----:B------:R0:W-:Y:S01]  /*454c0*/  STG.E.U16 desc[UR60][R48.64], R96 ;  /* 0x0000006030007986 */ /* 0x0001e2000c10153c */
[----:B------:R-:W-:-:S05]  /*454d0*/  PRMT R97, R145, 0x7632, R97 ;  /* 0x0000763291617816 */ /* 0x000fca0000000061 */
[----:B------:R-:W4:Y:S01]  /*454e0*/  LDC R87, c[0x0][0x278] ;  /* 0x00009e00ff577b82 */ /* 0x000f220000000800 */
[----:B--2---:R-:W-:Y:S01]  /*454f0*/  IMAD R47, R92, 0x25a, RZ ;  /* 0x0000025a5c2f7824 */ /* 0x004fe200078e02ff */
[----:B------:R-:W-:Y:S01]  /*45500*/  IADD3 R46, P0, R91, R2, RZ ;  /* 0x000000025b2e7210 */ /* 0x000fe20007f1e0ff */
[----:B---3--:R-:W-:-:S03]  /*45510*/  IMAD R100, R100, 0x12c, RZ ;  /* 0x0000012c64647824 */ /* 0x008fc600078e02ff */
[-C--:B0-----:R-:W-:Y:S01]  /*45520*/  IADD3 R48, P3, R47, R2.reuse, RZ ;  /* 0x000000022f307210 */ /* 0x081fe20007f7e0ff */
[----:B------:R-:W-:Y:S01]  /*45530*/  IMAD R53, R86, 0x12b, RZ ;  /* 0x0000012b56357824 */ /* 0x000fe200078e02ff */
[----:B------:R-:W-:Y:S01]  /*45540*/  IADD3 R52, P4, R89, R2, RZ ;  /* 0x0000000259347210 */ /* 0x000fe20007f9e0ff */
[----:B-1----:R-:W-:Y:S01]  /*45550*/  IMAD R95, R90, 0x25c, RZ ;  /* 0x0000025c5a5f7824 */ /* 0x002fe200078e02ff */
[-C--:B------:R-:W-:Y:S01]  /*45560*/  LEA.HI.X.SX32 R47, R100, R3.reuse, 0x1, P0 ;  /* 0x00000003642f7211 */ /* 0x080fe200000f0eff */
[----:B------:R0:W-:Y:S01]  /*45570*/  STG.E.U16 desc[UR60][R50.64], R145 ;  /* 0x0000009132007986 */ /* 0x0001e2000c10153c */
[----:B------:R-:W1:Y:S01]  /*45580*/  LDC R100, c[0x0][0x278] ;  /* 0x00009e00ff647b82 */ /* 0x000e620000000800 */
[----:B------:R-:W-:-:S07]  /*45590*/  LEA.HI.X.SX32 R53, R53, R3, 0x1, P4 ;  /* 0x0000000335357211 */ /* 0x000fce00020f0eff */
[----:B------:R-:W2:Y:S01]  /*455a0*/  LDC R94, c[0x0][0x278] ;  /* 0x00009e00ff5e7b82 */ /* 0x000ea20000000800 */
[----:B0-----:R-:W-:Y:S01]  /*455b0*/  IADD3 R50, P4, R95, R2, RZ ;  /* 0x000000025f327210 */ /* 0x001fe20007f9e0ff */
[----:B----4-:R-:W-:Y:S01]  /*455c0*/  IMAD R49, R88, 0x12d, RZ ;  /* 0x0000012d58317824 */ /* 0x010fe200078e02ff */
[----:B------:R-:W-:-:S05]  /*455d0*/  PRMT R96, R146, 0x7632, R96 ;  /* 0x0000763292607816 */ /* 0x000fca0000000060 */
[----:B------:R-:W0:Y:S01]  /*455e0*/  LDC R89, c[0x0][0x278] ;  /* 0x00009e00ff597b82 */ /* 0x000e220000000800 */
[----:B-1----:R-:W-:Y:S01]  /*455f0*/  IMAD R100, R100, 0x12e, RZ ;  /* 0x0000012e64647824 */ /* 0x002fe200078e02ff */
[----:B------:R1:W-:Y:S06]  /*45600*/  STG.E.U16 desc[UR60][R52.64], R97 ;  /* 0x0000006134007986 */ /* 0x0003ec000c10153c */
[----:B------:R-:W3:Y:S01]  /*45610*/  LDC R86, c[0x0][0x278] ;  /* 0x00009e00ff567b82 */ /* 0x000ee20000000800 */
[----:B------:R-:W-:-:S07]  /*45620*/  LEA.HI.X.SX32 R51, R100, R3, 0x1, P4 ;  /* 0x0000000364337211 */ /* 0x000fce00020f0eff */
[----:B------:R-:W4:Y:S01]  /*45630*/  LDC R100, c[0x0][0x278] ;  /* 0x00009e00ff647b82 */ /* 0x000f220000000800 */
[----:B------:R-:W-:Y:S01]  /*45640*/  LEA.HI.X.SX32 R49, R49, R3, 0x1, P3 ;  /* 0x0000000331317211 */ /* 0x000fe200018f0eff */
[----:B--2---:R-:W-:Y:S01]  /*45650*/  IMAD R95, R94, 0x260, RZ ;  /* 0x000002605e5f7824 */ /* 0x004fe200078e02ff */
[----:B------:R-:W-:Y:S04]  /*45660*/  STG.E.U16 desc[UR60][R46.64], R146 ;  /* 0x000000922e007986 */ /* 0x000fe8000c10153c */
[----:B------:R2:W-:Y:S01]  /*45670*/  STG.E.U16 desc[UR60][R48.64], R96 ;  /* 0x0000006030007986 */ /* 0x0005e2000c10153c */
[----:B-1----:R-:W1:Y:S08]  /*45680*/  LDC R52, c[0x0][0x278] ;  /* 0x00009e00ff347b82 */ /* 0x002e700000000800 */
[----:B------:R-:W1:Y:S01]  /*45690*/  LDC R93, c[0x0][0x278] ;  /* 0x00009e00ff5d7b82 */ /* 0x000e620000000800 */
[----:B--2---:R-:W-:Y:S01]  /*456a0*/  IADD3 R48, P0, R95, R2, RZ ;  /* 0x000000025f307210 */ /* 0x004fe20007f1e0ff */
[----:B----4-:R-:W-:-:S06]  /*456b0*/  IMAD R100, R100, 0x130, RZ ;  /* 0x0000013064647824 */ /* 0x010fcc00078e02ff */
[----:B------:R-:W2:Y:S01]  /*456c0*/  LDC R90, c[0x0][0x278] ;  /* 0x00009e00ff5a7b82 */ /* 0x000ea20000000800 */
[----:B------:R-:W-:-:S07]  /*456d0*/  LEA.HI.X.SX32 R49, R100, R3, 0x1, P0 ;  /* 0x0000000364317211 */ /* 0x000fce00000f0eff */
[----:B------:R-:W4:Y:S01]  /*456e0*/  LDC R100, c[0x0][0x278] ;  /* 0x00009e00ff647b82 */ /* 0x000f220000000800 */
[----:B0-----:R-:W-:Y:S01]  /*456f0*/  IMAD R89, R89, 0x264, RZ ;  /* 0x0000026459597824 */ /* 0x001fe200078e02ff */
[----:B------:R1:W-:Y:S01]  /*45700*/  STG.E.U16 desc[UR60][R50.64], R147 ;  /* 0x0000009332007986 */ /* 0x0003e2000c10153c */
[----:B---3--:R-:W-:-:S05]  /*45710*/  IMAD R53, R86, 0x25e, RZ ;  /* 0x0000025e56357824 */ /* 0x008fca00078e02ff */
[----:B------:R-:W0:Y:S01]  /*45720*/  LDC R88, c[0x0][0x278] ;  /* 0x00009e00ff587b82 */ /* 0x000e220000000800 */
[----:B------:R-:W-:-:S07]  /*45730*/  IADD3 R46, P3, R53, R2, RZ ;  /* 0x00000002352e7210 */ /* 0x000fce0007f7e0ff */
[----:B------:R-:W3:Y:S01]  /*45740*/  LDC R91, c[0x0][0x278] ;  /* 0x00009e00ff5b7b82 */ /* 0x000ee20000000800 */
[----:B-1----:R-:W-:Y:S01]  /*45750*/  IMAD R51, R52, 0x131, RZ ;  /* 0x0000013134337824 */ /* 0x002fe200078e02ff */
[----:B------:R-:W-:Y:S01]  /*45760*/  IADD3 R52, P4, R89, R2, RZ ;  /* 0x0000000259347210 */ /* 0x000fe20007f9e0ff */
[----:B----4-:R-:W-:-:S05]  /*45770*/  IMAD R100, R100, 0x132, RZ ;  /* 0x0000013264647824 */ /* 0x010fca00078e02ff */
[----:B------:R-:W1:Y:S01]  /*45780*/  LDC R89, c[0x0][0x278] ;  /* 0x00009e00ff597b82 */ /* 0x000e620000000800 */
[----:B------:R-:W-:Y:S01]  /*45790*/  IMAD R47, R93, 0x12f, RZ ;  /* 0x0000012f5d2f7824 */ /* 0x000fe200078e02ff */
[----:B------:R-:W-:Y:S01]  /*457a0*/  LEA.HI.X.SX32 R53, R100, R3, 0x1, P4 ;  /* 0x0000000364357211 */ /* 0x000fe200020f0eff */
[----:B------:R-:W-:-:S05]  /*457b0*/  IMAD R87, R87, 0x262, RZ ;  /* 0x0000026257577824 */ /* 0x000fca00078e02ff */
[----:B------:R-:W4:Y:S01]  /*457c0*/  LDC R100, c[0x0][0x278] ;  /* 0x00009e00ff647b82 */ /* 0x000f220000000800 */
[-C--:B------:R-:W-:Y:S02]  /*457d0*/  LEA.HI.X.SX32 R47, R47, R3.reuse, 0x1, P3 ;  /* 0x000000032f2f7211 */ /* 0x080fe400018f0eff */
[----:B------:R-:W-:Y:S02]  /*457e0*/  PRMT R97, R147, 0x7632, R97 ;  /* 0x0000763293617816 */ /* 0x000fe40000000061 */
[-C--:B------:R-:W-:Y:S01]  /*457f0*/  IADD3 R50, P3, R87, R2.reuse, RZ ;  /* 0x0000000257327210 */ /* 0x080fe20007f7e0ff */
[----:B--2---:R-:W-:Y:S01]  /*45800*/  IMAD R95, R90, 0x266, RZ ;  /* 0x000002665a5f7824 */ /* 0x004fe200078e02ff */
[----:B------:R-:W-:Y:S01]  /*45810*/  PRMT R96, R148, 0x7632, R96 ;  /* 0x0000763294607816 */ /* 0x000fe20000000060 */
[----:B------:R0:W-:Y:S01]  /*45820*/  STG.E.U16 desc[UR60][R46.64], R97 ;  /* 0x000000612e007986 */ /* 0x0001e2000c10153c */
[----:B------:R-:W-:Y:S01]  /*45830*/  LEA.HI.X.SX32 R51, R51, R3, 0x1, P3 ;  /* 0x0000000333337211 */ /* 0x000fe200018f0eff */
[----:B------:R-:W2:Y:S01]  /*45840*/  LDC R92, c[0x0][0x278] ;  /* 0x00009e00ff5c7b82 */ /* 0x000ea20000000800 */
[----:B---3--:R-:W-:Y:S01]  /*45850*/  IMAD R91, R91, 0x268, RZ ;  /* 0x000002685b5b7824 */ /* 0x008fe200078e02ff */
[----:B------:R3:W-:Y:S04]  /*45860*/  STG.E.U16 desc[UR60][R48.64], R148 ;  /* 0x0000009430007986 */ /* 0x0007e8000c10153c */
[----:B------:R-:W-:Y:S02]  /*45870*/  STG.E.U16 desc[UR60][R50.64], R96 ;  /* 0x0000006032007986 */ /* 0x000fe4000c10153c */
[----:B------:R-:W2:Y:S01]  /*45880*/  LDC R86, c[0x0][0x278] ;  /* 0x00009e00ff567b82 */ /* 0x000ea20000000800 */
[----:B0-----:R-:W-:Y:S01]  /*45890*/  IMAD R47, R88, 0x133, RZ ;  /* 0x00000133582f7824 */ /* 0x001fe200078e02ff */
[-C--:B------:R-:W-:Y:S01]  /*458a0*/  IADD3 R46, P0, R95, R2.reuse, RZ ;  /* 0x000000025f2e7210 */ /* 0x080fe20007f1e0ff */
[----:B------:R0:W-:Y:S01]  /*458b0*/  STG.E.U16 desc[UR60][R52.64], R149 ;  /* 0x0000009534007986 */ /* 0x0001e2000c10153c */
[----:B-1----:R-:W-:Y:S01]  /*458c0*/  IMAD R89, R89, 0x26c, RZ ;  /* 0x0000026c59597824 */ /* 0x002fe200078e02ff */
[----:B---3--:R-:W-:-:S02]  /*458d0*/  IADD3 R48, P3, R91, R2, RZ ;  /* 0x000000025b307210 */ /* 0x008fc40007f7e0ff */
[-C--:B------:R-:W-:Y:S01]  /*458e0*/  LEA.HI.X.SX32 R47, R47, R3.reuse, 0x1, P0 ;  /* 0x000000032f2f7211 */ /* 0x080fe200000f0eff */
[----:B----4-:R-:W-:Y:S01]  /*458f0*/  IMAD R100, R100, 0x136, RZ ;  /* 0x0000013664647824 */ /* 0x010fe200078e02ff */
[----:B------:R-:W-:Y:S01]  /*45900*/  LEA.HI.X.SX32 R49, R244, R3, 0x1, P3 ;  /* 0x00000003f4317211 */ /* 0x000fe200018f0eff */
[----:B------:R-:W1:Y:S01]  /*45910*/  LDC R94, c[0x0][0x278] ;  /* 0x00009e00ff5e7b82 */ /* 0x000e620000000800 */
[----:B0-----:R-:W-:-:S07]  /*45920*/  PRMT R149, R149, 0x7632, R149 ;  /* 0x0000763295957816 */ /* 0x001fce0000000095 */
[----:B------:R-:W0:Y:S01]  /*45930*/  LDC R90, c[0x0][0x278] ;  /* 0x00009e00ff5a7b82 */ /* 0x000e220000000800 */
[----:B------:R3:W-:Y:S07]  /*45940*/  STG.E.U16 desc[UR60][R46.64], R149 ;  /* 0x000000952e007986 */ /* 0x0007ee000c10153c */
[----:B------:R-:W4:Y:S01]  /*45950*/  LDC R87, c[0x0][0x278] ;  /* 0x00009e00ff577b82 */ /* 0x000f220000000800 */
[----:B---3--:R-:W-:-:S07]  /*45960*/  IADD3 R46, P3, R89, R2, RZ ;  /* 0x00000002592e7210 */ /* 0x008fce0007f7e0ff */
[----:B------:R-:W3:Y:S01]  /*45970*/  LDC R52, c[0x0][0x278] ;  /* 0x00009e00ff347b82 */ /* 0x000ee20000000800 */
[----:B------:R-:W-:-:S07]  /*45980*/  LEA.HI.X.SX32 R47, R100, R3, 0x1, P3 ;  /* 0x00000003642f7211 */ /* 0x000fce00018f0eff */
[----:B------:R-:W0:Y:S01]  /*45990*/  LDC R100, c[0x0][0x278] ;  /* 0x00009e00ff647b82 */ /* 0x000e220000000800 */
[----:B--2---:R-:W-:Y:S02]  /*459a0*/  IMAD R97, R92, 0x26a, RZ ;  /* 0x0000026a5c617824 */ /* 0x004fe400078e02ff */
[----:B------:R-:W-:-:S03]  /*459b0*/  IMAD R51, R86, 0x135, RZ ;  /* 0x0000013556337824 */ /* 0x000fc600078e02ff */
[----:B------:R-:W-:Y:S02]  /*459c0*/  IADD3 R50, P4, R97, R2, RZ ;  /* 0x0000000261327210 */ /* 0x000fe40007f9e0ff */
[----:B------:R-:W-:Y:S01]  /*459d0*/  PRMT R88, R150, 0x7632, R88 ;  /* 0x0000763296587816 */ /* 0x000fe20000000058 */
[----:B------:R1:W-:Y:S01]  /*459e0*/  STG.E.U16 desc[UR60][R48.64], R150 ;  /* 0x0000009630007986 */ /* 0x0003e2000c10153c */
[----:B------:R-:W-:Y:S01]  /*459f0*/  LEA.HI.X.SX32 R51, R51, R3, 0x1, P4 ;  /* 0x0000000333337211 */ /* 0x000fe200020f0eff */
[----:B------:R-:W2:Y:S04]  /*45a00*/  LDC R91, c[0x0][0x278] ;  /* 0x00009e00ff5b7b82 */ /* 0x000ea80000000800 */
[----:B------:R0:W-:Y:S01]  /*45a10*/  STG.E.U16 desc[UR60][R50.64], R88 ;  /* 0x0000005832007986 */ /* 0x0001e2000c10153c */
[----:B----4-:R-:W-:-:S03]  /*45a20*/  IMAD R53, R87, 0x137, RZ ;  /* 0x0000013757357824 */ /* 0x010fc600078e02ff */
[----:B------:R-:W4:Y:S01]  /*45a30*/  LDC R93, c[0x0][0x278] ;  /* 0x00009e00ff5d7b82 */ /* 0x000f220000000800 */
[----:B-1----:R-:W-:Y:S02]  /*45a40*/  IMAD R49, R94, 0x270, RZ ;  /* 0x000002705e317824 */ /* 0x002fe400078e02ff */
[----:B0-----:R-:W-:Y:S02]  /*45a50*/  IMAD R100, R100, 0x138, RZ ;  /* 0x0000013864647824 */ /* 0x001fe400078e02ff */
[----:B------:R-:W-:Y:S01]  /*45a60*/  IMAD R51, R90, 0x272, RZ ;  /* 0x000002725a337824 */ /* 0x000fe200078e02ff */
[-C--:B------:R-:W-:Y:S01]  /*45a70*/  IADD3 R50, P3, R49, R2.reuse, RZ ;  /* 0x0000000231327210 */ /* 0x080fe20007f7e0ff */
[----:B---3--:R-:W-:Y:S01]  /*45a80*/  IMAD R87, R52, 0x139, RZ ;  /* 0x0000013934577824 */ /* 0x008fe200078e02ff */
[----:B------:R2:W-:Y:S01]  /*45a90*/  STG.E.U16 desc[UR60][R46.64], R151 ;  /* 0x000000972e007986 */ /* 0x0005e2000c10153c */
[----:B------:R-:W0:Y:S01]  /*45aa0*/  LDC R95, c[0x0][0x278] ;  /* 0x00009e00ff5f7b82 */ /* 0x000e220000000800 */
[----:B------:R-:W-:-:S02]  /*45ab0*/  IADD3 R52, P4, R51, R2, RZ ;  /* 0x0000000233347210 */ /* 0x000fc40007f9e0ff */
[----:B------:R-:W-:-:S05]  /*45ac0*/  LEA.HI.X.SX32 R51, R100, R3, 0x1, P3 ;  /* 0x0000000364337211 */ /* 0x000fca00018f0eff */
[----:B------:R-:W1:Y:S01]  /*45ad0*/  LDC R100, c[0x0][0x278] ;  /* 0x00009e00ff647b82 */ /* 0x000e620000000800 */
[----:B--2---:R-:W-:-:S05]  /*45ae0*/  IMAD R47, R91, 0x274, RZ ;  /* 0x000002745b2f7824 */ /* 0x004fca00078e02ff */
[----:B------:R-:W-:Y:S02]  /*45af0*/  IADD3 R46, P3, R47, R2, RZ ;  /* 0x000000022f2e7210 */ /* 0x000fe40007f7e0ff */
[----:B------:R-:W2:Y:S01]  /*45b00*/  LDC R96, c[0x0][0x278] ;  /* 0x00009e00ff607b82 */ /* 0x000ea20000000800 */
[----:B----4-:R-:W-:Y:S01]  /*45b10*/  IMAD R93, R93, 0x26e, RZ ;  /* 0x0000026e5d5d7824 */ /* 0x010fe200078e02ff */
[----:B------:R-:W-:-:S06]  /*45b20*/  PRMT R98, R151, 0x7632, R98 ;  /* 0x0000763297627816 */ /* 0x000fcc0000000062 */
[----:B------:R-:W3:Y:S01]  /*45b30*/  LDC R92, c[0x0][0x278] ;  /* 0x00009e00ff5c7b82 */ /* 0x000ee20000000800 */
[----:B-1----:R-:W-:-:S07]  /*45b40*/  IMAD R100, R100, 0x13a, RZ ;  /* 0x0000013a64647824 */ /* 0x002fce00078e02ff */
[----:B------:R-:W1:Y:S01]  /*45b50*/  LDC R86, c[0x0][0x278] ;  /* 0x00009e00ff567b82 */ /* 0x000e620000000800 */
[----:B------:R-:W-:-:S07]  /*45b60*/  LEA.HI.X.SX32 R47, R100, R3, 0x1, P3 ;  /* 0x00000003642f7211 */ /* 0x000fce00018f0eff */
[----:B------:R-:W4:Y:S01]  /*45b70*/  LDC R100, c[0x0][0x278] ;  /* 0x00009e00ff647b82 */ /* 0x000f220000000800 */
[----:B------:R-:W-:-:S04]  /*45b80*/  IADD3 R48, P0, R93, R2, RZ ;  /* 0x000000025d307210 */ /* 0x000fc80007f1e0ff */
[-C--:B------:R-:W-:Y:S01]  /*45b90*/  LEA.HI.X.SX32 R49, R53, R3.reuse, 0x1, P0 ;  /* 0x0000000335317211 */ /* 0x080fe200000f0eff */
[----:B0-----:R-:W-:Y:S01]  /*45ba0*/  IMAD R95, R95, 0x278, RZ ;  /* 0x000002785f5f7824 */ /* 0x001fe200078e02ff */
[----:B------:R-:W-:Y:S01]  /*45bb0*/  LEA.HI.X.SX32 R53, R87, R3, 0x1, P4 ;  /* 0x0000000357357211 */ /* 0x000fe200020f0eff */
[----:B------:R-:W0:Y:S02]  /*45bc0*/  LDC R90, c[0x0][0x278] ;  /* 0x00009e00ff5a7b82 */ /* 0x000e240000000800 */
[----:B------:R-:W-:Y:S04]  /*45bd0*/  STG.E.U16 desc[UR60][R48.64], R98 ;  /* 0x0000006230007986 */ /* 0x000fe8000c10153c */
[----:B------:R2:W-:Y:S01]  /*45be0*/  STG.E.U16 desc[UR60][R50.64], R152 ;  /* 0x0000009832007986 */ /* 0x0005e2000c10153c */
[----:B---3--:R-:W-:Y:S01]  /*45bf0*/  IMAD R97, R92, 0x276, RZ ;  /* 0x000002765c617824 */ /* 0x008fe200078e02ff */
[----:B------:R-:W3:Y:S02]  /*45c00*/  LDC R94, c[0x0][0x278] ;  /* 0x00009e00ff5e7b82 */ /* 0x000ee40000000800 */
[----:B------:R2:W-:Y:S01]  /*45c10*/  STG.E.U16 desc[UR60][R52.64], R99 ;  /* 0x0000006334007986 */ /* 0x0005e2000c10153c */
[----:B----4-:R-:W-:-:S05]  /*45c20*/  IMAD R100, R100, 0x13c, RZ ;  /* 0x0000013c64647824 */ /* 0x010fca00078e02ff */
[----:B------:R-:W4:Y:S01]  /*45c30*/  LDC R88, c[0x0][0x278] ;  /* 0x00009e00ff587b82 */ /* 0x000f220000000800 */
[----:B--2---:R-:W-:Y:S01]  /*45c40*/  IMAD R51, R96, 0x27a, RZ ;  /* 0x0000027a60337824 */ /* 0x004fe200078e02ff */
[----:B------:R-:W-:-:S04]  /*45c50*/  IADD3 R50, P3, R95, R2, RZ ;  /* 0x000000025f327210 */ /* 0x000fc80007f7e0ff */
[-C--:B------:R-:W-:Y:S02]  /*45c60*/  IADD3 R52, P4, R51, R2.reuse, RZ ;  /* 0x0000000233347210 */ /* 0x080fe40007f9e0ff */
[-C--:B------:R-:W-:Y:S01]  /*45c70*/  LEA.HI.X.SX32 R51, R100, R3.reuse, 0x1, P3 ;  /* 0x0000000364337211 */ /* 0x080fe200018f0eff */
[----:B-1----:R-:W-:Y:S01]  /*45c80*/  IMAD R49, R86, 0x13b, RZ ;  /* 0x0000013b56317824 */ /* 0x002fe200078e02ff */
[----:B------:R-:W1:Y:S01]  /*45c90*/  LDC R100, c[0x0][0x278] ;  /* 0x00009e00ff647b82 */ /* 0x000e620000000800 */
[----:B------:R-:W-:Y:S01]  /*45ca0*/  IADD3 R48, P0, R97, R2, RZ ;  /* 0x0000000261307210 */ /* 0x000fe20007f1e0ff */
[----:B0-----:R-:W-:Y:S01]  /*45cb0*/  IMAD R95, R90, 0x27c, RZ ;  /* 0x0000027c5a5f7824 */ /* 0x001fe200078e02ff */
[----:B------:R0:W-:Y:S02]  /*45cc0*/  STG.E.U16 desc[UR60][R46.64], R153 ;  /* 0x000000992e007986 */ /* 0x0001e4000c10153c */
[----:B------:R-:W-:-:S03]  /*45cd0*/  LEA.HI.X.SX32 R49, R49, R3, 0x1, P0 ;  /* 0x0000000331317211 */ /* 0x000fc600000f0eff */
[----:B------:R-:W2:Y:S01]  /*45ce0*/  LDC R93, c[0x0][0x278] ;  /* 0x00009e00ff5d7b82 */ /* 0x000ea20000000800 */
[----:B0-----:R-:W-:-:S07]  /*45cf0*/  PRMT R47, R153, 0x7632, R47 ;  /* 0x00007632992f7816 */ /* 0x001fce000000002f */
[----:B------:R-:W0:Y:S01]  /*45d00*/  LDC R87, c[0x0][0x278] ;  /* 0x00009e00ff577b82 */ /* 0x000e220000000800 */
[----:B------:R-:W-:Y:S01]  /*45d10*/  IADD3 R46, P3, R95, R2, RZ ;  /* 0x000000025f2e7210 */ /* 0x000fe20007f7e0ff */
[----:B------:R3:W-:Y:S01]  /*45d20*/  STG.E.U16 desc[UR60][R48.64], R47 ;  /* 0x0000002f30007986 */ /* 0x0007e2000c10153c */
[----:B-1----:R-:W-:-:S05]  /*45d30*/  IMAD R100, R100, 0x13e, RZ ;  /* 0x0000013e64647824 */ /* 0x002fca00078e02ff */
[----:B------:R-:W1:Y:S01]  /*45d40*/  LDC R90, c[0x0][0x278] ;  /* 0x00009e00ff5a7b82 */ /* 0x000e620000000800 */
[----:B---3--:R-:W-:Y:S01]  /*45d50*/  LEA.HI.X.SX32 R47, R100, R3, 0x1, P3 ;  /* 0x00000003642f7211 */ /* 0x008fe200018f0eff */
[----:B----4-:R-:W-:-:S06]  /*45d60*/  IMAD R53, R88, 0x13d, RZ ;  /* 0x0000013d58357824 */ /* 0x010fcc00078e02ff */
[----:B------:R-:W3:Y:S01]  /*45d70*/  LDC R100, c[0x0][0x278] ;  /* 0x00009e00ff647b82 */ /* 0x000ee20000000800 */
[----:B------:R-:W-:Y:S01]  /*45d80*/  IMAD R49, R94, 0x280, RZ ;  /* 0x000002805e317824 */ /* 0x000fe200078e02ff */
[----:B------:R4:W-:Y:S06]  /*45d90*/  STG.E.U16 desc[UR60][R50.64], R154 ;  /* 0x0000009a32007986 */ /* 0x0009ec000c10153c */
[----:B------:R-:W1:Y:S01]  /*45da0*/  LDC R88, c[0x0][0x278] ;  /* 0x00009e00ff587b82 */ /* 0x000e620000000800 */
[----:B----4-:R-:W-:Y:S02]  /*45db0*/  IADD3 R50, P3, R49, R2, RZ ;  /* 0x0000000231327210 */ /* 0x010fe40007f7e0ff */
[----:B------:R-:W-:-:S05]  /*45dc0*/  PRMT R96, R154, 0x7632, R96 ;  /* 0x000076329a607816 */ /* 0x000fca0000000060 */
[----:B------:R-:W4:Y:S01]  /*45dd0*/  LDC R91, c[0x0][0x278] ;  /* 0x00009e00ff5b7b82 */ /* 0x000f220000000800 */
[----:B---3--:R-:W-:-:S07]  /*45de0*/  IMAD R100, R100, 0x140, RZ ;  /* 0x0000014064647824 */ /* 0x008fce00078e02ff */
[----:B------:R-:W3:Y:S01]  /*45df0*/  LDC R89, c[0x0][0x278] ;  /* 0x00009e00ff597b82 */ /* 0x000ee20000000800 */
[----:B------:R-:W-:-:S07]  /*45e00*/  LEA.HI.X.SX32 R51, R100, R3, 0x1, P3 ;  /* 0x0000000364337211 */ /* 0x000fce00018f0eff */
[----:B------:R-:W3:Y:S01]  /*45e10*/  LDC R100, c[0x0][0x278] ;  /* 0x00009e00ff647b82 */ /* 0x000ee20000000800 */
[----:B--2---:R-:W-:Y:S01]  /*45e20*/  IMAD R93, R93, 0x27e, RZ ;  /* 0x0000027e5d5d7824 */ /* 0x004fe200078e02ff */
[----:B------:R-:W-:Y:S01]  /*45e30*/  LEA.HI.X.SX32 R53, R53, R3, 0x1, P4 ;  /* 0x0000000335357211 */ /* 0x000fe200020f0eff */
[----:B0-----:R-:W-:-:S03]  /*45e40*/  IMAD R87, R87, 0x13f, RZ ;  /* 0x0000013f57577824 */ /* 0x001fc600078e02ff */
[-C--:B------:R-:W-:Y:S01]  /*45e50*/  IADD3 R48, P0, R93, R2.reuse, RZ ;  /* 0x000000025d307210 */ /* 0x080fe20007f1e0ff */
[----:B-1----:R-:W-:Y:S01]  /*45e60*/  IMAD R95, R88, 0x284, RZ ;  /* 0x00000284585f7824 */ /* 0x002fe200078e02ff */
[----:B------:R-:W-:Y:S01]  /*45e70*/  STG.E.U16 desc[UR60][R52.64], R96 ;  /* 0x0000006034007986 */ /* 0x000fe2000c10153c */
[----:B------:R-:W-:Y:S01]  /*45e80*/  PRMT R94, R155, 0x7632, R94 ;  /* 0x000076329b5e7816 */ /* 0x000fe2000000005e */
[----:B------:R-:W0:Y:S01]  /*45e90*/  LDC R92, c[0x0][0x278] ;  /* 0x00009e00ff5c7b82 */ /* 0x000e220000000800 */
[-C--:B------:R-:W-:Y:S01]  /*45ea0*/  LEA.HI.X.SX32 R49, R87, R3.reuse, 0x1, P0 ;  /* 0x0000000357317211 */ /* 0x080fe200000f0eff */
[----:B------:R1:W-:Y:S04]  /*45eb0*/  STG.E.U16 desc[UR60][R46.64], R155 ;  /* 0x0000009b2e007986 */ /* 0x0003e8000c10153c */
[----:B------:R2:W-:Y:S01]  /*45ec0*/  STG.E.U16 desc[UR60][R48.64], R94 ;  /* 0x0000005e30007986 */ /* 0x0005e2000c10153c */
[----:B----4-:R-:W-:Y:S01]  /*45ed0*/  IMAD R91, R91, 0x282, RZ ;  /* 0x000002825b5b7824 */ /* 0x010fe200078e02ff */
[----:B------:R-:W4:Y:S01]  /*45ee0*/  LDC R86, c[0x0][0x278] ;  /* 0x00009e00ff567b82 */ /* 0x000f220000000800 */
[----:B-1----:R-:W-:Y:S01]  /*45ef0*/  IMAD R47, R90, 0x286, RZ ;  /* 0x000002865a2f7824 */ /* 0x002fe200078e02ff */
[-C--:B------:R-:W-:Y:S01]  /*45f00*/  IADD3 R46, P0, R95, R2.reuse, RZ ;  /* 0x000000025f2e7210 */ /* 0x080fe20007f1e0ff */
[----:B---3--:R-:W-:Y:S01]  /*45f10*/  IMAD R100, R100, 0x142, RZ ;  /* 0x0000014264647824 */ /* 0x008fe200078e02ff */
[-C--:B------:R-:W-:Y:S01]  /*45f20*/  IADD3 R52, P4, R91, R2.reuse, RZ ;  /* 0x000000025b347210 */ /* 0x080fe20007f9e0ff */
[----:B------:R-:W-:Y:S01]  /*45f30*/  IMAD R53, R89, 0x141, RZ ;  /* 0x0000014159357824 */ /* 0x000fe200078e02ff */
[----:B--2---:R-:W-:Y:S01]  /*45f40*/  IADD3 R48, P3, R47, R2, RZ ;  /* 0x000000022f307210 */ /* 0x004fe20007f7e0ff */
[----:B------:R1:W-:Y:S01]  /*45f50*/  STG.E.U16 desc[UR60][R50.64], R156 ;  /* 0x0000009c32007986 */ /* 0x0003e2000c10153c */
[-C--:B------:R-:W-:Y:S01]  /*45f60*/  LEA.HI.X.SX32 R47, R100, R3.reuse, 0x1, P0 ;  /* 0x00000003642f7211 */ /* 0x080fe200000f0eff */
[----:B------:R-:W2:Y:S08]  /*45f70*/  LDC R91, c[0x0][0x278] ;  /* 0x00009e00ff5b7b82 */ /* 0x000eb00000000800 */
[----:B------:R-:W3:Y:S01]  /*45f80*/  LDC R100, c[0x0][0x278] ;  /* 0x00009e00ff647b82 */ /* 0x000ee20000000800 */
[----:B0-----:R-:W-:Y:S01]  /*45f90*/  IMAD R97, R92, 0x288, RZ ;  /* 0x000002885c617824 */ /* 0x001fe200078e02ff */
[----:B------:R-:W-:-:S04]  /*45fa0*/  LEA.HI.X.SX32 R53, R53, R3, 0x1, P4 ;  /* 0x0000000335357211 */ /* 0x000fc800020f0eff */
[----:B-1----:R-:W-:Y:S01]  /*45fb0*/  IADD3 R50, P4, R97, R2, RZ ;  /* 0x0000000261327210 */ /* 0x002fe20007f9e0ff */
[----:B----4-:R-:W-:Y:S01]  /*45fc0*/  IMAD R49, R86, 0x143, RZ ;  /* 0x0000014356317824 */ /* 0x010fe200078e02ff */
[----:B------:R-:W-:Y:S01]  /*45fd0*/  PRMT R96, R156, 0x7632, R96 ;  /* 0x000076329c607816 */ /* 0x000fe20000000060 */
[----:B------:R-:W0:Y:S08]  /*45fe0*/  LDC R89, c[0x0][0x278] ;  /* 0x00009e00ff597b82 */ /* 0x000e300000000800 */
[----:B------:R-:W1:Y:S01]  /*45ff0*/  LDC R90, c[0x0][0x278] ;  /* 0x00009e00ff5a7b82 */ /* 0x000e620000000800 */
[----:B---3--:R-:W-:Y:S01]  /*46000*/  IMAD R100, R100, 0x144, RZ ;  /* 0x0000014464647824 */ /* 0x008fe200078e02ff */
[----:B------:R-:W-:Y:S01]  /*46010*/  PRMT R95, R157, 0x7632, R95 ;  /* 0x000076329d5f7816 */ /* 0x000fe2000000005f */
[----:B--2---:R-:W-:-:S05]  /*46020*/  IMAD R91, R91, 0x28c, RZ ;  /* 0x0000028c5b5b7824 */ /* 0x004fca00078e02ff */
[----:B------:R-:W2:Y:S01]  /*46030*/  LDC R87, c[0x0][0x278] ;  /* 0x00009e00ff577b82 */ /* 0x000ea20000000800 */
[----:B------:R-:W-:-:S07]  /*46040*/  LEA.HI.X.SX32 R51, R100, R3, 0x1, P4 ;  /* 0x0000000364337211 */ /* 0x000fce00020f0eff */
[----:B------:R-:W3:Y:S01]  /*46050*/  LDC R100, c[0x0][0x278] ;  /* 0x00009e00ff647b82 */ /* 0x000ee20000000800 */
[----:B------:R-:W-:Y:S01]  /*46060*/  LEA.HI.X.SX32 R49, R49, R3, 0x1, P3 ;  /* 0x0000000331317211 */ /* 0x000fe200018f0eff */
[----:B------:R4:W-:Y:S04]  /*46070*/  STG.E.U16 desc[UR60][R52.64], R96 ;  /* 0x0000006034007986 */ /* 0x0009e8000c10153c */
[----:B------:R-:W-:Y:S02]  /*46080*/  STG.E.U16 desc[UR60][R46.64], R157 ;  /* 0x0000009d2e007986 */ /* 0x000fe4000c10153c */
[----:B------:R-:W2:Y:S02]  /*46090*/  LDC R93, c[0x0][0x278] ;  /* 0x00009e00ff5d7b82 */ /* 0x000ea40000000800 */
[----:B------:R0:W-:Y:S06]  /*460a0*/  STG.E.U16 desc[UR60][R48.64], R95 ;  /* 0x0000005f30007986 */ /* 0x0001ec000c10153c */
[----:B----4-:R-:W4:Y:S01]  /*460b0*/  LDC R52, c[0x0][0x278] ;  /* 0x00009e00ff347b82 */ /* 0x010f220000000800 */
[----:B0-----:R-:W-:Y:S01]  /*460c0*/  IADD3 R48, P0, R91, R2, RZ ;  /* 0x000000025b307210 */ /* 0x001fe20007f1e0ff */
[----:B---3--:R-:W-:-:S06]  /*460d0*/  IMAD R100, R100, 0x146, RZ ;  /* 0x0000014664647824 */ /* 0x008fcc00078e02ff */
[----:B------:R-:W0:Y:S01]  /*460e0*/  LDC R94, c[0x0][0x278] ;  /* 0x00009e00ff5e7b82 */ /* 0x000e220000000800 */
[----:B------:R-:W-:-:S07]  /*460f0*/  LEA.HI.X.SX32 R49, R100, R3, 0x1, P0 ;  /* 0x0000000364317211 */ /* 0x000fce00000f0eff */
[----:B------:R-:W3:Y:S01]  /*46100*/  LDC R100, c[0x0][0x278] ;  /* 0x00009e00ff647b82 */ /* 0x000ee20000000800 */
[----:B------:R-:W-:Y:S01]  /*46110*/  IMAD R53, R89, 0x28a, RZ ;  /* 0x0000028a59357824 */ /* 0x000fe200078e02ff */
[----:B------:R4:W-:Y:S04]  /*46120*/  STG.E.U16 desc[UR60][R50.64], R158 ;  /* 0x0000009e32007986 */ /* 0x0009e8000c10153c */
[----:B------:R-:W-:Y:S01]  /*46130*/  IADD3 R46, P3, R53, R2, RZ ;  /* 0x00000002352e7210 */ /* 0x000fe20007f7e0ff */
[----:B-1----:R-:W-:Y:S01]  /*46140*/  IMAD R53, R90, 0x290, RZ ;  /* 0x000002905a357824 */ /* 0x002fe200078e02ff */
[----:B------:R-:W1:Y:S01]  /*46150*/  LDC R92, c[0x0][0x278] ;  /* 0x00009e00ff5c7b82 */ /* 0x000e620000000800 */
[----:B----4-:R-:W-:-:S03]  /*46160*/  IMAD R51, R52, 0x147, RZ ;  /* 0x0000014734337824 */ /* 0x010fc600078e02ff */
[----:B------:R-:W-:Y:S01]  /*46170*/  IADD3 R52, P4, R53, R2, RZ ;  /* 0x0000000235347210 */ /* 0x000fe20007f9e0ff */
[----:B--2---:R-:W-:Y:S01]  /*46180*/  IMAD R47, R87, 0x145, RZ ;  /* 0x00000145572f7824 */ /* 0x004fe200078e02ff */
[----:B------:R-:W-:Y:S01]  /*46190*/  PRMT R96, R158, 0x7632, R96 ;  /* 0x000076329e607816 */ /* 0x000fe20000000060 */
[----:B------:R-:W-:Y:S01]  /*461a0*/  IMAD R93, R93, 0x28e, RZ ;  /* 0x0000028e5d5d7824 */ /* 0x000fe200078e02ff */
[----:B------:R-:W2:Y:S01]  /*461b0*/  LDC R86, c[0x0][0x278] ;  /* 0x00009e00ff567b82 */ /* 0x000ea20000000800 */
[----:B---3--:R-:W-:Y:S02]  /*461c0*/  IMAD R100, R100, 0x148, RZ ;  /* 0x0000014864647824 */ /* 0x008fe400078e02ff */
[----:B0-----:R-:W-:Y:S01]  /*461d0*/  IMAD R97, R94, 0x294, RZ ;  /* 0x000002945e617824 */ /* 0x001fe200078e02ff */
[----:B------:R-:W-:-:S04]  /*461e0*/  LEA.HI.X.SX32 R47, R47, R3, 0x1, P3 ;  /* 0x000000032f2f7211 */ /* 0x000fc800018f0eff */
[----:B------:R-:W0:Y:S01]  /*461f0*/  LDC R89, c[0x0][0x278] ;  /* 0x00009e00ff597b82 */ /* 0x000e220000000800 */
[----:B------:R-:W-:-:S07]  /*46200*/  LEA.HI.X.SX32 R53, R100, R3, 0x1, P4 ;  /* 0x0000000364357211 */ /* 0x000fce00020f0eff */
[----:B------:R-:W3:Y:S01]  /*46210*/  LDC R100, c[0x0][0x278] ;  /* 0x00009e00ff647b82 */ /* 0x000ee20000000800 */
[----:B------:R-:W-:Y:S01]  /*46220*/  IADD3 R50, P3, R93, R2, RZ ;  /* 0x000000025d327210 */ /* 0x000fe20007f7e0ff */
[----:B------:R-:W-:Y:S03]  /*46230*/  STG.E.U16 desc[UR60][R46.64], R96 ;  /* 0x000000602e007986 */ /* 0x000fe6000c10153c */
[----:B------:R-:W-:Y:S01]  /*46240*/  LEA.HI.X.SX32 R51, R51, R3, 0x1, P3 ;  /* 0x0000000333337211 */ /* 0x000fe200018f0eff */
[----:B------:R4:W-:Y:S02]  /*46250*/  STG.E.U16 desc[UR60][R48.64], R159 ;  /* 0x0000009f30007986 */ /* 0x0009e4000c10153c */
[----:B------:R-:W2:Y:S01]  /*46260*/  LDC R90, c[0x0][0x278] ;  /* 0x00009e00ff5a7b82 */ /* 0x000ea20000000800 */
[----:B-1----:R-:W-:Y:S01]  /*46270*/  IMAD R95, R92, 0x292, RZ ;  /* 0x000002925c5f7824 */ /* 0x002fe200078e02ff */
[----:B------:R-:W-:Y:S01]  /*46280*/  PRMT R98, R159, 0x7632, R98 ;  /* 0x000076329f627816 */ /* 0x000fe20000000062 */
[----:B0-----:R-:W-:-:S05]  /*46290*/  IMAD R89, R89, 0x296, RZ ;  /* 0x0000029659597824 */ /* 0x001fca00078e02ff */
[----:B------:R-:W0:Y:S01]  /*462a0*/  LDC R88, c[0x0][0x278] ;  /* 0x00009e00ff587b82 */ /* 0x000e220000000800 */
[----:B----4-:R-:W-:Y:S01]  /*462b0*/  IADD3 R48, P3, R97, R2, RZ ;  /* 0x0000000261307210 */ /* 0x010fe20007f7e0ff */
[----:B---3--:R-:W-:-:S06]  /*462c0*/  IMAD R100, R100, 0x14a, RZ ;  /* 0x0000014a64647824 */ /* 0x008fcc00078e02ff */
[----:B------:R-:W1:Y:S01]  /*462d0*/  LDC R93, c[0x0][0x278] ;  /* 0x00009e00ff5d7b82 */ /* 0x000e620000000800 */
[----:B------:R-:W-:-:S07]  /*462e0*/  LEA.HI.X.SX32 R49, R100, R3, 0x1, P3 ;  /* 0x0000000364317211 */ /* 0x000fce00018f0eff */
[----:B------:R-:W3:Y:S01]  /*462f0*/  LDC R100, c[0x0][0x278] ;  /* 0x00009e00ff647b82 */ /* 0x000ee20000000800 */
[----:B--2---:R-:W-:Y:S01]  /*46300*/  IMAD R47, R86, 0x149, RZ ;  /* 0x00000149562f7824 */ /* 0x004fe200078e02ff */
[-C--:B------:R-:W-:Y:S01]  /*46310*/  IADD3 R46, P0, R95, R2.reuse, RZ ;  /* 0x000000025f2e7210 */ /* 0x080fe20007f1e0ff */
[----:B------:R2:W-:Y:S03]  /*46320*/  STG.E.U16 desc[UR60][R50.64], R98 ;  /* 0x0000006232007986 */ /* 0x0005e6000c10153c */
[----:B------:R-:W-:Y:S01]  /*46330*/  LEA.HI.X.SX32 R47, R47, R3, 0x1, P0 ;  /* 0x000000032f2f7211 */ /* 0x000fe200000f0eff */
[----:B------:R4:W-:Y:S01]  /*46340*/  STG.E.U16 desc[UR60][R52.64], R160 ;  /* 0x000000a034007986 */ /* 0x0009e2000c10153c */
[----:B------:R-:W-:Y:S01]  /*46350*/  PRMT R97, R161, 0x7632, R97 ;  /* 0x00007632a1617816 */ /* 0x000fe20000000061 */
[----:B------:R-:W1:Y:S01]  /*46360*/  LDC R91, c[0x0][0x278] ;  /* 0x00009e00ff5b7b82 */ /* 0x000e620000000800 */
[----:B--2---:R-:W-:Y:S01]  /*46370*/  IADD3 R50, P4, R89, R2, RZ ;  /* 0x0000000259327210 */ /* 0x004fe20007f9e0ff */
[----:B------:R-:W-:-:S06]  /*46380*/  IMAD R89, R90, 0x298, RZ ;  /* 0x000002985a597824 */ /* 0x000fcc00078e02ff */
[----:B------:R-:W2:Y:S01]  /*46390*/  LDC R92, c[0x0][0x278] ;  /* 0x00009e00ff5c7b82 */ /* 0x000ea20000000800 */
[----:B----4-:R-:W-:-:S05]  /*463a0*/  PRMT R160, R160, 0x7632, R160 ;  /* 0x00007632a0a07816 */ /* 0x010fca00000000a0 */
[----:B------:R4:W-:Y:S01]  /*463b0*/  STG.E.U16 desc[UR60][R46.64], R160 ;  /* 0x000000a02e007986 */ /* 0x0009e2000c10153c */
[----:B---3--:R-:W-:Y:S01]  /*463c0*/  IMAD R100, R100, 0x14c, RZ ;  /* 0x0000014c64647824 */ /* 0x008fe200078e02ff */
[----:B------:R-:W3:Y:S01]  /*463d0*/  LDC R87, c[0x0][0x278] ;  /* 0x00009e00ff577b82 */ /* 0x000ee20000000800 */
[----:B0-----:R-:W-:Y:S02]  /*463e0*/  IMAD R51, R88, 0x14b, RZ ;  /* 0x0000014b58337824 */ /* 0x001fe400078e02ff */
[----:B-1----:R-:W-:-:S05]  /*463f0*/  IMAD R93, R93, 0x29c, RZ ;  /* 0x0000029c5d5d7824 */ /* 0x002fca00078e02ff */
[----:B------:R-:W0:Y:S01]  /*46400*/  LDC R94, c[0x0][0x278] ;  /* 0x00009e00ff5e7b82 */ /* 0x000e220000000800 */
[----:B----4-:R-:W-:-:S04]  /*46410*/  IADD3 R46, P3, R89, R2, RZ ;  /* 0x00000002592e7210 */ /* 0x010fc80007f7e0ff */
[----:B------:R-:W-:-:S03]  /*46420*/  LEA.HI.X.SX32 R47, R100, R3, 0x1, P3 ;  /* 0x00000003642f7211 */ /* 0x000fc600018f0eff */
[----:B------:R-:W1:Y:S01]  /*46430*/  LDC R100, c[0x0][0x278] ;  /* 0x00009e00ff647b82 */ /* 0x000e620000000800 */
[----:B------:R-:W-:Y:S01]  /*46440*/  LEA.HI.X.SX32 R51, R51, R3, 0x1, P4 ;  /* 0x0000000333337211 */ /* 0x000fe200020f0eff */
[----:B------:R-:W-:Y:S04]  /*46450*/  STG.E.U16 desc[UR60][R48.64], R161 ;  /* 0x000000a130007986 */ /* 0x000fe8000c10153c */
[----:B------:R4:W-:Y:S02]  /*46460*/  STG.E.U16 desc[UR60][R50.64], R97 ;  /* 0x0000006132007986 */ /* 0x0009e4000c10153c */
[----:B------:R-:W0:Y:S01]  /*46470*/  LDC R52, c[0x0][0x278] ;  /* 0x00009e00ff347b82 */ /* 0x000e220000000800 */
[----:B------:R-:W-:Y:S02]  /*46480*/  IMAD R91, R91, 0x29a, RZ ;  /* 0x0000029a5b5b7824 */ /* 0x000fe400078e02ff */
[----:B---3--:R-:W-:-:S05]  /*46490*/  IMAD R53, R87, 0x14d, RZ ;  /* 0x0000014d57357824 */ /* 0x008fca00078e02ff */
[----:B------:R-:W3:Y:S01]  /*464a0*/  LDC R96, c[0x0][0x278] ;  /* 0x00009e00ff607b82 */ /* 0x000ee20000000800 */
[----:B----4-:R-:W-:Y:S01]  /*464b0*/  IADD3 R50, P3, R93, R2, RZ ;  /* 0x000000025d327210 */ /* 0x010fe20007f7e0ff */
[----:B-1----:R-:W-:-:S06]  /*464c0*/  IMAD R100, R100, 0x14e, RZ ;  /* 0x0000014e64647824 */ /* 0x002fcc00078e02ff */
[----:B------:R-:W1:Y:S01]  /*464d0*/  LDC R90, c[0x0][0x278] ;  /* 0x00009e00ff5a7b82 */ /* 0x000e620000000800 */
[----:B------:R-:W-:-:S07]  /*464e0*/  LEA.HI.X.SX32 R51, R100, R3, 0x1, P3 ;  /* 0x0000000364337211 */ /* 0x000fce00018f0eff */
[----:B------:R-:W4:Y:S01]  /*464f0*/  LDC R100, c[0x0][0x278] ;  /* 0x00009e00ff647b82 */ /* 0x000f220000000800 */
[----:B--2---:R-:W-:Y:S01]  /*46500*/  IMAD R49, R92, 0x29e, RZ ;  /* 0x0000029e5c317824 */ /* 0x004fe200078e02ff */
[-C--:B------:R-:W-:Y:S01]  /*46510*/  IADD3 R48, P0, R91, R2.reuse, RZ ;  /* 0x000000025b307210 */ /* 0x080fe20007f1e0ff */
[----:B0-----:R-:W-:Y:S01]  /*46520*/  IMAD R97, R94, 0x2a0, RZ ;  /* 0x000002a05e617824 */ /* 0x001fe200078e02ff */
[----:B------:R0:W-:Y:S01]  /*46530*/  STG.E.U16 desc[UR60][R46.64], R162 ;  /* 0x000000a22e007986 */ /* 0x0001e2000c10153c */
[----:B------:R-:W-:Y:S01]  /*46540*/  IMAD R87, R52, 0x14f, RZ ;  /* 0x0000014f34577824 */ /* 0x000fe200078e02ff */
[----:B------:R-:W-:Y:S02]  /*46550*/  IADD3 R52, P4, R49, R2, RZ ;  /* 0x0000000231347210 */ /* 0x000fe40007f9e0ff */
[----:B------:R-:W-:Y:S01]  /*46560*/  LEA.HI.X.SX32 R49, R53, R3, 0x1, P0 ;  /* 0x0000000335317211 */ /* 0x000fe200000f0eff */
[----:B------:R-:W2:Y:S01]  /*46570*/  LDC R95, c[0x0][0x278] ;  /* 0x00009e00ff5f7b82 */ /* 0x000ea20000000800 */
[----:B0-----:R-:W-:-:S07]  /*46580*/  PRMT R47, R162, 0x7632, R47 ;  /* 0x00007632a22f7816 */ /* 0x001fce000000002f */
[----:B------:R-:W0:Y:S01]  /*46590*/  LDC R86, c[0x0][0x278] ;  /* 0x00009e00ff567b82 */ /* 0x000e220000000800 */
[----:B------:R-:W-:Y:S01]  /*465a0*/  IADD3 R46, P3, R97, R2, RZ ;  /* 0x00000002612e7210 */ /* 0x000fe20007f7e0ff */
[----:B----4-:R-:W-:Y:S01]  /*465b0*/  IMAD R100, R100, 0x150, RZ ;  /* 0x0000015064647824 */ /* 0x010fe200078e02ff */
[----:B------:R4:W-:Y:S01]  /*465c0*/  STG.E.U16 desc[UR60][R48.64], R47 ;  /* 0x0000002f30007986 */ /* 0x0009e2000c10153c */
[----:B------:R-:W-:-:S04]  /*465d0*/  PRMT R98, R163, 0x7632, R98 ;  /* 0x00007632a3627816 */ /* 0x000fc80000000062 */
[----:B------:R-:W0:Y:S08]  /*465e0*/  LDC R91, c[0x0][0x278] ;  /* 0x00009e00ff5b7b82 */ /* 0x000e300000000800 */
[----:B------:R-:W0:Y:S01]  /*465f0*/  LDC R88, c[0x0][0x278] ;  /* 0x00009e00ff587b82 */ /* 0x000e220000000800 */
[----:B----4-:R-:W-:-:S07]  /*46600*/  LEA.HI.X.SX32 R47, R100, R3, 0x1, P3 ;  /* 0x00000003642f7211 */ /* 0x010fce00018f0eff */
[----:B------:R-:W4:Y:S01]  /*46610*/  LDC R100, c[0x0][0x278] ;  /* 0x00009e00ff647b82 */ /* 0x000f220000000800 */
[----:B---3--:R-:W-:Y:S01]  /*46620*/  IMAD R49, R96, 0x2a4, RZ ;  /* 0x000002a460317824 */ /* 0x008fe200078e02ff */
[----:B------:R-:W-:Y:S01]  /*46630*/  LEA.HI.X.SX32 R53, R87, R3, 0x1, P4 ;  /* 0x0000000357357211 */ /* 0x000fe200020f0eff */
[----:B------:R1:W-:Y:S04]  /*46640*/  STG.E.U16 desc[UR60][R50.64], R163 ;  /* 0x000000a332007986 */ /* 0x0003e8000c10153c */
[----:B------:R3:W-:Y:S01]  /*46650*/  STG.E.U16 desc[UR60][R52.64], R98 ;  /* 0x0000006234007986 */ /* 0x0007e2000c10153c */
[----:B------:R-:W0:Y:S01]  /*46660*/  LDC R93, c[0x0][0x278] ;  /* 0x00009e00ff5d7b82 */ /* 0x000e220000000800 */
[----:B-1----:R-:W-:Y:S01]  /*46670*/  IMAD R51, R90, 0x2a6, RZ ;  /* 0x000002a65a337824 */ /* 0x002fe200078e02ff */
[----:B------:R-:W-:-:S06]  /*46680*/  IADD3 R50, P3, R49, R2, RZ ;  /* 0x0000000231327210 */ /* 0x000fcc0007f7e0ff */
[----:B------:R-:W1:Y:S01]  /*46690*/  LDC R92, c[0x0][0x278] ;  /* 0x00009e00ff5c7b82 */ /* 0x000e620000000800 */
[----:B---3--:R-:W-:Y:S01]  /*466a0*/  IADD3 R52, P4, R51, R2, RZ ;  /* 0x0000000233347210 */ /* 0x008fe20007f9e0ff */
[----:B----4-:R-:W-:-:S06]  /*466b0*/  IMAD R100, R100, 0x152, RZ ;  /* 0x0000015264647824 */ /* 0x010fcc00078e02ff */
[----:B------:R-:W3:Y:S01]  /*466c0*/  LDC R89, c[0x0][0x278] ;  /* 0x00009e00ff597b82 */ /* 0x000ee20000000800 */
[----:B------:R-:W-:-:S07]  /*466d0*/  LEA.HI.X.SX32 R51, R100, R3, 0x1, P3 ;  /* 0x0000000364337211 */ /* 0x000fce00018f0eff */
[----:B------:R-:W4:Y:S01]  /*466e0*/  LDC R100, c[0x0][0x278] ;  /* 0x00009e00ff647b82 */ /* 0x000f220000000800 */
[----:B--2---:R-:W-:Y:S01]  /*466f0*/  IMAD R95, R95, 0x2a2, RZ ;  /* 0x000002a25f5f7824 */ /* 0x004fe200078e02ff */
[----:B------:R2:W-:Y:S01]  /*46700*/  STG.E.U16 desc[UR60][R46.64], R164 ;  /* 0x000000a42e007986 */ /* 0x0005e2000c10153c */
[----:B0-----:R-:W-:-:S03]  /*46710*/  IMAD R87, R86, 0x151, RZ ;  /* 0x0000015156577824 */ /* 0x001fc600078e02ff */
[-C--:B------:R-:W-:Y:S01]  /*46720*/  IADD3 R48, P0, R95, R2.reuse, RZ ;  /* 0x000000025f307210 */ /* 0x080fe20007f1e0ff */
[----:B------:R-:W-:Y:S01]  /*46730*/  IMAD R53, R88, 0x153, RZ ;  /* 0x0000015358357824 */ /* 0x000fe200078e02ff */
[----:B------:R-:W0:Y:S02]  /*46740*/  LDC R94, c[0x0][0x278] ;  /* 0x00009e00ff5e7b82 */ /* 0x000e240000000800 */
[----:B------:R-:W-:Y:S01]  /*46750*/  LEA.HI.X.SX32 R49, R87, R3, 0x1, P0 ;  /* 0x0000000357317211 */ /* 0x000fe200000f0eff */
[----:B--2---:R-:W-:Y:S02]  /*46760*/  IMAD R47, R91, 0x2a8, RZ ;  /* 0x000002a85b2f7824 */ /* 0x004fe400078e02ff */
[----:B------:R-:W-:Y:S01]  /*46770*/  IMAD R93, R93, 0x2ac, RZ ;  /* 0x000002ac5d5d7824 */ /* 0x000fe200078e02ff */
[----:B------:R-:W-:Y:S02]  /*46780*/  PRMT R96, R166, 0x7632, R96 ;  /* 0x00007632a6607816 */ /* 0x000fe40000000060 */
[----:B------:R-:W2:Y:S01]  /*46790*/  LDC R90, c[0x0][0x278] ;  /* 0x00009e00ff5a7b82 */ /* 0x000ea20000000800 */
[----:B------:R-:W-:Y:S01]  /*467a0*/  IADD3 R46, P0, R47, R2, RZ ;  /* 0x000000022f2e7210 */ /* 0x000fe20007f1e0ff */
[----:B----4-:R-:W-:Y:S01]  /*467b0*/  IMAD R100, R100, 0x154, RZ ;  /* 0x0000015464647824 */ /* 0x010fe200078e02ff */
[----:B------:R-:W-:-:S05]  /*467c0*/  PRMT R88, R164, 0x7632, R88 ;  /* 0x00007632a4587816 */ /* 0x000fca0000000058 */
[----:B------:R-:W4:Y:S01]  /*467d0*/  LDC R86, c[0x0][0x278] ;  /* 0x00009e00ff567b82 */ /* 0x000f220000000800 */
[----:B------:R-:W-:-:S07]  /*467e0*/  LEA.HI.X.SX32 R47, R100, R3, 0x1, P0 ;  /* 0x00000003642f7211 */ /* 0x000fce00000f0eff */
[----:B------:R-:W3:Y:S01]  /*467f0*/  LDC R100, c[0x0][0x278] ;  /* 0x00009e00ff647b82 */ /* 0x000ee20000000800 */
[----:B------:R-:W-:Y:S01]  /*46800*/  STG.E.U16 desc[UR60][R48.64], R88 ;  /* 0x0000005830007986 */ /* 0x000fe2000c10153c */
[----:B------:R-:W-:-:S03]  /*46810*/  LEA.HI.X.SX32 R53, R53, R3, 0x1, P4 ;  /* 0x0000000335357211 */ /* 0x000fc600020f0eff */
[----:B------:R0:W-:Y:S01]  /*46820*/  STG.E.U16 desc[UR60][R50.64], R165 ;  /* 0x000000a532007986 */ /* 0x0001e2000c10153c */
[----:B-1----:R-:W-:Y:S01]  /*46830*/  IMAD R87, R92, 0x2aa, RZ ;  /* 0x000002aa5c577824 */ /* 0x002fe200078e02ff */
[----:B------:R-:W-:Y:S01]  /*46840*/  PRMT R95, R165, 0x7632, R95 ;  /* 0x00007632a55f7816 */ /* 0x000fe2000000005f */
[----:B------:R-:W1:Y:S08]  /*46850*/  LDC R92, c[0x0][0x278] ;  /* 0x00009e00ff5c7b82 */ /* 0x000e700000000800 */
[----:B------:R-:W4:Y:S01]  /*46860*/  LDC R91, c[0x0][0x278] ;  /* 0x00009e00ff5b7b82 */ /* 0x000f220000000800 */
[-C--:B0-----:R-:W-:Y:S01]  /*46870*/  IADD3 R50, P4, R93, R2.reuse, RZ ;  /* 0x000000025d327210 */ /* 0x081fe20007f9e0ff */
[----:B---3--:R-:W-:Y:S01]  /*46880*/  IMAD R100, R100, 0x156, RZ ;  /* 0x0000015664647824 */ /* 0x008fe200078e02ff */
[----:B------:R-:W-:Y:S01]  /*46890*/  IADD3 R48, P3, R87, R2, RZ ;  /* 0x0000000257307210 */ /* 0x000fe20007f7e0ff */
[----:B------:R-:W-:Y:S01]  /*468a0*/  IMAD R49, R89, 0x155, RZ ;  /* 0x0000015559317824 */ /* 0x000fe200078e02ff */
[----:B------:R0:W-:Y:S01]  /*468b0*/  STG.E.U16 desc[UR60][R52.64], R95 ;  /* 0x0000005f34007986 */ /* 0x0001e2000c10153c */
[----:B------:R-:W-:-:S02]  /*468c0*/  PRMT R97, R167, 0x7632, R97 ;  /* 0x00007632a7617816 */ /* 0x000fc40000000061 */
[----:B------:R-:W3:Y:S01]  /*468d0*/  LDC R89, c[0x0][0x278] ;  /* 0x00009e00ff597b82 */ /* 0x000ee20000000800 */
[----:B------:R-:W-:-:S07]  /*468e0*/  LEA.HI.X.SX32 R51, R100, R3, 0x1, P4 ;  /* 0x0000000364337211 */ /* 0x000fce00020f0eff */
[----:B------:R-:W1:Y:S01]  /*468f0*/  LDC R100, c[0x0][0x278] ;  /* 0x00009e00ff647b82 */ /* 0x000e620000000800 */
[----:B------:R-:W-:Y:S01]  /*46900*/  LEA.HI.X.SX32 R49, R49, R3, 0x1, P3 ;  /* 0x0000000331317211 */ /* 0x000fe200018f0eff */
[----:B0-----:R-:W-:Y:S01]  /*46910*/  IMAD R95, R94, 0x2b0, RZ ;  /* 0x000002b05e5f7824 */ /* 0x001fe200078e02ff */
[----:B------:R-:W-:Y:S04]  /*46920*/  STG.E.U16 desc[UR60][R46.64], R166 ;  /* 0x000000a62e007986 */ /* 0x000fe8000c10153c */
[----:B------:R0:W-:Y:S01]  /*46930*/  STG.E.U16 desc[UR60][R48.64], R96 ;  /* 0x0000006030007986 */ /* 0x0001e2000c10153c */
[----:B------:R-:W3:Y:S01]  /*46940*/  LDC R52, c[0x0][0x278] ;  /* 0x00009e00ff347b82 */ /* 0x000ee20000000800 */
[----:B--2---:R-:W-:Y:S02]  /*46950*/  IMAD R53, R90, 0x2ae, RZ ;  /* 0x000002ae5a357824 */ /* 0x004fe400078e02ff */
[----:B----4-:R-:W-:-:S05]  /*46960*/  IMAD R91, R91, 0x2b2, RZ ;  /* 0x000002b25b5b7824 */ /* 0x010fca00078e02ff */
[----:B------:R-:W2:Y:S01]  /*46970*/  LDC R87, c[0x0][0x278] ;  /* 0x00009e00ff577b82 */ /* 0x000ea20000000800 */
[----:B0-----:R-:W-:Y:S01]  /*46980*/  IADD3 R48, P0, R95, R2, RZ ;  /* 0x000000025f307210 */ /* 0x001fe20007f1e0ff */
[----:B-1----:R-:W-:Y:S01]  /*46990*/  IMAD R100, R100, 0x158, RZ ;  /* 0x0000015864647824 */ /* 0x002fe200078e02ff */
[----:B------:R3:W-:Y:S05]  /*469a0*/  STG.E.U16 desc[UR60][R50.64], R167 ;  /* 0x000000a732007986 */ /* 0x0007ea000c10153c */
[----:B------:R-:W0:Y:S01]  /*469b0*/  LDC R90, c[0x0][0x278] ;  /* 0x00009e00ff5a7b82 */ /* 0x000e220000000800 */
[----:B------:R-:W-:-:S07]  /*469c0*/  LEA.HI.X.SX32 R49, R100, R3, 0x1, P0 ;  /* 0x0000000364317211 */ /* 0x000fce00000f0eff */
[----:B------:R-:W1:Y:S01]  /*469d0*/  LDC R100, c[0x0][0x278] ;  /* 0x00009e00ff647b82 */ /* 0x000e620000000800 */
[----:B------:R-:W-:Y:S01]  /*469e0*/  IADD3 R46, P3, R53, R2, RZ ;  /* 0x00000002352e7210 */ /* 0x000fe20007f7e0ff */
[----:B------:R-:W-:Y:S02]  /*469f0*/  IMAD R53, R92, 0x2b4, RZ ;  /* 0x000002b45c357824 */ /* 0x000fe400078e02ff */
[----:B---3--:R-:W-:-:S03]  /*46a00*/  IMAD R51, R52, 0x159, RZ ;  /* 0x0000015934337824 */ /* 0x008fc600078e02ff */
[----:B------:R-:W-:Y:S01]  /*46a10*/  IADD3 R52, P4, R53, R2, RZ ;  /* 0x0000000235347210 */ /* 0x000fe20007f9e0ff */
[----:B------:R-:W-:Y:S01]  /*46a20*/  IMAD R47, R86, 0x157, RZ ;  /* 0x00000157562f7824 */ /* 0x000fe200078e02ff */
[----:B------:R-:W-:Y:S01]  /*46a30*/  PRMT R96, R168, 0x7632, R96 ;  /* 0x00007632a8607816 */ /* 0x000fe20000000060 */
[----:B------:R-:W-:Y:S01]  /*46a40*/  IMAD R95, R89, 0x2b6, RZ ;  /* 0x000002b6595f7824 */ /* 0x000fe200078e02ff */
[----:B------:R-:W3:Y:S08]  /*46a50*/  LDC R93, c[0x0][0x278] ;  /* 0x00009e00ff5d7b82 */ /* 0x000ef00000000800 */
[----:B------:R-:W4:Y:S01]  /*46a60*/  LDC R88, c[0x0][0x278] ;  /* 0x00009e00ff587b82 */ /* 0x000f220000000800 */
[----:B-1----:R-:W-:Y:S01]  /*46a70*/  IMAD R100, R100, 0x15a, RZ ;  /* 0x0000015a64647824 */ /* 0x002fe200078e02ff */
[----:B------:R-:W-:-:S06]  /*46a80*/  LEA.HI.X.SX32 R47, R47, R3, 0x1, P3 ;  /* 0x000000032f2f7211 */ /* 0x000fcc00018f0eff */
[----:B------:R-:W1:Y:S01]  /*46a90*/  LDC R94, c[0x0][0x278] ;  /* 0x00009e00ff5e7b82 */ /* 0x000e620000000800 */
[----:B------:R-:W-:-:S07]  /*46aa0*/  LEA.HI.X.SX32 R53, R100, R3, 0x1, P4 ;  /* 0x0000000364357211 */ /* 0x000fce00020f0eff */
[----:B------:R-:W2:Y:S01]  /*46ab0*/  LDC R100, c[0x0][0x278] ;  /* 0x00009e00ff647b82 */ /* 0x000ea20000000800 */
[----:B------:R0:W-:Y:S01]  /*46ac0*/  STG.E.U16 desc[UR60][R46.64], R97 ;  /* 0x000000612e007986 */ /* 0x0001e2000c10153c */
[----:B------:R-:W-:-:S03]  /*46ad0*/  IADD3 R50, P3, R91, R2, RZ ;  /* 0x000000025b327210 */ /* 0x000fc60007f7e0ff */
[----:B------:R3:W-:Y:S01]  /*46ae0*/  STG.E.U16 desc[UR60][R48.64], R168 ;  /* 0x000000a830007986 */ /* 0x0007e2000c10153c */
[----:B------:R-:W-:Y:S02]  /*46af0*/  LEA.HI.X.SX32 R51, R51, R3, 0x1, P3 ;  /* 0x0000000333337211 */ /* 0x000fe400018f0eff */
[----:B------:R-:W4:Y:S01]  /*46b00*/  LDC R91, c[0x0][0x278] ;  /* 0x00009e00ff5b7b82 */ /* 0x000f220000000800 */
[----:B0-----:R-:W-:-:S07]  /*46b10*/  IMAD R97, R90, 0x2b8, RZ ;  /* 0x000002b85a617824 */ /* 0x001fce00078e02ff */
[----:B------:R-:W0:Y:S01]  /*46b20*/  LDC R92, c[0x0][0x278] ;  /* 0x00009e00ff5c7b82 */ /* 0x000e220000000800 */
[-C--:B---3--:R-:W-:Y:S01]  /*46b30*/  IADD3 R48, P3, R97, R2.reuse, RZ ;  /* 0x0000000261307210 */ /* 0x088fe20007f7e0ff */
[----:B--2---:R-:W-:Y:S01]  /*46b40*/  IMAD R100, R100, 0x15c, RZ ;  /* 0x0000015c64647824 */ /* 0x004fe200078e02ff */
[-C--:B------:R-:W-:Y:S01]  /*46b50*/  IADD3 R46, P0, R95, R2.reuse, RZ ;  /* 0x000000025f2e7210 */ /* 0x080fe20007f1e0ff */
[----:B------:R-:W-:Y:S01]  /*46b60*/  IMAD R47, R87, 0x15b, RZ ;  /* 0x0000015b572f7824 */ /* 0x000fe200078e02ff */
[----:B------:R2:W-:Y:S01]  /*46b70*/  STG.E.U16 desc[UR60][R50.64], R96 ;  /* 0x0000006032007986 */ /* 0x0005e2000c10153c */
[----:B------:R-:W-:Y:S01]  /*46b80*/  IMAD R93, R93, 0x2ba, RZ ;  /* 0x000002ba5d5d7824 */ /* 0x000fe200078e02ff */
[-C--:B------:R-:W-:Y:S01]  /*46b90*/  LEA.HI.X.SX32 R49, R100, R3.reuse, 0x1, P3 ;  /* 0x0000000364317211 */ /* 0x080fe200018f0eff */
[----:B------:R-:W3:Y:S08]  /*46ba0*/  LDC R90, c[0x0][0x278] ;  /* 0x00009e00ff5a7b82 */ /* 0x000ef00000000800 */
[----:B------:R-:W1:Y:S01]  /*46bb0*/  LDC R100, c[0x0][0x278] ;  /* 0x00009e00ff647b82 */ /* 0x000e620000000800 */
[----:B------:R0:W-:Y:S01]  /*46bc0*/  STG.E.U16 desc[UR60][R52.64], R169 ;  /* 0x000000a934007986 */ /* 0x0001e2000c10153c */
[----:B------:R-:W-:Y:S01]  /*46bd0*/  LEA.HI.X.SX32 R47, R47, R3, 0x1, P0 ;  /* 0x000000032f2f7211 */ /* 0x000fe200000f0eff */
[----:B----4-:R-:W-:Y:S01]  /*46be0*/  IMAD R97, R91, 0x2bc, RZ ;  /* 0x000002bc5b617824 */ /* 0x010fe200078e02ff */
[----:B--2---:R-:W-:Y:S01]  /*46bf0*/  IADD3 R50, P4, R93, R2, RZ ;  /* 0x000000025d327210 */ /* 0x004fe20007f9e0ff */
[----:B------:R-:W-:-:S03]  /*46c00*/  IMAD R51, R88, 0x15d, RZ ;  /* 0x0000015d58337824 */ /* 0x000fc600078e02ff */
[----:B------:R-:W2:Y:S01]  /*46c10*/  LDC R86, c[0x0][0x278] ;  /* 0x00009e00ff567b82 */ /* 0x000ea20000000800 */
[----:B0-----:R-:W-:Y:S01]  /*46c20*/  PRMT R169, R169, 0x7632, R169 ;  /* 0x00007632a9a97816 */ /* 0x001fe200000000a9 */
[----:B------:R-:W-:-:S06]  /*46c30*/  IMAD R99, R92, 0x2be, RZ ;  /* 0x000002be5c637824 */ /* 0x000fcc00078e02ff */
[----:B------:R-:W0:Y:S01]  /*46c40*/  LDC R89, c[0x0][0x278] ;  /* 0x00009e00ff597b82 */ /* 0x000e220000000800 */
[----:B------:R4:W-:Y:S01]  /*46c50*/  STG.E.U16 desc[UR60][R46.64], R169 ;  /* 0x000000a92e007986 */ /* 0x0009e2000c10153c */
[----:B-1----:R-:W-:Y:S01]  /*46c60*/  IMAD R100, R100, 0x15e, RZ ;  /* 0x0000015e64647824 */ /* 0x002fe200078e02ff */
[----:B------:R-:W-:-:S05]  /*46c70*/  LEA.HI.X.SX32 R51, R51, R3, 0x1, P4 ;  /* 0x0000000333337211 */ /* 0x000fca00020f0eff */
[----:B------:R-:W1:Y:S01]  /*46c80*/  LDC R91, c[0x0][0x278] ;  /* 0x00009e00ff5b7b82 */ /* 0x000e620000000800 */
[----:B----4-:R-:W-:-:S04]  /*46c90*/  IADD3 R46, P3, R97, R2, RZ ;  /* 0x00000002612e7210 */ /* 0x010fc80007f7e0ff */
[----:B------:R-:W-:-:S03]  /*46ca0*/  LEA.HI.X.SX32 R47, R100, R3, 0x1, P3 ;  /* 0x00000003642f7211 */ /* 0x000fc600018f0eff */
[----:B------:R-:W4:Y:S08]  /*46cb0*/  LDC R87, c[0x0][0x278] ;  /* 0x00009e00ff577b82 */ /* 0x000f300000000800 */
[----:B------:R-:W3:Y:S01]  /*46cc0*/  LDC R100, c[0x0][0x278] ;  /* 0x00009e00ff647b82 */ /* 0x000ee20000000800 */
[----:B------:R-:W-:Y:S01]  /*46cd0*/  PRMT R52, R170, 0x7632, R52 ;  /* 0x00007632aa347816 */ /* 0x000fe20000000034 */
[----:B------:R0:W-:Y:S04]  /*46ce0*/  STG.E.U16 desc[UR60][R48.64], R170 ;  /* 0x000000aa30007986 */ /* 0x0001e8000c10153c */
[----:B------:R0:W-:Y:S01]  /*46cf0*/  STG.E.U16 desc[UR60][R50.64], R52 ;  /* 0x0000003432007986 */ /* 0x0001e2000c10153c */
[----:B--2---:R-:W-:Y:S01]  /*46d00*/  IMAD R53, R86, 0x15f, RZ ;  /* 0x0000015f56357824 */ /* 0x004fe200078e02ff */
[----:B------:R-:W-:Y:S01]  /*46d10*/  PRMT R97, R171, 0x7632, R97 ;  /* 0x00007632ab617816 */ /* 0x000fe20000000061 */
[----:B------:R-:W2:Y:S01]  /*46d20*/  LDC R93, c[0x0][0x278] ;  /* 0x00009e00ff5d7b82 */ /* 0x000ea20000000800 */
[----:B0-----:R-:W-:-:S07]  /*46d30*/  IMAD R49, R94, 0x2c0, RZ ;  /* 0x000002c05e317824 */ /* 0x001fce00078e02ff */
[----:B------:R-:W0:Y:S01]  /*46d40*/  LDC R95, c[0x0][0x278] ;  /* 0x00009e00ff5f7b82 */ /* 0x000e220000000800 */
[-C--:B------:R-:W-:Y:S01]  /*46d50*/  IADD3 R50, P3, R49, R2.reuse, RZ ;  /* 0x0000000231327210 */ /* 0x080fe20007f7e0ff */
[----:B---3--:R-:W-:Y:S01]  /*46d60*/  IMAD R100, R100, 0x160, RZ ;  /* 0x0000016064647824 */ /* 0x008fe200078e02ff */
[----:B------:R3:W-:Y:S01]  /*46d70*/  STG.E.U16 desc[UR60][R46.64], R171 ;  /* 0x000000ab2e007986 */ /* 0x0007e2000c10153c */
[----:B------:R-:W-:Y:S01]  /*46d80*/  IADD3 R48, P0, R99, R2, RZ ;  /* 0x0000000263307210 */ /* 0x000fe20007f1e0ff */
[----:B-1----:R-:W-:-:S03]  /*46d90*/  IMAD R91, R91, 0x2c8, RZ ;  /* 0x000002c85b5b7824 */ /* 0x002fc600078e02ff */
[----:B------:R-:W1:Y:S01]  /*46da0*/  LDC R88, c[0x0][0x278] ;  /* 0x00009e00ff587b82 */ /* 0x000e620000000800 */
[----:B------:R-:W-:-:S07]  /*46db0*/  LEA.HI.X.SX32 R51, R100, R3, 0x1, P3 ;  /* 0x0000000364337211 */ /* 0x000fce00018f0eff */
[----:B------:R-:W4:Y:S01]  /*46dc0*/  LDC R100, c[0x0][0x278] ;  /* 0x00009e00ff647b82 */ /* 0x000f220000000800 */
[----:B---3--:R-:W-:-:S05]  /*46dd0*/  IMAD R47, R90, 0x2c4, RZ ;  /* 0x000002c45a2f7824 */ /* 0x008fca00078e02ff */
[----:B------:R-:W-:Y:S02]  /*46de0*/  IADD3 R46, P3, R47, R2, RZ ;  /* 0x000000022f2e7210 */ /* 0x000fe40007f7e0ff */
[----:B------:R-:W-:Y:S01]  /*46df0*/  LEA.HI.X.SX32 R49, R53, R3, 0x1, P0 ;  /* 0x0000000335317211 */ /* 0x000fe200000f0eff */
[----:B------:R-:W3:Y:S01]  /*46e00*/  LDC R92, c[0x0][0x278] ;  /* 0x00009e00ff5c7b82 */ /* 0x000ee20000000800 */
[----:B------:R-:W-:-:S07]  /*46e10*/  IMAD R89, R89, 0x2c2, RZ ;  /* 0x000002c259597824 */ /* 0x000fce00078e02ff */
[----:B------:R-:W3:Y:S01]  /*46e20*/  LDC R94, c[0x0][0x278] ;  /* 0x00009e00ff5e7b82 */ /* 0x000ee20000000800 */
[----:B----4-:R-:W-:Y:S01]  /*46e30*/  IMAD R100, R100, 0x162, RZ ;  /* 0x0000016264647824 */ /* 0x010fe200078e02ff */
[----:B------:R-:W-:Y:S01]  /*46e40*/  PRMT R98, R172, 0x7632, R98 ;  /* 0x00007632ac627816 */ /* 0x000fe20000000062 */
[----:B------:R-:W-:-:S05]  /*46e50*/  IMAD R87, R87, 0x161, RZ ;  /* 0x0000016157577824 */ /* 0x000fca00078e02ff */
[----:B------:R-:W4:Y:S01]  /*46e60*/  LDC R86, c[0x0][0x278] ;  /* 0x00009e00ff567b82 */ /* 0x000f220000000800 */
[----:B------:R-:W-:-:S07]  /*46e70*/  LEA.HI.X.SX32 R47, R100, R3, 0x1, P3 ;  /* 0x00000003642f7211 */ /* 0x000fce00018f0eff */
[----:B------:R-:W1:Y:S01]  /*46e80*/  LDC R100, c[0x0][0x278] ;  /* 0x00009e00ff647b82 */ /* 0x000e620000000800 */
[----:B------:R-:W-:Y:S04]  /*46e90*/  STG.E.U16 desc[UR60][R48.64], R97 ;  /* 0x0000006130007986 */ /* 0x000fe8000c10153c */
[----:B------:R3:W-:Y:S01]  /*46ea0*/  STG.E.U16 desc[UR60][R50.64], R172 ;  /* 0x000000ac32007986 */ /* 0x0007e2000c10153c */
[----:B--2---:R-:W-:Y:S02]  /*46eb0*/  IMAD R93, R93, 0x2c6, RZ ;  /* 0x000002c65d5d7824 */ /* 0x004fe400078e02ff */
[----:B0-----:R-:W-:Y:S01]  /*46ec0*/  IMAD R95, R95, 0x2ca, RZ ;  /* 0x000002ca5f5f7824 */ /* 0x001fe200078e02ff */
[----:B------:R-:W0:Y:S01]  /*46ed0*/  LDC R90, c[0x0][0x278] ;  /* 0x00009e00ff5a7b82 */ /* 0x000e220000000800 */
[----:B---3--:R-:W-:-:S07]  /*46ee0*/  IADD3 R50, P3, R91, R2, RZ ;  /* 0x000000025b327210 */ /* 0x008fce0007f7e0ff */
[----:B------:R-:W2:Y:S01]  /*46ef0*/  LDC R96, c[0x0][0x278] ;  /* 0x00009e00ff607b82 */ /* 0x000ea20000000800 */
[----:B-1----:R-:W-:Y:S01]  /*46f00*/  IMAD R100, R100, 0x164, RZ ;  /* 0x0000016464647824 */ /* 0x002fe200078e02ff */
[-C--:B------:R-:W-:Y:S01]  /*46f10*/  IADD3 R52, P4, R89, R2.reuse, RZ ;  /* 0x0000000259347210 */ /* 0x080fe20007f9e0ff */
[----:B------:R-:W-:Y:S01]  /*46f20*/  IMAD R49, R88, 0x163, RZ ;  /* 0x0000016358317824 */ /* 0x000fe200078e02ff */
[----:B------:R-:W-:-:S04]  /*46f30*/  IADD3 R48, P0, R93, R2, RZ ;  /* 0x000000025d307210 */ /* 0x000fc80007f1e0ff */
[----:B------:R-:W1:Y:S01]  /*46f40*/  LDC R91, c[0x0][0x278] ;  /* 0x00009e00ff5b7b82 */ /* 0x000e620000000800 */
[----:B------:R-:W-:-:S07]  /*46f50*/  LEA.HI.X.SX32 R51, R100, R3, 0x1, P3 ;  /* 0x0000000364337211 */ /* 0x000fce00018f0eff */
[----:B------:R-:W3:Y:S01]  /*46f60*/  LDC R100, c[0x0][0x278] ;  /* 0x00009e00ff647b82 */ /* 0x000ee20000000800 */
[-C--:B------:R-:W-:Y:S01]  /*46f70*/  LEA.HI.X.SX32 R53, R87, R3.reuse, 0x1, P4 ;  /* 0x0000000357357211 */ /* 0x080fe200020f0eff */
[----:B------:R-:W-:Y:S01]  /*46f80*/  IMAD R93, R92, 0x2cc, RZ ;  /* 0x000002cc5c5d7824 */ /* 0x000fe200078e02ff */
[----:B------:R-:W-:-:S03]  /*46f90*/  LEA.HI.X.SX32 R49, R49, R3, 0x1, P0 ;  /* 0x0000000331317211 */ /* 0x000fc600000f0eff */
[----:B------:R4:W-:Y:S02]  /*46fa0*/  STG.E.U16 desc[UR60][R52.64], R98 ;  /* 0x0000006234007986 */ /* 0x0009e4000c10153c */
[----:B------:R-:W2:Y:S02]  /*46fb0*/  LDC R87, c[0x0][0x278] ;  /* 0x00009e00ff577b82 */ /* 0x000ea40000000800 */
[----:B------:R0:W-:Y:S06]  /*46fc0*/  STG.E.U16 desc[UR60][R46.64], R173 ;  /* 0x000000ad2e007986 */ /* 0x0001ec000c10153c */
[----:B------:R-:W1:Y:S01]  /*46fd0*/  LDC R88, c[0x0][0x278] ;  /* 0x00009e00ff587b82 */ /* 0x000e620000000800 */
[----:B----4-:R-:W-:-:S02]  /*46fe0*/  IADD3 R52, P4, R95, R2, RZ ;  /* 0x000000025f347210 */ /* 0x010fc40007f9e0ff */
[----:B------:R-:W-:Y:S01]  /*46ff0*/  PRMT R95, R173, 0x7632, R95 ;  /* 0x00007632ad5f7816 */ /* 0x000fe2000000005f */
[----:B0-----:R-:W-:Y:S01]  /*47000*/  IMAD R47, R94, 0x2ce, RZ ;  /* 0x000002ce5e2f7824 */ /* 0x001fe200078e02ff */
[----:B------:R-:W-:Y:S01]  /*47010*/  IADD3 R46, P3, R93, R2, RZ ;  /* 0x000000025d2e7210 */ /* 0x000fe20007f7e0ff */
[----:B---3--:R-:W-:Y:S02]  /*47020*/  IMAD R100, R100, 0x166, RZ ;  /* 0x0000016664647824 */ /* 0x008fe400078e02ff */
[----:B------:R0:W-:Y:S01]  /*47030*/  STG.E.U16 desc[UR60][R48.64], R95 ;  /* 0x0000005f30007986 */ /* 0x0001e2000c10153c */
[----:B------:R-:W3:Y:S01]  /*47040*/  LDC R89, c[0x0][0x278] ;  /* 0x00009e00ff597b82 */ /* 0x000ee20000000800 */
[----:B------:R-:W-:-:S07]  /*47050*/  PRMT R97, R174, 0x7632, R97 ;  /* 0x00007632ae617816 */ /* 0x000fce0000000061 */
[----:B------:R-:W4:Y:S01]  /*47060*/  LDC R92, c[0x0][0x278] ;  /* 0x00009e00ff5c7b82 */ /* 0x000f220000000800 */
[----:B0-----:R-:W-:Y:S02]  /*47070*/  IADD3 R48, P0, R47, R2, RZ ;  /* 0x000000022f307210 */ /* 0x001fe40007f1e0ff */
[----:B------:R-:W-:-:S05]  /*47080*/  LEA.HI.X.SX32 R47, R100, R3, 0x1, P3 ;  /* 0x00000003642f7211 */ /* 0x000fca00018f0eff */
[----:B------:R-:W0:Y:S01]  /*47090*/  LDC R100, c[0x0][0x278] ;  /* 0x00009e00ff647b82 */ /* 0x000e220000000800 */
[----:B------:R-:W-:Y:S02]  /*470a0*/  IMAD R53, R86, 0x165, RZ ;  /* 0x0000016556357824 */ /* 0x000fe400078e02ff */
[----:B------:R-:W-:Y:S02]  /*470b0*/  IMAD R49, R90, 0x2d0, RZ ;  /* 0x000002d05a317824 */ /* 0x000fe400078e02ff */
[----:B--2---:R-:W-:Y:S01]  /*470c0*/  IMAD R87, R87, 0x167, RZ ;  /* 0x0000016757577824 */ /* 0x004fe200078e02ff */
[----:B------:R-:W-:Y:S01]  /*470d0*/  LEA.HI.X.SX32 R53, R53, R3, 0x1, P4 ;  /* 0x0000000335357211 */ /* 0x000fe200020f0eff */
[----:B------:R2:W-:Y:S01]  /*470e0*/  STG.E.U16 desc[UR60][R50.64], R174 ;  /* 0x000000ae32007986 */ /* 0x0005e2000c10153c */
[----:B------:R-:W-:Y:S01]  /*470f0*/  PRMT R94, R175, 0x7632, R94 ;  /* 0x00007632af5e7816 */ /* 0x000fe2000000005e */
[----:B------:R-:W4:Y:S02]  /*47100*/  LDC R86, c[0x0][0x278] ;  /* 0x00009e00ff567b82 */ /* 0x000f240000000800 */
[----:B------:R-:W-:Y:S04]  /*47110*/  STG.E.U16 desc[UR60][R52.64], R97 ;  /* 0x0000006134007986 */ /* 0x000fe8000c10153c */
[----:B------:R0:W-:Y:S02]  /*47120*/  STG.E.U16 desc[UR60][R46.64], R175 ;  /* 0x000000af2e007986 */ /* 0x0001e4000c10153c */
[----:B------:R-:W4:Y:S01]  /*47130*/  LDC R90, c[0x0][0x278] ;  /* 0x00009e00ff5a7b82 */ /* 0x000f220000000800 */
[----:B--2---:R-:W-:-:S02]  /*47140*/  IADD3 R50, P3, R49, R2, RZ ;  /* 0x0000000231327210 */ /* 0x004fc40007f7e0ff */
[----:B------:R-:W-:Y:S01]  /*47150*/  LEA.HI.X.SX32 R49, R87, R3, 0x1, P0 ;  /* 0x0000000357317211 */ /* 0x000fe200000f0eff */
[----:B-1----:R-:W-:Y:S02]  /*47160*/  IMAD R87, R88, 0x2d4, RZ ;  /* 0x000002d458577824 */ /* 0x002fe400078e02ff */
[----:B------:R-:W-:Y:S02]  /*47170*/  IMAD R51, R96, 0x2d2, RZ ;  /* 0x000002d260337824 */ /* 0x000fe400078e02ff */
[----:B------:R-:W1:Y:S01]  /*47180*/  LDC R88, c[0x0][0x278] ;  /* 0x00009e00ff587b82 */ /* 0x000e620000000800 */
[----:B0-----:R-:W-:Y:S02]  /*47190*/  IMAD R100, R100, 0x16a, RZ ;  /* 0x0000016a64647824 */ /* 0x001fe400078e02ff */
[----:B------:R-:W-:Y:S01]  /*471a0*/  IMAD R47, R91, 0x2d6, RZ ;  /* 0x000002d65b2f7824 */ /* 0x000fe200078e02ff */
[-C--:B------:R-:W-:Y:S01]  /*471b0*/  IADD3 R46, P0, R87, R2.reuse, RZ ;  /* 0x00000002572e7210 */ /* 0x080fe20007f1e0ff */
[----:B------:R0:W-:Y:S01]  /*471c0*/  STG.E.U16 desc[UR60][R48.64], R94 ;  /* 0x0000005e30007986 */ /* 0x0001e2000c10153c */
[----:B------:R-:W-:-:S02]  /*471d0*/  IADD3 R52, P4, R51, R2, RZ ;  /* 0x0000000233347210 */ /* 0x000fc40007f9e0ff */
[----:B------:R-:W-:Y:S01]  /*471e0*/  LEA.HI.X.SX32 R51, R84, R3, 0x1, P3 ;  /* 0x0000000354337211 */ /* 0x000fe200018f0eff */
[----:B---3--:R-:W-:Y:S01]  /*471f0*/  IMAD R53, R89, 0x169, RZ ;  /* 0x0000016959357824 */ /* 0x008fe200078e02ff */
[----:B------:R-:W2:Y:S01]  /*47200*/  LDC R84, c[0x0][0x278] ;  /* 0x00009e00ff547b82 */ /* 0x000ea20000000800 */
[----:B0-----:R-:W-:-:S07]  /*47210*/  IADD3 R48, P3, R47, R2, RZ ;  /* 0x000000022f307210 */ /* 0x001fce0007f7e0ff */
[----:B------:R-:W0:Y:S01]  /*47220*/  LDC R89, c[0x0][0x278] ;  /* 0x00009e00ff597b82 */ /* 0x000e220000000800 */
[----:B------:R-:W-:-:S07]  /*47230*/  LEA.HI.X.SX32 R47, R100, R3, 0x1, P0 ;  /* 0x00000003642f7211 */ /* 0x000fce00000f0eff */
[----:B------:R-:W3:Y:S01]  /*47240*/  LDC R100, c[0x0][0x278] ;  /* 0x00009e00ff647b82 */ /* 0x000ee20000000800 */
[----:B------:R-:W-:Y:S02]  /*47250*/  LEA.HI.X.SX32 R53, R53, R3, 0x1, P4 ;  /* 0x0000000335357211 */ /* 0x000fe400020f0eff */
[----:B------:R-:W-:Y:S01]  /*47260*/  PRMT R95, R176, 0x7632, R95 ;  /* 0x00007632b05f7816 */ /* 0x000fe2000000005f */
[----:B------:R-:W-:Y:S04]  /*47270*/  STG.E.U16 desc[UR60][R50.64], R176 ;  /* 0x000000b032007986 */ /* 0x000fe8000c10153c */
[----:B------:R-:W1:Y:S01]  /*47280*/  LDC R91, c[0x0][0x278] ;  /* 0x00009e00ff5b7b82 */ /* 0x000e620000000800 */
[----:B------:R2:W-:Y:S01]  /*47290*/  STG.E.U16 desc[UR60][R52.64], R95 ;  /* 0x0000005f34007986 */ /* 0x0005e2000c10153c */
[----:B----4-:R-:W-:-:S02]  /*472a0*/  IMAD R49, R86, 0x16b, RZ ;  /* 0x0000016b56317824 */ /* 0x010fc400078e02ff */
[----:B------:R-:W-:Y:S01]  /*472b0*/  IMAD R93, R92, 0x2d8, RZ ;  /* 0x000002d85c5d7824 */ /* 0x000fe200078e02ff */
[----:B------:R-:W-:-:S03]  /*472c0*/  PRMT R96, R178, 0x7632, R96 ;  /* 0x00007632b2607816 */ /* 0x000fc60000000060 */
[----:B------:R-:W4:Y:S08]  /*472d0*/  LDC R87, c[0x0][0x278] ;  /* 0x00009e00ff577b82 */ /* 0x000f300000000800 */
[----:B--2---:R-:W2:Y:S01]  /*472e0*/  LDC R52, c[0x0][0x278] ;  /* 0x00009e00ff347b82 */ /* 0x004ea20000000800 */
[----:B---3--:R-:W-:Y:S01]  /*472f0*/  IMAD R100, R100, 0x16c, RZ ;  /* 0x0000016c64647824 */ /* 0x008fe200078e02ff */
[----:B------:R-:W-:Y:S01]  /*47300*/  LEA.HI.X.SX32 R49, R49, R3, 0x1, P3 ;  /* 0x0000000331317211 */ /* 0x000fe200018f0eff */
[----:B0-----:R-:W-:Y:S01]  /*47310*/  IMAD R53, R89, 0x2da, RZ ;  /* 0x000002da59357824 */ /* 0x001fe200078e02ff */
[----:B------:R-:W-:-:S02]  /*47320*/  PRMT R94, R177, 0x7632, R94 ;  /* 0x00007632b15e7816 */ /* 0x000fc4000000005e */
[----:B------:R-:W-:Y:S01]  /*47330*/  IADD3 R50, P4, R93, R2, RZ ;  /* 0x000000025d327210 */ /* 0x000fe20007f9e0ff */
[----:B------:R-:W-:Y:S01]  /*47340*/  IMAD R95, R90, 0x2dc, RZ ;  /* 0x000002dc5a5f7824 */ /* 0x000fe200078e02ff */
[----:B------:R-:W0:Y:S01]  /*47350*/  LDC R86, c[0x0][0x278] ;  /* 0x00009e00ff567b82 */ /* 0x000e220000000800 */
[----:B------:R3:W-:Y:S01]  /*47360*/  STG.E.U16 desc[UR60][R46.64], R177 ;  /* 0x000000b12e007986 */ /* 0x0007e2000c10153c */
[----:B------:R-:W-:-:S03]  /*47370*/  LEA.HI.X.SX32 R51, R100, R3, 0x1, P4 ;  /* 0x0000000364337211 */ /* 0x000fc600020f0eff */
[----:B------:R4:W-:Y:S03]  /*47380*/  STG.E.U16 desc[UR60][R48.64], R94 ;  /* 0x0000005e30007986 */ /* 0x0009e6000c10153c */
[----:B------:R-:W0:Y:S01]  /*47390*/  LDC R92, c[0x0][0x278] ;  /* 0x00009e00ff5c7b82 */ /* 0x000e220000000800 */
[----:B---3--:R-:W-:Y:S01]  /*473a0*/  IMAD R47, R84, 0x16d, RZ ;  /* 0x0000016d542f7824 */ /* 0x008fe200078e02ff */
[----:B------:R-:W-:Y:S01]  /*473b0*/  IADD3 R46, P3, R53, R2, RZ ;  /* 0x00000002352e7210 */ /* 0x000fe20007f7e0ff */
[----:B-1----:R-:W-:-:S05]  /*473c0*/  IMAD R91, R91, 0x2e0, RZ ;  /* 0x000002e05b5b7824 */ /* 0x002fca00078e02ff */
[----:B------:R-:W1:Y:S01]  /*473d0*/  LDC R93, c[0x0][0x278] ;  /* 0x00009e00ff5d7b82 */ /* 0x000e620000000800 */
[----:B----4-:R-:W-:Y:S01]  /*473e0*/  IMAD R49, R88, 0x2de, RZ ;  /* 0x000002de58317824 */ /* 0x010fe200078e02ff */
[----:B------:R-:W-:Y:S01]  /*473f0*/  IADD3 R48, P0, R95, R2, RZ ;  /* 0x000000025f307210 */ /* 0x000fe20007f1e0ff */
[----:B------:R3:W-:Y:S01]  /*47400*/  STG.E.U16 desc[UR60][R50.64], R178 ;  /* 0x000000b232007986 */ /* 0x0007e2000c10153c */
[----:B------:R-:W-:-:S04]  /*47410*/  LEA.HI.X.SX32 R47, R47, R3, 0x1, P3 ;  /* 0x000000032f2f7211 */ /* 0x000fc800018f0eff */
[----:B------:R-:W4:Y:S01]  /*47420*/  LDC R89, c[0x0][0x278] ;  /* 0x00009e00ff597b82 */ /* 0x000f220000000800 */
[----:B------:R-:W4:Y:S01]  /*47430*/  LDL.LU R100, [R1+0x87c] ;  /* 0x00087c0001647983 */ /* 0x000f220000300800 */
[----:B---3--:R-:W-:-:S06]  /*47440*/  IADD3 R50, P3, R49, R2, RZ ;  /* 0x0000000231327210 */ /* 0x008fcc0007f7e0ff */
[----:B------:R-:W3:Y:S01]  /*47450*/  LDC R88, c[0x0][0x278] ;  /* 0x00009e00ff587b82 */ /* 0x000ee20000000800 */
[----:B------:R-:W-:Y:S01]  /*47460*/  LEA.HI.X.SX32 R49, R85, R3, 0x1, P0 ;  /* 0x0000000355317211 */ /* 0x000fe200000f0eff */
[----:B--2---:R-:W-:Y:S01]  /*47470*/  IMAD R51, R52, 0x16f, RZ ;  /* 0x0000016f34337824 */ /* 0x004fe200078e02ff */
[----:B------:R-:W-:-:S05]  /*47480*/  IADD3 R52, P4, R91, R2, RZ ;  /* 0x000000025b347210 */ /* 0x000fca0007f9e0ff */
[----:B------:R-:W2:Y:S01]  /*47490*/  LDC R85, c[0x0][0x278] ;  /* 0x00009e00ff557b82 */ /* 0x000ea20000000800 */
[-C--:B------:R-:W-:Y:S02]  /*474a0*/  LEA.HI.X.SX32 R51, R51, R3.reuse, 0x1, P3 ;  /* 0x0000000333337211 */ /* 0x080fe400018f0eff */
[----:B------:R-:W-:Y:S02]  /*474b0*/  PRMT R84, R179, 0x7632, R84 ;  /* 0x00007632b3547816 */ /* 0x000fe40000000054 */
[----:B------:R-:W-:Y:S01]  /*474c0*/  LEA.HI.X.SX32 R53, R83, R3, 0x1, P4 ;  /* 0x0000000353357211 */ /* 0x000fe200020f0eff */
[----:B------:R0:W-:Y:S02]  /*474d0*/  STG.E.U16 desc[UR60][R46.64], R96 ;  /* 0x000000602e007986 */ /* 0x0001e4000c10153c */
[----:B------:R-:W3:Y:S02]  /*474e0*/  LDC R91, c[0x0][0x278] ;  /* 0x00009e00ff5b7b82 */ /* 0x000ee40000000800 */
[----:B------:R-:W-:Y:S04]  /*474f0*/  STG.E.U16 desc[UR60][R48.64], R179 ;  /* 0x000000b330007986 */ /* 0x000fe8000c10153c */
[----:B------:R-:W-:Y:S02]  /*47500*/  STG.E.U16 desc[UR60][R50.64], R84 ;  /* 0x0000005432007986 */ /* 0x000fe4000c10153c */
[----:B------:R-:W3:Y:S02]  /*47510*/  LDC R90, c[0x0][0x278] ;  /* 0x00009e00ff5a7b82 */ /* 0x000ee40000000800 */
[----:B------:R4:W-:Y:S01]  /*47520*/  STG.E.U16 desc[UR60][R52.64], R180 ;  /* 0x000000b434007986 */ /* 0x0009e2000c10153c */
[----:B0-----:R-:W-:-:S05]  /*47530*/  IMAD R47, R86, 0x171, RZ ;  /* 0x00000171562f7824 */ /* 0x001fca00078e02ff */
[----:B------:R-:W0:Y:S01]  /*47540*/  LDC R83, c[0x0][0x278] ;  /* 0x00009e00ff537b82 */ /* 0x000e220000000800 */
[----:B------:R-:W-:Y:S02]  /*47550*/  IMAD R95, R92, 0x2e2, RZ ;  /* 0x000002e25c5f7824 */ /* 0x000fe400078e02ff */
[----:B-1----:R-:W-:-:S05]  /*47560*/  IMAD R93, R93, 0x2e6, RZ ;  /* 0x000002e65d5d7824 */ /* 0x002fca00078e02ff */
[----:B----4-:R-:W1:Y:S01]  /*47570*/  LDC R52, c[0x0][0x278] ;  /* 0x00009e00ff347b82 */ /* 0x010e620000000800 */
[----:B------:R-:W-:-:S07]  /*47580*/  IMAD R89, R89, 0x2e4, RZ ;  /* 0x000002e459597824 */ /* 0x000fce00078e02ff */
[----:B------:R-:W4:Y:S01]  /*47590*/  LDC R86, c[0x0][0x278] ;  /* 0x00009e00ff567b82 */ /* 0x000f220000000800 */
[-C--:B------:R-:W-:Y:S02]  /*475a0*/  IADD3 R46, P0, R95, R2.reuse, RZ ;  /* 0x000000025f2e7210 */ /* 0x080fe40007f1e0ff */
[-C--:B------:R-:W-:Y:S01]  /*475b0*/  IADD3 R48, P4, R93, R2.reuse, RZ ;  /* 0x000000025d307210 */ /* 0x080fe20007f9e0ff */
[----:B--2---:R-:W-:Y:S01]  /*475c0*/  IMAD R93, R85, 0x2e8, RZ ;  /* 0x000002e8555d7824 */ /* 0x004fe200078e02ff */
[----:B------:R-:W-:Y:S01]  /*475d0*/  IADD3 R50, P3, R89, R2, RZ ;  /* 0x0000000259327210 */ /* 0x000fe20007f7e0ff */
[----:B------:R-:W-:Y:S01]  /*475e0*/  IMAD R49, R87, 0x173, RZ ;  /* 0x0000017357317824 */ /* 0x000fe200078e02ff */
[-C--:B------:R-:W-:Y:S01]  /*475f0*/  LEA.HI.X.SX32 R47, R47, R3.reuse, 0x1, P0 ;  /* 0x000000032f2f7211 */ /* 0x080fe200000f0eff */
[----:B------:R-:W2:Y:S01]  /*47600*/  LDC R85, c[0x0][0x278] ;  /* 0x00009e00ff557b82 */ /* 0x000ea20000000800 */
[----:B------:R-:W-:Y:S02]  /*47610*/  PRMT R180, R180, 0x7632, R180 ;  /* 0x00007632b4b47816 */ /* 0x000fe400000000b4 */
[-C--:B------:R-:W-:Y:S01]  /*47620*/  LEA.HI.X.SX32 R51, R82, R3.reuse, 0x1, P3 ;  /* 0x0000000352337211 */ /* 0x080fe200018f0eff */
[----:B---3--:R-:W-:Y:S01]  /*47630*/  IMAD R95, R88, 0x2ea, RZ ;  /* 0x000002ea585f7824 */ /* 0x008fe200078e02ff */
[----:B------:R-:W-:Y:S01]  /*47640*/  LEA.HI.X.SX32 R49, R49, R3, 0x1, P4 ;  /* 0x0000000331317211 */ /* 0x000fe200020f0eff */
[----:B------:R3:W-:Y:S02]  /*47650*/  STG.E.U16 desc[UR60][R46.64], R180 ;  /* 0x000000b42e007986 */ /* 0x0007e4000c10153c */
[----:B------:R-:W2:Y:S01]  /*47660*/  LDC R87, c[0x0][0x278] ;  /* 0x00009e00ff577b82 */ /* 0x000ea20000000800 */
[----:B------:R-:W-:Y:S01]  /*47670*/  PRMT R92, R181, 0x7632, R92 ;  /* 0x00007632b55c7816 */ /* 0x000fe2000000005c */
[----:B------:R0:W-:Y:S01]  /*47680*/  STG.E.U16 desc[UR60][R50.64], R181 ;  /* 0x000000b532007986 */ /* 0x0001e2000c10153c */
[----:B------:R-:W-:-:S05]  /*47690*/  IMAD R91, R91, 0x2ee, RZ ;  /* 0x000002ee5b5b7824 */ /* 0x000fca00078e02ff */
[----:B------:R-:W2:Y:S01]  /*476a0*/  LDC R89, c[0x0][0x278] ;  /* 0x00009e00ff597b82 */ /* 0x000ea20000000800 */
[----:B---3--:R-:W-:Y:S01]  /*476b0*/  IADD3 R46, P3, R93, R2, RZ ;  /* 0x000000025d2e7210 */ /* 0x008fe20007f7e0ff */
[----:B------:R3:W-:Y:S01]  /*476c0*/  STG.E.U16 desc[UR60][R48.64], R92 ;  /* 0x0000005c30007986 */ /* 0x0007e2000c10153c */
[----:B0-----:R-:W-:-:S05]  /*476d0*/  IMAD R51, R90, 0x2ec, RZ ;  /* 0x000002ec5a337824 */ /* 0x001fca00078e02ff */
[----:B------:R-:W0:Y:S01]  /*476e0*/  LDC R82, c[0x0][0x278] ;  /* 0x00009e00ff527b82 */ /* 0x000e220000000800 */
[----:B------:R-:W-:Y:S01]  /*476f0*/  LEA.HI.X.SX32 R47, R81, R3, 0x1, P3 ;  /* 0x00000003512f7211 */ /* 0x000fe200018f0eff */
[----:B------:R-:W-:Y:S02]  /*47700*/  IMAD R53, R83, 0x175, RZ ;  /* 0x0000017553357824 */ /* 0x000fe400078e02ff */
[----:B-1----:R-:W-:Y:S01]  /*47710*/  IMAD R81, R52, 0x177, RZ ;  /* 0x0000017734517824 */ /* 0x002fe200078e02ff */
[----:B------:R-:W-:-:S03]  /*47720*/  IADD3 R52, P4, R91, R2, RZ ;  /* 0x000000025b347210 */ /* 0x000fc60007f9e0ff */
[----:B------:R-:W1:Y:S01]  /*47730*/  LDC R84, c[0x0][0x278] ;  /* 0x00009e00ff547b82 */ /* 0x000e620000000800 */
[-C--:B---3--:R-:W-:Y:S01]  /*47740*/  IADD3 R48, P0, R95, R2.reuse, RZ ;  /* 0x000000025f307210 */ /* 0x088fe20007f1e0ff */
[----:B----4-:R-:W-:Y:S01]  /*47750*/  IMAD R91, R86, 0x2f0, RZ ;  /* 0x000002f0565b7824 */ /* 0x010fe200078e02ff */
[----:B------:R-:W-:Y:S01]  /*47760*/  IADD3 R50, P3, R51, R2, RZ ;  /* 0x0000000233327210 */ /* 0x000fe20007f7e0ff */
[----:B------:R3:W-:Y:S01]  /*47770*/  STG.E.U16 desc[UR60][R46.64], R182 ;  /* 0x000000b62e007986 */ /* 0x0007e2000c10153c */
[-C--:B------:R-:W-:Y:S02]  /*47780*/  LEA.HI.X.SX32 R49, R53, R3.reuse, 0x1, P0 ;  /* 0x0000000335317211 */ /* 0x080fe400000f0eff */
[----:B------:R-:W-:Y:S01]  /*47790*/  LEA.HI.X.SX32 R51, R80, R3, 0x1, P3 ;  /* 0x0000000350337211 */ /* 0x000fe200018f0eff */
[----:B------:R-:W4:Y:S01]  /*477a0*/  LDC R83, c[0x0][0x278] ;  /* 0x00009e00ff537b82 */ /* 0x000f220000000800 */
[----:B--2---:R-:W-:Y:S01]  /*477b0*/  IMAD R85, R85, 0x2f4, RZ ;  /* 0x000002f455557824 */ /* 0x004fe200078e02ff */
[----:B---3--:R-:W-:-:S06]  /*477c0*/  PRMT R47, R182, 0x7632, R47 ;  /* 0x00007632b62f7816 */ /* 0x008fcc000000002f */
[----:B------:R-:W2:Y:S01]  /*477d0*/  LDC R88, c[0x0][0x278] ;  /* 0x00009e00ff587b82 */ /* 0x000ea20000000800 */
[----:B------:R-:W-:Y:S01]  /*477e0*/  IADD3 R46, P3, R91, R2, RZ ;  /* 0x000000025b2e7210 */ /* 0x000fe20007f7e0ff */
[----:B------:R3:W-:Y:S06]  /*477f0*/  STG.E.U16 desc[UR60][R48.64], R47 ;  /* 0x0000002f30007986 */ /* 0x0007ec000c10153c */
[----:B------:R-:W2:Y:S01]  /*47800*/  LDC R80, c[0x0][0x278] ;  /* 0x00009e00ff507b82 */ /* 0x000ea20000000800 */
[----:B------:R-:W-:Y:S01]  /*47810*/  LEA.HI.X.SX32 R53, R81, R3, 0x1, P4 ;  /* 0x0000000351357211 */ /* 0x000fe200020f0eff */
[----:B------:R0:W-:Y:S01]  /*47820*/  STG.E.U16 desc[UR60][R50.64], R183 ;  /* 0x000000b732007986 */ /* 0x0001e2000c10153c */
[----:B------:R-:W-:-:S02]  /*47830*/  PRMT R90, R183, 0x7632, R90 ;  /* 0x00007632b75a7816 */ /* 0x000fc4000000005a */
[----:B---3--:R-:W-:-:S03]  /*47840*/  LEA.HI.X.SX32 R47, R79, R3, 0x1, P3 ;  /* 0x000000034f2f7211 */ /* 0x008fc600018f0eff */
[----:B------:R-:W3:Y:S01]  /*47850*/  LDC R86, c[0x0][0x278] ;  /* 0x00009e00ff567b82 */ /* 0x000ee20000000800 */
[----:B------:R-:W-:-:S07]  /*47860*/  IMAD R87, R87, 0x2f2, RZ ;  /* 0x000002f257577824 */ /* 0x000fce00078e02ff */
[----:B------:R-:W3:Y:S01]  /*47870*/  LDC R79, c[0x0][0x278] ;  /* 0x00009e00ff4f7b82 */ /* 0x000ee20000000800 */
[-C--:B0-----:R-:W-:Y:S01]  /*47880*/  IADD3 R50, P3, R85, R2.reuse, RZ ;  /* 0x0000000255327210 */ /* 0x081fe20007f7e0ff */
[----:B------:R-:W-:Y:S01]  /*47890*/  IMAD R89, R89, 0x2f6, RZ ;  /* 0x000002f659597824 */ /* 0x000fe200078e02ff */
[----:B------:R1:W-:Y:S01]  /*478a0*/  STG.E.U16 desc[UR60][R52.64], R90 ;  /* 0x0000005a34007986 */ /* 0x0003e2000c10153c */
[----:B------:R-:W-:Y:S01]  /*478b0*/  IMAD R81, R82, 0x179, RZ ;  /* 0x0000017952517824 */ /* 0x000fe200078e02ff */
[-C--:B------:R-:W-:Y:S02]  /*478c0*/  IADD3 R48, P0, R87, R2.reuse, RZ ;  /* 0x0000000257307210 */ /* 0x080fe40007f1e0ff */
[-C--:B------:R-:W-:Y:S01]  /*478d0*/  LEA.HI.X.SX32 R51, R78, R3.reuse, 0x1, P3 ;  /* 0x000000034e337211 */ /* 0x080fe200018f0eff */
[----:B------:R4:W-:Y:S01]  /*478e0*/  STG.E.U16 desc[UR60][R46.64], R184 ;  /* 0x000000b82e007986 */ /* 0x0009e2000c10153c */
[----:B------:R-:W0:Y:S01]  /*478f0*/  LDC R78, c[0x0][0x278] ;  /* 0x00009e00ff4e7b82 */ /* 0x000e220000000800 */
[----:B------:R-:W-:Y:S01]  /*47900*/  LEA.HI.X.SX32 R49, R81, R3, 0x1, P0 ;  /* 0x0000000351317211 */ /* 0x000fe200000f0eff */
[----:B-1----:R-:W-:Y:S01]  /*47910*/  IMAD R53, R84, 0x17b, RZ ;  /* 0x0000017b54357824 */ /* 0x002fe200078e02ff */
[----:B------:R-:W-:-:S05]  /*47920*/  IADD3 R52, P4, R89, R2, RZ ;  /* 0x0000000259347210 */ /* 0x000fca0007f9e0ff */
[----:B------:R-:W1:Y:S01]  /*47930*/  LDC R81, c[0x0][0x278] ;  /* 0x00009e00ff517b82 */ /* 0x000e620000000800 */
[----:B------:R-:W-:Y:S02]  /*47940*/  PRMT R84, R184, 0x7632, R84 ;  /* 0x00007632b8547816 */ /* 0x000fe40000000054 */
[----:B------:R-:W-:Y:S02]  /*47950*/  LEA.HI.X.SX32 R53, R53, R3, 0x1, P4 ;  /* 0x0000000335357211 */ /* 0x000fe400020f0eff */
[----:B------:R-:W-:Y:S01]  /*47960*/  PRMT R89, R185, 0x7632, R89 ;  /* 0x00007632b9597816 */ /* 0x000fe20000000059 */
[----:B----4-:R-:W-:Y:S01]  /*47970*/  IMAD R47, R83, 0x2f8, RZ ;  /* 0x000002f8532f7824 */ /* 0x010fe200078e02ff */
[----:B------:R4:W-:Y:S01]  /*47980*/  STG.E.U16 desc[UR60][R48.64], R84 ;  /* 0x0000005430007986 */ /* 0x0009e2000c10153c */
[----:B------:R-:W1:Y:S01]  /*47990*/  LDC R82, c[0x0][0x278] ;  /* 0x00009e00ff527b82 */ /* 0x000e620000000800 */
[----:B--2---:R-:W-:Y:S02]  /*479a0*/  IMAD R87, R88, 0x2fc, RZ ;  /* 0x000002fc58577824 */ /* 0x004fe400078e02ff */
[----:B------:R2:W-:Y:S05]  /*479b0*/  STG.E.U16 desc[UR60][R50.64], R185 ;  /* 0x000000b932007986 */ /* 0x0005ea000c10153c */
[----:B------:R-:W1:Y:S01]  /*479c0*/  LDC R83, c[0x0][0x278] ;  /* 0x00009e00ff537b82 */ /* 0x000e620000000800 */
[----:B------:R2:W-:Y:S01]  /*479d0*/  STG.E.U16 desc[UR60][R52.64], R89 ;  /* 0x0000005934007986 */ /* 0x0005e2000c10153c */
[----:B------:R-:W-:Y:S01]  /*479e0*/  IADD3 R46, P0, R47, R2, RZ ;  /* 0x000000022f2e7210 */ /* 0x000fe20007f1e0ff */
[----:B----4-:R-:W-:-:S02]  /*479f0*/  IMAD R49, R80, 0x17d, RZ ;  /* 0x0000017d50317824 */ /* 0x010fc400078e02ff */
[----:B---3--:R-:W-:Y:S01]  /*47a00*/  IMAD R85, R86, 0x2fa, RZ ;  /* 0x000002fa56557824 */ /* 0x008fe200078e02ff */
[----:B--2---:R-:W-:Y:S02]  /*47a10*/  IADD3 R50, P4, R87, R2, RZ ;  /* 0x0000000257327210 */ /* 0x004fe40007f9e0ff */
[----:B------:R-:W2:Y:S01]  /*47a20*/  LDC R80, c[0x0][0x278] ;  /* 0x00009e00ff507b82 */ /* 0x000ea20000000800 */
[----:B------:R-:W-:Y:S01]  /*47a30*/  LEA.HI.X.SX32 R47, R77, R3, 0x1, P0 ;  /* 0x000000034d2f7211 */ /* 0x000fe200000f0eff */
[----:B------:R-:W-:-:S06]  /*47a40*/  IMAD R53, R79, 0x2fe, RZ ;  /* 0x000002fe4f357824 */ /* 0x000fcc00078e02ff */
[----:B------:R-:W3:Y:S01]  /*47a50*/  LDC R52, c[0x0][0x278] ;  /* 0x00009e00ff347b82 */ /* 0x000ee20000000800 */
[----:B------:R-:W-:-:S07]  /*47a60*/  LEA.HI.X.SX32 R51, R76, R3, 0x1, P4 ;  /* 0x000000034c337211 */ /* 0x000fce00020f0eff */
[----:B------:R-:W4:Y:S01]  /*47a70*/  LDC R79, c[0x0][0x278] ;  /* 0x00009e00ff4f7b82 */ /* 0x000f220000000800 */
[----:B------:R-:W-:Y:S01]  /*47a80*/  IADD3 R48, P3, R85, R2, RZ ;  /* 0x0000000255307210 */ /* 0x000fe20007f7e0ff */
[----:B------:R0:W-:Y:S06]  /*47a90*/  STG.E.U16 desc[UR60][R46.64], R186 ;  /* 0x000000ba2e007986 */ /* 0x0001ec000c10153c */
[----:B------:R-:W2:Y:S01]  /*47aa0*/  LDC R76, c[0x0][0x278] ;  /* 0x00009e00ff4c7b82 */ /* 0x000ea20000000800 */
[----:B------:R-:W-:Y:S02]  /*47ab0*/  LEA.HI.X.SX32 R49, R49, R3, 0x1, P3 ;  /* 0x0000000331317211 */ /* 0x000fe400018f0eff */
[----:B------:R-:W-:Y:S01]  /*47ac0*/  PRMT R85, R186, 0x7632, R85 ;  /* 0x00007632ba557816 */ /* 0x000fe20000000055 */
[----:B0-----:R-:W-:-:S04]  /*47ad0*/  IMAD R47, R78, 0x17f, RZ ;  /* 0x0000017f4e2f7824 */ /* 0x001fc800078e02ff */
[----:B------:R-:W0:Y:S01]  /*47ae0*/  LDC R78, c[0x0][0x278] ;  /* 0x00009e00ff4e7b82 */ /* 0x000e220000000800 */
[----:B-1----:R-:W-:Y:S01]  /*47af0*/  IMAD R81, R81, 0x300, RZ ;  /* 0x0000030051517824 */ /* 0x002fe200078e02ff */
[----:B------:R1:W-:Y:S01]  /*47b00*/  STG.E.U16 desc[UR60][R48.64], R85 ;  /* 0x0000005530007986 */ /* 0x0003e2000c10153c */
[----:B------:R-:W-:Y:S01]  /*47b10*/  IADD3 R46, P3, R53, R2, RZ ;  /* 0x00000002352e7210 */ /* 0x000fe20007f7e0ff */
[----:B------:R-:W-:-:S04]  /*47b20*/  IMAD R83, R83, 0x304, RZ ;  /* 0x0000030453537824 */ /* 0x000fc800078e02ff */
[----:B------:R-:W0:Y:S01]  /*47b30*/  LDC R84, c[0x0][0x278] ;  /* 0x00009e00ff547b82 */ /* 0x000e220000000800 */
[----:B------:R3:W-:Y:S01]  /*47b40*/  STG.E.U16 desc[UR60][R50.64], R187 ;  /* 0x000000bb32007986 */ /* 0x0007e2000c10153c */
[----:B------:R-:W-:Y:S01]  /*47b50*/  LEA.HI.X.SX32 R47, R47, R3, 0x1, P3 ;  /* 0x000000032f2f7211 */ /* 0x000fe200018f0eff */
[----:B-1----:R-:W-:-:S05]  /*47b60*/  IMAD R49, R82, 0x302, RZ ;  /* 0x0000030252317824 */ /* 0x002fca00078e02ff */
[----:B------:R-:W1:Y:S01]  /*47b70*/  LDC R77, c[0x0][0x278] ;  /* 0x00009e00ff4d7b82 */ /* 0x000e620000000800 */
[-C--:B------:R-:W-:Y:S02]  /*47b80*/  IADD3 R48, P0, R81, R2.reuse, RZ ;  /* 0x0000000251307210 */ /* 0x080fe40007f1e0ff */
[----:B------:R-:W-:Y:S01]  /*47b90*/  PRMT R86, R187, 0x7632, R86 ;  /* 0x00007632bb567816 */ /* 0x000fe20000000056 */
[----:B---3--:R-:W-:Y:S01]  /*47ba0*/  IMAD R51, R52, 0x181, RZ ;  /* 0x0000018134337824 */ /* 0x008fe200078e02ff */
[-C--:B------:R-:W-:Y:S02]  /*47bb0*/  IADD3 R50, P3, R49, R2.reuse, RZ ;  /* 0x0000000231327210 */ /* 0x080fe40007f7e0ff */
[----:B------:R-:W-:Y:S01]  /*47bc0*/  IADD3 R52, P4, R83, R2, RZ ;  /* 0x0000000253347210 */ /* 0x000fe20007f9e0ff */
[----:B----4-:R-:W-:Y:S01]  /*47bd0*/  IMAD R79, R79, 0x308, RZ ;  /* 0x000003084f4f7824 */ /* 0x010fe200078e02ff */
[-C--:B------:R-:W-:Y:S01]  /*47be0*/  LEA.HI.X.SX32 R49, R75, R3.reuse, 0x1, P0 ;  /* 0x000000034b317211 */ /* 0x080fe200000f0eff */
[----:B--2---:R-:W-:Y:S01]  /*47bf0*/  IMAD R75, R80, 0x306, RZ ;  /* 0x00000306504b7824 */ /* 0x004fe200078e02ff */
[-C--:B------:R-:W-:Y:S01]  /*47c00*/  LEA.HI.X.SX32 R51, R51, R3.reuse, 0x1, P3 ;  /* 0x0000000333337211 */ /* 0x080fe200018f0eff */
[----:B------:R-:W2:Y:S01]  /*47c10*/  LDC R82, c[0x0][0x278] ;  /* 0x00009e00ff527b82 */ /* 0x000ea20000000800 */
[----:B------:R-:W-:Y:S01]  /*47c20*/  PRMT R85, R188, 0x7632, R85 ;  /* 0x00007632bc557816 */ /* 0x000fe20000000055 */
[----:B------:R3:W-:Y:S01]  /*47c30*/  STG.E.U16 desc[UR60][R46.64], R86 ;  /* 0x000000562e007986 */ /* 0x0007e2000c10153c */
[----:B------:R-:W-:-:S03]  /*47c40*/  LEA.HI.X.SX32 R53, R74, R3, 0x1, P4 ;  /* 0x000000034a357211 */ /* 0x000fc600020f0eff */
[----:B------:R4:W-:Y:S02]  /*47c50*/  STG.E.U16 desc[UR60][R48.64], R188 ;  /* 0x000000bc30007986 */ /* 0x0009e4000c10153c */
[----:B------:R-:W2:Y:S02]  /*47c60*/  LDC R74, c[0x0][0x278] ;  /* 0x00009e00ff4a7b82 */ /* 0x000ea40000000800 */
[----:B------:R-:W-:Y:S01]  /*47c70*/  STG.E.U16 desc[UR60][R50.64], R85 ;  /* 0x0000005532007986 */ /* 0x000fe2000c10153c */
[----:B---3--:R-:W-:-:S05]  /*47c80*/  IMAD R47, R76, 0x183, RZ ;  /* 0x000001834c2f7824 */ /* 0x008fca00078e02ff */
[----:B------:R-:W3:Y:S01]  /*47c90*/  LDC R81, c[0x0][0x278] ;  /* 0x00009e00ff517b82 */ /* 0x000ee20000000800 */
[-C--:B------:R-:W-:Y:S02]  /*47ca0*/  IADD3 R46, P0, R75, R2.reuse, RZ ;  /* 0x000000024b2e7210 */ /* 0x080fe40007f1e0ff */
[----:B----4-:R-:W-:Y:S01]  /*47cb0*/  IADD3 R48, P3, R79, R2, RZ ;  /* 0x000000024f307210 */ /* 0x010fe20007f7e0ff */
[----:B------:R4:W-:Y:S04]  /*47cc0*/  STG.E.U16 desc[UR60][R52.64], R189 ;  /* 0x000000bd34007986 */ /* 0x0009e8000c10153c */
[----:B------:R-:W2:Y:S01]  /*47cd0*/  LDC R80, c[0x0][0x278] ;  /* 0x00009e00ff507b82 */ /* 0x000ea20000000800 */
[-C--:B------:R-:W-:Y:S02]  /*47ce0*/  LEA.HI.X.SX32 R47, R47, R3.reuse, 0x1, P0 ;  /* 0x000000032f2f7211 */ /* 0x080fe400000f0eff */
[----:B------:R-:W-:Y:S01]  /*47cf0*/  LEA.HI.X.SX32 R49, R73, R3, 0x1, P3 ;  /* 0x0000000349317211 */ /* 0x000fe200018f0eff */
[----:B0-----:R-:W-:-:S04]  /*47d00*/  IMAD R73, R78, 0x30c, RZ ;  /* 0x0000030c4e497824 */ /* 0x001fc800078e02ff */
[----:B----4-:R-:W0:Y:S01]  /*47d10*/  LDC R52, c[0x0][0x278] ;  /* 0x00009e00ff347b82 */ /* 0x010e220000000800 */
[----:B------:R-:W-:Y:S01]  /*47d20*/  PRMT R189, R189, 0x7632, R189 ;  /* 0x00007632bdbd7816 */ /* 0x000fe200000000bd */
[----:B------:R-:W-:-:S06]  /*47d30*/  IMAD R83, R84, 0x30a, RZ ;  /* 0x0000030a54537824 */ /* 0x000fcc00078e02ff */
[----:B------:R-:W4:Y:S01]  /*47d40*/  LDC R76, c[0x0][0x278] ;  /* 0x00009e00ff4c7b82 */ /* 0x000f220000000800 */
[----:B------:R1:W-:Y:S02]  /*47d50*/  STG.E.U16 desc[UR60][R46.64], R189 ;  /* 0x000000bd2e007986 */ /* 0x0003e4000c10153c */
[----:B-1----:R-:W-:Y:S01]  /*47d60*/  IMAD R51, R77, 0x185, RZ ;  /* 0x000001854d337824 */ /* 0x002fe200078e02ff */
[----:B------:R-:W-:-:S04]  /*47d70*/  IADD3 R50, P4, R83, R2, RZ ;  /* 0x0000000253327210 */ /* 0x000fc80007f9e0ff */
[----:B------:R-:W1:Y:S01]  /*47d80*/  LDC R77, c[0x0][0x278] ;  /* 0x00009e00ff4d7b82 */ /* 0x000e620000000800 */
[----:B------:R-:W-:-:S07]  /*47d90*/  IADD3 R46, P3, R73, R2, RZ ;  /* 0x00000002492e7210 */ /* 0x000fce0007f7e0ff */
[----:B------:R-:W1:Y:S01]  /*47da0*/  LDC R75, c[0x0][0x278] ;  /* 0x00009e00ff4b7b82 */ /* 0x000e620000000800 */
[-C--:B------:R-:W-:Y:S02]  /*47db0*/  LEA.HI.X.SX32 R47, R72, R3.reuse, 0x1, P3 ;  /* 0x00000003482f7211 */ /* 0x080fe400018f0eff */
[----:B------:R-:W-:Y:S02]  /*47dc0*/  LEA.HI.X.SX32 R51, R51, R3, 0x1, P4 ;  /* 0x0000000333337211 */ /* 0x000fe400020f0eff */
[----:B------:R-:W-:-:S03]  /*47dd0*/  PRMT R83, R190, 0x7632, R83 ;  /* 0x00007632be537816 */ /* 0x000fc60000000053 */
[----:B------:R-:W1:Y:S01]  /*47de0*/  LDC R72, c[0x0][0x278] ;  /* 0x00009e00ff487b82 */ /* 0x000e620000000800 */
[----:B------:R0:W-:Y:S01]  /*47df0*/  STG.E.U16 desc[UR60][R48.64], R190 ;  /* 0x000000be30007986 */ /* 0x0001e2000c10153c */
[----:B---3--:R-:W-:-:S06]  /*47e00*/  IMAD R81, R81, 0x30e, RZ ;  /* 0x0000030e51517824 */ /* 0x008fcc00078e02ff */
[----:B------:R-:W3:Y:S01]  /*47e10*/  LDC R78, c[0x0][0x278] ;  /* 0x00009e00ff4e7b82 */ /* 0x000ee20000000800 */
[----:B------:R4:W-:Y:S01]  /*47e20*/  STG.E.U16 desc[UR60][R50.64], R83 ;  /* 0x0000005332007986 */ /* 0x0009e2000c10153c */
[----:B--2---:R-:W-:Y:S02]  /*47e30*/  IMAD R53, R74, 0x187, RZ ;  /* 0x000001874a357824 */ /* 0x004fe400078e02ff */
[----:B0-----:R-:W-:-:S04]  /*47e40*/  IMAD R49, R82, 0x310, RZ ;  /* 0x0000031052317824 */ /* 0x001fc800078e02ff */
[----:B------:R-:W0:Y:S01]  /*47e50*/  LDC R79, c[0x0][0x278] ;  /* 0x00009e00ff4f7b82 */ /* 0x000e220000000800 */
[----:B------:R2:W-:Y:S01]  /*47e60*/  STG.E.U16 desc[UR60][R46.64], R191 ;  /* 0x000000bf2e007986 */ /* 0x0005e2000c10153c */
[----:B----4-:R-:W-:-:S06]  /*47e70*/  IMAD R51, R80, 0x312, RZ ;  /* 0x0000031250337824 */ /* 0x010fcc00078e02ff */
[----:B------:R-:W4:Y:S01]  /*47e80*/  LDC R74, c[0x0][0x278] ;  /* 0x00009e00ff4a7b82 */ /* 0x000f220000000800 */
[-C--:B------:R-:W-:Y:S01]  /*47e90*/  IADD3 R50, P3, R49, R2.reuse, RZ ;  /* 0x0000000231327210 */ /* 0x080fe20007f7e0ff */
[----:B------:R-:W-:Y:S01]  /*47ea0*/  IMAD R73, R52, 0x189, RZ ;  /* 0x0000018934497824 */ /* 0x000fe200078e02ff */
[-C--:B------:R-:W-:Y:S01]  /*47eb0*/  IADD3 R48, P0, R81, R2.reuse, RZ ;  /* 0x0000000251307210 */ /* 0x080fe20007f1e0ff */
[----:B--2---:R-:W-:Y:S01]  /*47ec0*/  IMAD R47, R76, 0x314, RZ ;  /* 0x000003144c2f7824 */ /* 0x004fe200078e02ff */
[----:B------:R-:W-:-:S03]  /*47ed0*/  IADD3 R52, P4, R51, R2, RZ ;  /* 0x0000000233347210 */ /* 0x000fc60007f9e0ff */
[----:B------:R-:W2:Y:S01]  /*47ee0*/  LDC R80, c[0x0][0x278] ;  /* 0x00009e00ff507b82 */ /* 0x000ea20000000800 */
[-C--:B------:R-:W-:Y:S02]  /*47ef0*/  LEA.HI.X.SX32 R51, R71, R3.reuse, 0x1, P3 ;  /* 0x0000000347337211 */ /* 0x080fe400018f0eff */
[----:B------:R-:W-:Y:S02]  /*47f00*/  LEA.HI.X.SX32 R49, R53, R3, 0x1, P0 ;  /* 0x0000000335317211 */ /* 0x000fe400000f0eff */
[----:B------:R-:W-:-:S03]  /*47f10*/  PRMT R82, R191, 0x7632, R82 ;  /* 0x00007632bf527816 */ /* 0x000fc60000000052 */
[----:B------:R-:W2:Y:S01]  /*47f20*/  LDC R76, c[0x0][0x278] ;  /* 0x00009e00ff4c7b82 */ /* 0x000ea20000000800 */
[----:B------:R-:W-:Y:S02]  /*47f30*/  LEA.HI.X.SX32 R53, R73, R3, 0x1, P4 ;  /* 0x0000000349357211 */ /* 0x000fe400020f0eff */
[----:B------:R-:W-:-:S05]  /*47f40*/  PRMT R83, R192, 0x7632, R83 ;  /* 0x00007632c0537816 */ /* 0x000fca0000000053 */
[----:B------:R-:W2:Y:S01]  /*47f50*/  LDC R81, c[0x0][0x278] ;  /* 0x00009e00ff517b82 */ /* 0x000ea20000000800 */
[----:B------:R3:W-:Y:S01]  /*47f60*/  STG.E.U16 desc[UR60][R48.64], R82 ;  /* 0x0000005230007986 */ /* 0x0007e2000c10153c */
[----:B-1----:R-:W-:-:S06]  /*47f70*/  IMAD R77, R77, 0x316, RZ ;  /* 0x000003164d4d7824 */ /* 0x002fcc00078e02ff */
[----:B------:R-:W1:Y:S01]  /*47f80*/  LDC R71, c[0x0][0x278] ;  /* 0x00009e00ff477b82 */ /* 0x000e620000000800 */
[----:B------:R0:W-:Y:S07]  /*47f90*/  STG.E.U16 desc[UR60][R50.64], R192 ;  /* 0x000000c032007986 */ /* 0x0001ee000c10153c */
[----:B------:R-:W1:Y:S01]  /*47fa0*/  LDC R73, c[0x0][0x278] ;  /* 0x00009e00ff497b82 */ /* 0x000e620000000800 */
[----:B------:R4:W-:Y:S01]  /*47fb0*/  STG.E.U16 desc[UR60][R52.64], R83 ;  /* 0x0000005334007986 */ /* 0x0009e2000c10153c */
[-C--:B------:R-:W-:Y:S01]  /*47fc0*/  IADD3 R46, P3, R47, R2.reuse, RZ ;  /* 0x000000022f2e7210 */ /* 0x080fe20007f7e0ff */
[----:B---3--:R-:W-:Y:S01]  /*47fd0*/  IMAD R49, R75, 0x18b, RZ ;  /* 0x0000018b4b317824 */ /* 0x008fe200078e02ff */
[----:B------:R-:W-:Y:S01]  /*47fe0*/  IADD3 R48, P0, R77, R2, RZ ;  /* 0x000000024d307210 */ /* 0x000fe20007f1e0ff */
[----:B0-----:R-:W-:-:S02]  /*47ff0*/  IMAD R51, R78, 0x318, RZ ;  /* 0x000003184e337824 */ /* 0x001fc400078e02ff */
[----:B------:R-:W-:Y:S01]  /*48000*/  IMAD R79, R79, 0x31a, RZ ;  /* 0x0000031a4f4f7824 */ /* 0x000fe200078e02ff */
[-C--:B------:R-:W-:Y:S01]  /*48010*/  LEA.HI.X.SX32 R47, R70, R3.reuse, 0x1, P3 ;  /* 0x00000003462f7211 */ /* 0x080fe200018f0eff */
[----:B----4-:R-:W-:Y:S01]  /*48020*/  IMAD R53, R72, 0x18d, RZ ;  /* 0x0000018d48357824 */ /* 0x010fe200078e02ff */
[-C--:B------:R-:W-:Y:S01]  /*48030*/  LEA.HI.X.SX32 R49, R49, R3.reuse, 0x1, P0 ;  /* 0x0000000331317211 */ /* 0x080fe200000f0eff */
[----:B------:R-:W0:Y:S01]  /*48040*/  LDC R72, c[0x0][0x278] ;  /* 0x00009e00ff487b82 */ /* 0x000e220000000800 */
[-C--:B------:R-:W-:Y:S01]  /*48050*/  IADD3 R50, P3, R51, R2.reuse, RZ ;  /* 0x0000000233327210 */ /* 0x080fe20007f7e0ff */
[----:B------:R-:W-:Y:S01]  /*48060*/  IMAD R77, R74, 0x31c, RZ ;  /* 0x0000031c4a4d7824 */ /* 0x000fe200078e02ff */
[----:B------:R-:W-:Y:S02]  /*48070*/  PRMT R78, R193, 0x7632, R78 ;  /* 0x00007632c14e7816 */ /* 0x000fe4000000004e */
[----:B------:R-:W-:Y:S01]  /*48080*/  IADD3 R52, P4, R79, R2, RZ ;  /* 0x000000024f347210 */ /* 0x000fe20007f9e0ff */
[----:B------:R3:W-:Y:S01]  /*48090*/  STG.E.U16 desc[UR60][R46.64], R193 ;  /* 0x000000c12e007986 */ /* 0x0007e2000c10153c */
[-C--:B------:R-:W-:Y:S01]  /*480a0*/  LEA.HI.X.SX32 R51, R69, R3.reuse, 0x1, P3 ;  /* 0x0000000345337211 */ /* 0x080fe200018f0eff */
[----:B------:R-:W4:Y:S01]  /*480b0*/  LDC R70, c[0x0][0x278] ;  /* 0x00009e00ff467b82 */ /* 0x000f220000000800 */
[----:B------:R-:W-:Y:S01]  /*480c0*/  LEA.HI.X.SX32 R53, R53, R3, 0x1, P4 ;  /* 0x0000000335357211 */ /* 0x000fe200020f0eff */
[----:B------:R3:W-:Y:S01]  /*480d0*/  STG.E.U16 desc[UR60][R48.64], R78 ;  /* 0x0000004e30007986 */ /* 0x0007e2000c10153c */
[----:B------:R-:W-:Y:S01]  /*480e0*/  PRMT R79, R194, 0x7632, R79 ;  /* 0x00007632c24f7816 */ /* 0x000fe2000000004f */
[----:B--2---:R-:W-:-:S04]  /*480f0*/  IMAD R81, R81, 0x322, RZ ;  /* 0x0000032251517824 */ /* 0x004fc800078e02ff */
[----:B------:R-:W2:Y:S01]  /*48100*/  LDC R74, c[0x0][0x278] ;  /* 0x00009e00ff4a7b82 */ /* 0x000ea20000000800 */
[----:B---3--:R-:W-:Y:S01]  /*48110*/  IMAD R47, R80, 0x31e, RZ ;  /* 0x0000031e502f7824 */ /* 0x008fe200078e02ff */
[----:B------:R-:W-:Y:S01]  /*48120*/  IADD3 R46, P3, R77, R2, RZ ;  /* 0x000000024d2e7210 */ /* 0x000fe20007f7e0ff */
[----:B------:R-:W-:-:S05]  /*48130*/  IMAD R49, R76, 0x320, RZ ;  /* 0x000003204c317824 */ /* 0x000fca00078e02ff */
[----:B------:R-:W3:Y:S01]  /*48140*/  LDC R75, c[0x0][0x278] ;  /* 0x00009e00ff4b7b82 */ /* 0x000ee20000000800 */
[----:B------:R0:W-:Y:S01]  /*48150*/  STG.E.U16 desc[UR60][R50.64], R194 ;  /* 0x000000c232007986 */ /* 0x0001e2000c10153c */
[----:B-1----:R-:W-:Y:S01]  /*48160*/  IMAD R69, R71, 0x18f, RZ ;  /* 0x0000018f47457824 */ /* 0x002fe200078e02ff */
[-C--:B------:R-:W-:Y:S02]  /*48170*/  IADD3 R48, P0, R47, R2.reuse, RZ ;  /* 0x000000022f307210 */ /* 0x080fe40007f1e0ff */
[----:B------:R1:W-:Y:S01]  /*48180*/  STG.E.U16 desc[UR60][R52.64], R79 ;  /* 0x0000004f34007986 */ /* 0x0003e2000c10153c */
[----:B------:R-:W-:Y:S02]  /*48190*/  LEA.HI.X.SX32 R47, R68, R3, 0x1, P3 ;  /* 0x00000003442f7211 */ /* 0x000fe400018f0eff */
[----:B------:R-:W3:Y:S01]  /*481a0*/  LDC R68, c[0x0][0x278] ;  /* 0x00009e00ff447b82 */ /* 0x000ee20000000800 */
[----:B------:R-:W-:Y:S02]  /*481b0*/  PRMT R76, R195, 0x7632, R76 ;  /* 0x00007632c34c7816 */ /* 0x000fe4000000004c */
[----:B0-----:R-:W-:-:S02]  /*481c0*/  IADD3 R50, P3, R49, R2, RZ ;  /* 0x0000000231327210 */ /* 0x001fc40007f7e0ff */
[----:B------:R-:W-:-:S03]  /*481d0*/  PRMT R77, R196, 0x7632, R77 ;  /* 0x00007632c44d7816 */ /* 0x000fc6000000004d */
[----:B------:R-:W0:Y:S01]  /*481e0*/  LDC R71, c[0x0][0x278] ;  /* 0x00009e00ff477b82 */ /* 0x000e220000000800 */
[----:B-1----:R-:W-:Y:S01]  /*481f0*/  IMAD R53, R73, 0x191, RZ ;  /* 0x0000019149357824 */ /* 0x002fe200078e02ff */
[----:B------:R-:W-:Y:S02]  /*48200*/  IADD3 R52, P4, R81, R2, RZ ;  /* 0x0000000251347210 */ /* 0x000fe40007f9e0ff */
[-C--:B------:R-:W-:Y:S02]  /*48210*/  LEA.HI.X.SX32 R49, R69, R3.reuse, 0x1, P0 ;  /* 0x0000000345317211 */ /* 0x080fe400000f0eff */
[-C--:B------:R-:W-:Y:S02]  /*48220*/  LEA.HI.X.SX32 R51, R67, R3.reuse, 0x1, P3 ;  /* 0x0000000343337211 */ /* 0x080fe400018f0eff */
[----:B------:R-:W-:Y:S01]  /*48230*/  LEA.HI.X.SX32 R53, R53, R3, 0x1, P4 ;  /* 0x0000000335357211 */ /* 0x000fe200020f0eff */
[----:B------:R-:W1:Y:S01]  /*48240*/  LDC R67, c[0x0][0x278] ;  /* 0x00009e00ff437b82 */ /* 0x000e620000000800 */
[----:B------:R-:W-:Y:S01]  /*48250*/  STG.E.U16 desc[UR60][R46.64], R195 ;  /* 0x000000c32e007986 */ /* 0x000fe2000c10153c */
[----:B------:R-:W-:-:S03]  /*48260*/  IMAD R73, R72, 0x324, RZ ;  /* 0x0000032448497824 */ /* 0x000fc600078e02ff */
[----:B------:R4:W-:Y:S03]  /*48270*/  STG.E.U16 desc[UR60][R48.64], R76 ;  /* 0x0000004c30007986 */ /* 0x0009e6000c10153c */
[----:B------:R-:W0:Y:S01]  /*48280*/  LDC R69, c[0x0][0x278] ;  /* 0x00009e00ff457b82 */ /* 0x000e220000000800 */
[----:B------:R-:W-:Y:S04]  /*48290*/  STG.E.U16 desc[UR60][R50.64], R196 ;  /* 0x000000c432007986 */ /* 0x000fe8000c10153c */
[----:B------:R3:W-:Y:S03]  /*482a0*/  STG.E.U16 desc[UR60][R52.64], R77 ;  /* 0x0000004d34007986 */ /* 0x0007e6000c10153c */
[----:B------:R-:W1:Y:S01]  /*482b0*/  LDC R72, c[0x0][0x278] ;  /* 0x00009e00ff487b82 */ /* 0x000e620000000800 */
[----:B----4-:R-:W-:-:S02]  /*482c0*/  IMAD R49, R70, 0x193, RZ ;  /* 0x0000019346317824 */ /* 0x010fc400078e02ff */
[----:B--2---:R-:W-:Y:S01]  /*482d0*/  IMAD R47, R74, 0x326, RZ ;  /* 0x000003264a2f7824 */ /* 0x004fe200078e02ff */
[----:B------:R-:W-:Y:S01]  /*482e0*/  IADD3 R46, P0, R73, R2, RZ ;  /* 0x00000002492e7210 */ /* 0x000fe20007f1e0ff */
[----:B---3--:R-:W-:-:S03]  /*482f0*/  IMAD R75, R75, 0x328, RZ ;  /* 0x000003284b4b7824 */ /* 0x008fc600078e02ff */
[----:B------:R-:W2:Y:S08]  /*48300*/  LDC R70, c[0x0][0x278] ;  /* 0x00009e00ff467b82 */ /* 0x000eb00000000800 */
[----:B------:R-:W3:Y:S01]  /*48310*/  LDC R52, c[0x0][0x278] ;  /* 0x00009e00ff347b82 */ /* 0x000ee20000000800 */
[-C--:B------:R-:W-:Y:S02]  /*48320*/  IADD3 R48, P3, R47, R2.reuse, RZ ;  /* 0x000000022f307210 */ /* 0x080fe40007f7e0ff */
[----:B------:R-:W-:Y:S01]  /*48330*/  LEA.HI.X.SX32 R47, R66, R3, 0x1, P0 ;  /* 0x00000003422f7211 */ /* 0x000fe200000f0eff */
[----:B------:R-:W-:Y:S01]  /*48340*/  IMAD R53, R68, 0x32a, RZ ;  /* 0x0000032a44357824 */ /* 0x000fe200078e02ff */
[----:B------:R-:W-:-:S02]  /*48350*/  IADD3 R50, P4, R75, R2, RZ ;  /* 0x000000024b327210 */ /* 0x000fc40007f9e0ff */
[-C--:B------:R-:W-:Y:S01]  /*48360*/  LEA.HI.X.SX32 R49, R49, R3.reuse, 0x1, P3 ;  /* 0x0000000331317211 */ /* 0x080fe200018f0eff */
[----:B------:R-:W4:Y:S01]  /*48370*/  LDC R66, c[0x0][0x278] ;  /* 0x00009e00ff427b82 */ /* 0x000f220000000800 */
[----:B------:R-:W-:Y:S01]  /*48380*/  PRMT R74, R197, 0x7632, R74 ;  /* 0x00007632c54a7816 */ /* 0x000fe2000000004a */
[----:B------:R1:W-:Y:S01]  /*48390*/  STG.E.U16 desc[UR60][R46.64], R197 ;  /* 0x000000c52e007986 */ /* 0x0003e2000c10153c */
[----:B------:R-:W-:Y:S01]  /*483a0*/  LEA.HI.X.SX32 R51, R65, R3, 0x1, P4 ;  /* 0x0000000341337211 */ /* 0x000fe200020f0eff */
[----:B0-----:R-:W-:Y:S02]  /*483b0*/  IMAD R69, R69, 0x32c, RZ ;  /* 0x0000032c45457824 */ /* 0x001fe400078e02ff */
[----:B------:R-:W-:Y:S02]  /*483c0*/  IMAD R71, R71, 0x32e, RZ ;  /* 0x0000032e47477824 */ /* 0x000fe400078e02ff */
[----:B------:R-:W0:Y:S01]  /*483d0*/  LDC R65, c[0x0][0x278] ;  /* 0x00009e00ff417b82 */ /* 0x000e220000000800 */
[----:B------:R2:W-:Y:S01]  /*483e0*/  STG.E.U16 desc[UR60][R48.64], R74 ;  /* 0x0000004a30007986 */ /* 0x0005e2000c10153c */
[----:B-1----:R-:W-:Y:S01]  /*483f0*/  IMAD R47, R67, 0x195, RZ ;  /* 0x00000195432f7824 */ /* 0x002fe200078e02ff */
[----:B------:R-:W-:-:S05]  /*48400*/  IADD3 R46, P3, R53, R2, RZ ;  /* 0x00000002352e7210 */ /* 0x000fca0007f7e0ff */
[----:B------:R-:W1:Y:S01]  /*48410*/  LDC R68, c[0x0][0x278] ;  /* 0x00009e00ff447b82 */ /* 0x000e620000000800 */
[----:B------:R-:W-:Y:S01]  /*48420*/  IMAD R53, R72, 0x330, RZ ;  /* 0x0000033048357824 */ /* 0x000fe200078e02ff */
[----:B------:R3:W-:Y:S01]  /*48430*/  STG.E.U16 desc[UR60][R50.64], R198 ;  /* 0x000000c632007986 */ /* 0x0007e2000c10153c */
[-C--:B------:R-:W-:Y:S02]  /*48440*/  LEA.HI.X.SX32 R47, R47, R3.reuse, 0x1, P3 ;  /* 0x000000032f2f7211 */ /* 0x080fe400018f0eff */
[-C--:B--2---:R-:W-:Y:S02]  /*48450*/  IADD3 R48, P0, R69, R2.reuse, RZ ;  /* 0x0000000245307210 */ /* 0x084fe40007f1e0ff */
[----:B------:R-:W-:Y:S01]  /*48460*/  PRMT R75, R198, 0x7632, R75 ;  /* 0x00007632c64b7816 */ /* 0x000fe2000000004b */
[----:B------:R-:W2:Y:S01]  /*48470*/  LDC R67, c[0x0][0x278] ;  /* 0x00009e00ff437b82 */ /* 0x000ea20000000800 */
[----:B------:R-:W-:Y:S01]  /*48480*/  LEA.HI.X.SX32 R49, R64, R3, 0x1, P0 ;  /* 0x0000000340317211 */ /* 0x000fe200000f0eff */
[----:B---3--:R-:W-:Y:S01]  /*48490*/  IMAD R51, R52, 0x197, RZ ;  /* 0x0000019734337824 */ /* 0x008fe200078e02ff */
[----:B------:R-:W-:-:S05]  /*484a0*/  IADD3 R50, P3, R71, R2, RZ ;  /* 0x0000000247327210 */ /* 0x000fca0007f7e0ff */
[----:B------:R-:W3:Y:S01]  /*484b0*/  LDC R73, c[0x0][0x278] ;  /* 0x00009e00ff497b82 */ /* 0x000ee20000000800 */
[----:B------:R-:W-:Y:S01]  /*484c0*/  IADD3 R52, P4, R53, R2, RZ ;  /* 0x0000000235347210 */ /* 0x000fe20007f9e0ff */
[----:B------:R4:W-:Y:S01]  /*484d0*/  STG.E.U16 desc[UR60][R46.64], R75 ;  /* 0x0000004b2e007986 */ /* 0x0009e2000c10153c */
[-C--:B------:R-:W-:Y:S02]  /*484e0*/  LEA.HI.X.SX32 R51, R51, R3.reuse, 0x1, P3 ;  /* 0x0000000333337211 */ /* 0x080fe400018f0eff */
[----:B------:R-:W-:Y:S02]  /*484f0*/  PRMT R64, R199, 0x7632, R64 ;  /* 0x00007632c7407816 */ /* 0x000fe40000000040 */
[----:B------:R-:W-:Y:S01]  /*48500*/  LEA.HI.X.SX32 R53, R63, R3, 0x1, P4 ;  /* 0x000000033f357211 */ /* 0x000fe200020f0eff */
[----:B------:R-:W-:Y:S01]  /*48510*/  STG.E.U16 desc[UR60][R48.64], R199 ;  /* 0x000000c730007986 */ /* 0x000fe2000c10153c */
[----:B------:R-:W3:Y:S01]  /*48520*/  LDC R69, c[0x0][0x278] ;  /* 0x00009e00ff457b82 */ /* 0x000ee20000000800 */
[----:B----4-:R-:W-:-:S02]  /*48530*/  IMAD R75, R70, 0x332, RZ ;  /* 0x00000332464b7824 */ /* 0x010fc400078e02ff */
[----:B------:R4:W-:Y:S05]  /*48540*/  STG.E.U16 desc[UR60][R50.64], R64 ;  /* 0x0000004032007986 */ /* 0x0009ea000c10153c */
[----:B------:R-:W3:Y:S01]  /*48550*/  LDC R70, c[0x0][0x278] ;  /* 0x00009e00ff467b82 */ /* 0x000ee20000000800 */
[----:B------:R2:W-:Y:S01]  /*48560*/  STG.E.U16 desc[UR60][R52.64], R200 ;  /* 0x000000c834007986 */ /* 0x0005e2000c10153c */
[----:B0-----:R-:W-:Y:S01]  /*48570*/  IMAD R47, R65, 0x199, RZ ;  /* 0x00000199412f7824 */ /* 0x001fe200078e02ff */
[----:B------:R-:W-:Y:S01]  /*48580*/  IADD3 R46, P0, R75, R2, RZ ;  /* 0x000000024b2e7210 */ /* 0x000fe20007f1e0ff */
[----:B-1----:R-:W-:-:S04]  /*48590*/  IMAD R77, R68, 0x334, RZ ;  /* 0x00000334444d7824 */ /* 0x002fc800078e02ff */
[----:B------:R-:W0:Y:S01]  /*485a0*/  LDC R71, c[0x0][0x278] ;  /* 0x00009e00ff477b82 */ /* 0x000e220000000800 */
[----:B----4-:R-:W-:-:S07]  /*485b0*/  IMAD R51, R66, 0x19b, RZ ;  /* 0x0000019b42337824 */ /* 0x010fce00078e02ff */
[----:B--2---:R-:W1:Y:S01]  /*485c0*/  LDC R52, c[0x0][0x278] ;  /* 0x00009e00ff347b82 */ /* 0x004e620000000800 */
[----:B------:R-:W-:-:S07]  /*485d0*/  LEA.HI.X.SX32 R47, R47, R3, 0x1, P0 ;  /* 0x000000032f2f7211 */ /* 0x000fce00000f0eff */
[----:B------:R-:W2:Y:S01]  /*485e0*/  LDC R66, c[0x0][0x278] ;  /* 0x00009e00ff427b82 */ /* 0x000ea20000000800 */
[----:B------:R-:W-:Y:S01]  /*485f0*/  PRMT R200, R200, 0x7632, R200 ;  /* 0x00007632c8c87816 */ /* 0x000fe200000000c8 */
[----:B------:R-:W-:Y:S01]  /*48600*/  IMAD R53, R67, 0x338, RZ ;  /* 0x0000033843357824 */ /* 0x000fe200078e02ff */
[----:B------:R-:W-:Y:S01]  /*48610*/  IADD3 R48, P3, R77, R2, RZ ;  /* 0x000000024d307210 */ /* 0x000fe20007f7e0ff */
[----:B---3--:R-:W-:-:S04]  /*48620*/  IMAD R73, R73, 0x336, RZ ;  /* 0x0000033649497824 */ /* 0x008fc800078e02ff */
[----:B------:R-:W3:Y:S01]  /*48630*/  LDC R63, c[0x0][0x278] ;  /* 0x00009e00ff3f7b82 */ /* 0x000ee20000000800 */
[----:B------:R-:W-:Y:S01]  /*48640*/  LEA.HI.X.SX32 R49, R5, R3, 0x1, P3 ;  /* 0x0000000305317211 */ /* 0x000fe200018f0eff */
[----:B------:R4:W-:Y:S01]  /*48650*/  STG.E.U16 desc[UR60][R46.64], R200 ;  /* 0x000000c82e007986 */ /* 0x0009e2000c10153c */
[----:B------:R-:W-:Y:S01]  /*48660*/  IADD3 R50, P4, R73, R2, RZ ;  /* 0x0000000249327210 */ /* 0x000fe20007f9e0ff */
[----:B------:R-:W-:-:S04]  /*48670*/  IMAD R69, R69, 0x33a, RZ ;  /* 0x0000033a45457824 */ /* 0x000fc800078e02ff */
[----:B------:R-:W3:Y:S01]  /*48680*/  LDC R68, c[0x0][0x278] ;  /* 0x00009e00ff447b82 */ /* 0x000ee20000000800 */
[----:B------:R-:W-:Y:S02]  /*48690*/  LEA.HI.X.SX32 R51, R51, R3, 0x1, P4 ;  /* 0x0000000333337211 */ /* 0x000fe400020f0eff */
[----:B----4-:R-:W-:Y:S01]  /*486a0*/  IADD3 R46, P3, R53, R2, RZ ;  /* 0x00000002352e7210 */ /* 0x010fe20007f7e0ff */
[----:B------:R-:W-:-:S04]  /*486b0*/  IMAD R53, R70, 0x33e, RZ ;  /* 0x0000033e46357824 */ /* 0x000fc800078e02ff */
[----:B------:R-:W4:Y:S01]  /*486c0*/  LDC R67, c[0x0][0x278] ;  /* 0x00009e00ff437b82 */ /* 0x000f220000000800 */
[-C--:B------:R-:W-:Y:S01]  /*486d0*/  LEA.HI.X.SX32 R47, R7, R3.reuse, 0x1, P3 ;  /* 0x00000003072f7211 */ /* 0x080fe200018f0eff */
[----:B-1----:R-:W-:Y:S01]  /*486e0*/  IMAD R7, R52, 0x19f, RZ ;  /* 0x0000019f34077824 */ /* 0x002fe200078e02ff */
[----:B------:R-:W-:Y:S01]  /*486f0*/  IADD3 R52, P4, R53, R2, RZ ;  /* 0x0000000235347210 */ /* 0x000fe20007f9e0ff */
[----:B------:R1:W-:Y:S04]  /*48700*/  STG.E.U16 desc[UR60][R48.64], R201 ;  /* 0x000000c930007986 */ /* 0x0003e8000c10153c */
[----:B------:R-:W4:Y:S01]  /*48710*/  LDC R72, c[0x0][0x278] ;  /* 0x00009e00ff487b82 */ /* 0x000f220000000800 */
[----:B------:R-:W-:Y:S01]  /*48720*/  LEA.HI.X.SX32 R53, R7, R3, 0x1, P4 ;  /* 0x0000000307357211 */ /* 0x000fe200020f0eff */
[----:B--2---:R-:W-:-:S06]  /*48730*/  IMAD R7, R66, 0x340, RZ ;  /* 0x0000034042077824 */ /* 0x004fcc00078e02ff */
[----:B------:R-:W2:Y:S01]  /*48740*/  LDC R64, c[0x0][0x278] ;  /* 0x00009e00ff407b82 */ /* 0x000ea20000000800 */
[----:B-1----:R-:W-:Y:S01]  /*48750*/  IADD3 R48, P0, R69, R2, RZ ;  /* 0x0000000245307210 */ /* 0x002fe20007f1e0ff */
[----:B0-----:R-:W-:Y:S01]  /*48760*/  IMAD R71, R71, 0x33c, RZ ;  /* 0x0000033c47477824 */ /* 0x001fe200078e02ff */
[----:B------:R-:W-:-:S05]  /*48770*/  PRMT R73, R201, 0x7632, R73 ;  /* 0x00007632c9497816 */ /* 0x000fca0000000049 */
[----:B------:R-:W0:Y:S01]  /*48780*/  LDC R69, c[0x0][0x278] ;  /* 0x00009e00ff457b82 */ /* 0x000e220000000800 */
[----:B---3--:R-:W-:Y:S01]  /*48790*/  IMAD R5, R63, 0x19d, RZ ;  /* 0x0000019d3f057824 */ /* 0x008fe200078e02ff */
[----:B------:R1:W-:Y:S06]  /*487a0*/  STG.E.U16 desc[UR60][R50.64], R73 ;  /* 0x0000004932007986 */ /* 0x0003ec000c10153c */
[----:B------:R-:W3:Y:S01]  /*487b0*/  LDC R66, c[0x0][0x278] ;  /* 0x00009e00ff427b82 */ /* 0x000ee20000000800 */
[----:B------:R-:W-:Y:S02]  /*487c0*/  LEA.HI.X.SX32 R49, R5, R3, 0x1, P0 ;  /* 0x0000000305317211 */ /* 0x000fe400000f0eff */
[----:B-1----:R-:W-:-:S02]  /*487d0*/  IADD3 R50, P3, R71, R2, RZ ;  /* 0x0000000247327210 */ /* 0x002fc40007f7e0ff */
[----:B------:R-:W-:-:S03]  /*487e0*/  PRMT R71, R202, 0x7632, R71 ;  /* 0x00007632ca477816 */ /* 0x000fc60000000047 */
[----:B------:R-:W1:Y:S01]  /*487f0*/  LDC R65, c[0x0][0x278] ;  /* 0x00009e00ff417b82 */ /* 0x000e620000000800 */
[----:B------:R-:W-:Y:S01]  /*48800*/  LEA.HI.X.SX32 R51, R6, R3, 0x1, P3 ;  /* 0x0000000306337211 */ /* 0x000fe200018f0eff */
[----:B------:R2:W-:Y:S01]  /*48810*/  STG.E.U16 desc[UR60][R46.64], R202 ;  /* 0x000000ca2e007986 */ /* 0x0005e2000c10153c */
[----:B------:R-:W-:Y:S01]  /*48820*/  IADD3 R6, P3, R7, R2, RZ ;  /* 0x0000000207067210 */ /* 0x000fe20007f7e0ff */
[----:B----4-:R-:W-:Y:S02]  /*48830*/  IMAD R67, R67, 0x344, RZ ;  /* 0x0000034443437824 */ /* 0x010fe400078e02ff */
[----:B------:R-:W-:Y:S02]  /*48840*/  STG.E.U16 desc[UR60][R48.64], R71 ;  /* 0x0000004730007986 */ /* 0x000fe4000c10153c */
[----:B------:R-:W4:Y:S02]  /*48850*/  LDC R70, c[0x0][0x278] ;  /* 0x00009e00ff467b82 */ /* 0x000f240000000800 */
[----:B------:R0:W-:Y:S01]  /*48860*/  STG.E.U16 desc[UR60][R50.64], R203 ;  /* 0x000000cb32007986 */ /* 0x0001e2000c10153c */
[----:B--2---:R-:W-:Y:S01]  /*48870*/  IMAD R47, R68, 0x342, RZ ;  /* 0x00000342442f7824 */ /* 0x004fe200078e02ff */
[----:B------:R-:W-:-:S04]  /*48880*/  PRMT R73, R203, 0x7632, R73 ;  /* 0x00007632cb497816 */ /* 0x000fc80000000049 */
[----:B------:R-:W2:Y:S01]  /*48890*/  LDC R63, c[0x0][0x278] ;  /* 0x00009e00ff3f7b82 */ /* 0x000ea20000000800 */
[----:B------:R-:W-:Y:S01]  /*488a0*/  IMAD R5, R64, 0x1a1, RZ ;  /* 0x000001a140057824 */ /* 0x000fe200078e02ff */
[-C--:B------:R-:W-:Y:S02]  /*488b0*/  LEA.HI.X.SX32 R7, R4, R3.reuse, 0x1, P3 ;  /* 0x0000000304077211 */ /* 0x080fe400018f0eff */
[-C--:B------:R-:W-:Y:S01]  /*488c0*/  IADD3 R46, P0, R47, R2.reuse, RZ ;  /* 0x000000022f2e7210 */ /* 0x080fe20007f1e0ff */
[----:B0-----:R-:W-:Y:S01]  /*488d0*/  IMAD R51, R72, 0x346, RZ ;  /* 0x0000034648337824 */ /* 0x001fe200078e02ff */
[-C--:B------:R-:W-:Y:S01]  /*488e0*/  IADD3 R4, P3, R67, R2.reuse, RZ ;  /* 0x0000000243047210 */ /* 0x080fe20007f7e0ff */
[----:B------:R-:W-:Y:S01]  /*488f0*/  IMAD R69, R69, 0x348, RZ ;  /* 0x0000034845457824 */ /* 0x000fe200078e02ff */
[----:B------:R-:W-:Y:S01]  /*48900*/  STG.E.U16 desc[UR60][R52.64], R73 ;  /* 0x0000004934007986 */ /* 0x000fe2000c10153c */
[----:B------:R-:W-:Y:S01]  /*48910*/  LEA.HI.X.SX32 R47, R5, R3, 0x1, P0 ;  /* 0x00000003052f7211 */ /* 0x000fe200000f0eff */
[----:B------:R-:W0:Y:S01]  /*48920*/  LDC R50, c[0x0][0x278] ;  /* 0x00009e00ff327b82 */ /* 0x000e220000000800 */
[----:B------:R-:W-:Y:S01]  /*48930*/  IADD3 R48, P4, R51, R2, RZ ;  /* 0x0000000233307210 */ /* 0x000fe20007f9e0ff */
[----:B------:R3:W-:Y:S01]  /*48940*/  STG.E.U16 desc[UR60][R6.64], R204 ;  /* 0x000000cc06007986 */ /* 0x0007e2000c10153c */
[----:B------:R-:W-:-:S02]  /*48950*/  PRMT R64, R204, 0x7632, R64 ;  /* 0x00007632cc407816 */ /* 0x000fc40000000040 */
[----:B------:R-:W-:-:S03]  /*48960*/  LEA.HI.X.SX32 R5, R10, R3, 0x1, P3 ;  /* 0x000000030a057211 */ /* 0x000fc600018f0eff */
[----:B------:R-:W0:Y:S01]  /*48970*/  LDC R51, c[0x0][0x278] ;  /* 0x00009e00ff337b82 */ /* 0x000e220000000800 */
[----:B------:R-:W-:Y:S01]  /*48980*/  STG.E.U16 desc[UR60][R46.64], R64 ;  /* 0x000000402e007986 */ /* 0x000fe2000c10153c */
[----:B---3--:R-:W-:Y:S01]  /*48990*/  IMAD R7, R66, 0x34a, RZ ;  /* 0x0000034a42077824 */ /* 0x008fe200078e02ff */
[----:B------:R-:W-:-:S05]  /*489a0*/  IADD3 R6, P0, R69, R2, RZ ;  /* 0x0000000245067210 */ /* 0x000fca0007f1e0ff */
[----:B------:R-:W3:Y:S01]  /*489b0*/  LDC R10, c[0x0][0x278] ;  /* 0x00009e00ff0a7b82 */ /* 0x000ee20000000800 */
[----:B------:R1:W-:Y:S07]  /*489c0*/  STG.E.U16 desc[UR60][R4.64], R205 ;  /* 0x000000cd04007986 */ /* 0x0003ee000c10153c */
[----:B------:R-:W3:Y:S01]  /*489d0*/  LDC R52, c[0x0][0x278] ;  /* 0x00009e00ff347b82 */ /* 0x000ee20000000800 */
[----:B-1----:R-:W-:-:S07]  /*489e0*/  IADD3 R4, P3, R7, R2, RZ ;  /* 0x0000000207047210 */ /* 0x002fce0007f7e0ff */
[----:B------:R-:W1:Y:S01]  /*489f0*/  LDC R53, c[0x0][0x278] ;  /* 0x00009e00ff357b82 */ /* 0x000e620000000800 */
[----:B------:R-:W-:Y:S01]  /*48a00*/  LEA.HI.X.SX32 R7, R8, R3, 0x1, P0 ;  /* 0x0000000308077211 */ /* 0x000fe200000f0eff */
[----:B------:R-:W-:-:S06]  /*48a10*/  IMAD R49, R65, 0x1a3, RZ ;  /* 0x000001a341317824 */ /* 0x000fcc00078e02ff */
[----:B------:R-:W3:Y:S01]  /*48a20*/  LDC R8, c[0x0][0x278] ;  /* 0x00009e00ff087b82 */ /* 0x000ee20000000800 */
[----:B----4-:R-:W-:Y:S01]  /*48a30*/  IMAD R65, R70, 0x34c, RZ ;  /* 0x0000034c46417824 */ /* 0x010fe200078e02ff */
[-C--:B------:R-:W-:Y:S01]  /*48a40*/  LEA.HI.X.SX32 R49, R49, R3.reuse, 0x1, P4 ;  /* 0x0000000331317211 */ /* 0x080fe200020f0eff */
[----:B--2---:R-:W-:Y:S01]  /*48a50*/  IMAD R5, R63, 0x1a5, RZ ;  /* 0x000001a53f057824 */ /* 0x004fe200078e02ff */
[----:B------:R-:W-:Y:S02]  /*48a60*/  PRMT R67, R205, 0x7632, R67 ;  /* 0x00007632cd437816 */ /* 0x000fe40000000043 */
[----:B------:R-:W-:Y:S02]  /*48a70*/  IADD3 R46, P4, R65, R2, RZ ;  /* 0x00000002412e7210 */ /* 0x000fe40007f9e0ff */
[----:B------:R-:W2:Y:S01]  /*48a80*/  LDC R63, c[0x0][0x278] ;  /* 0x00009e00ff3f7b82 */ /* 0x000ea20000000800 */
[----:B------:R4:W-:Y:S01]  /*48a90*/  STG.E.U16 desc[UR60][R48.64], R67 ;  /* 0x0000004330007986 */ /* 0x0009e2000c10153c */
[----:B------:R-:W-:Y:S01]  /*48aa0*/  LEA.HI.X.SX32 R5, R5, R3, 0x1, P3 ;  /* 0x0000000305057211 */ /* 0x000fe200018f0eff */
[----:B0-----:R-:W-:Y:S01]  /*48ab0*/  IMAD R51, R51, 0x350, RZ ;  /* 0x0000035033337824 */ /* 0x001fe200078e02ff */
[----:B------:R-:W-:-:S02]  /*48ac0*/  PRMT R65, R206, 0x7632, R65 ;  /* 0x00007632ce417816 */ /* 0x000fc40000000041 */
[----:B------:R-:W-:Y:S01]  /*48ad0*/  LEA.HI.X.SX32 R47, R9, R3, 0x1, P4 ;  /* 0x00000003092f7211 */ /* 0x000fe200020f0eff */
[----:B------:R-:W-:Y:S01]  /*48ae0*/  IMAD R9, R50, 0x34e, RZ ;  /* 0x0000034e32097824 */ /* 0x000fe200078e02ff */
[----:B------:R-:W0:Y:S01]  /*48af0*/  LDC R64, c[0x0][0x278] ;  /* 0x00009e00ff407b82 */ /* 0x000e220000000800 */
[----:B------:R3:W-:Y:S01]  /*48b00*/  STG.E.U16 desc[UR60][R6.64], R206 ;  /* 0x000000ce06007986 */ /* 0x0007e2000c10153c */
[----:B-1----:R-:W-:-:S06]  /*48b10*/  IMAD R53, R53, 0x354, RZ ;  /* 0x0000035435357824 */ /* 0x002fcc00078e02ff */
[----:B----4-:R-:W1:Y:S01]  /*48b20*/  LDC R48, c[0x0][0x278] ;  /* 0x00009e00ff307b82 */ /* 0x010e620000000800 */
[----:B------:R4:W-:Y:S01]  /*48b30*/  STG.E.U16 desc[UR60][R4.64], R65 ;  /* 0x0000004104007986 */ /* 0x0009e2000c10153c */
[----:B---3--:R-:W-:-:S06]  /*48b40*/  IMAD R7, R10, 0x1a7, RZ ;  /* 0x000001a70a077824 */ /* 0x008fcc00078e02ff */
[----:B------:R-:W3:Y:S01]  /*48b50*/  LDC R50, c[0x0][0x278] ;  /* 0x00009e00ff327b82 */ /* 0x000ee20000000800 */
[-C--:B------:R-:W-:Y:S02]  /*48b60*/  IADD3 R6, P0, R51, R2.reuse, RZ ;  /* 0x0000000233067210 */ /* 0x080fe40007f1e0ff */
[----:B----4-:R-:W-:Y:S01]  /*48b70*/  IADD3 R4, P3, R9, R2, RZ ;  /* 0x0000000209047210 */ /* 0x010fe20007f7e0ff */
[----:B------:R-:W-:-:S04]  /*48b80*/  IMAD R65, R52, 0x352, RZ ;  /* 0x0000035234417824 */ /* 0x000fc800078e02ff */
[----:B------:R-:W4:Y:S01]  /*48b90*/  LDC R51, c[0x0][0x278] ;  /* 0x00009e00ff337b82 */ /* 0x000f220000000800 */
[----:B------:R-:W-:Y:S01]  /*48ba0*/  LEA.HI.X.SX32 R5, R7, R3, 0x1, P3 ;  /* 0x0000000307057211 */ /* 0x000fe200018f0eff */
[----:B------:R-:W-:Y:S01]  /*48bb0*/  IMAD R9, R8, 0x1a9, RZ ;  /* 0x000001a908097824 */ /* 0x000fe200078e02ff */
[----:B------:R2:W-:Y:S01]  /*48bc0*/  STG.E.U16 desc[UR60][R46.64], R207 ;  /* 0x000000cf2e007986 */ /* 0x0005e2000c10153c */
[----:B------:R-:W-:-:S04]  /*48bd0*/  IADD3 R8, P3, R65, R2, RZ ;  /* 0x0000000241087210 */ /* 0x000fc80007f7e0ff */
[----:B------:R-:W4:Y:S01]  /*48be0*/  LDC R49, c[0x0][0x278] ;  /* 0x00009e00ff317b82 */ /* 0x000f220000000800 */
[----:B------:R-:W-:Y:S02]  /*48bf0*/  PRMT R66, R207, 0x7632, R66 ;  /* 0x00007632cf427816 */ /* 0x000fe40000000042 */
[----:B------:R-:W-:Y:S02]  /*48c00*/  LEA.HI.X.SX32 R7, R14, R3, 0x1, P0 ;  /* 0x000000030e077211 */ /* 0x000fe400000f0eff */
[----:B--2---:R-:W-:-:S03]  /*48c10*/  IADD3 R46, P4, R53, R2, RZ ;  /* 0x00000002352e7210 */ /* 0x004fc60007f9e0ff */
[----:B------:R-:W2:Y:S01]  /*48c20*/  LDC R52, c[0x0][0x278] ;  /* 0x00009e00ff347b82 */ /* 0x000ea20000000800 */
[-C--:B------:R-:W-:Y:S02]  /*48c30*/  LEA.HI.X.SX32 R9, R9, R3.reuse, 0x1, P3 ;  /* 0x0000000309097211 */ /* 0x080fe400018f0eff */
[----:B------:R-:W-:Y:S02]  /*48c40*/  PRMT R10, R208, 0x7632, R10 ;  /* 0x00007632d00a7816 */ /* 0x000fe4000000000a */
[----:B------:R-:W-:Y:S01]  /*48c50*/  LEA.HI.X.SX32 R47, R15, R3, 0x1, P4 ;  /* 0x000000030f2f7211 */ /* 0x000fe200020f0eff */
[----:B------:R1:W-:Y:S02]  /*48c60*/  STG.E.U16 desc[UR60][R4.64], R66 ;  /* 0x0000004204007986 */ /* 0x0003e4000c10153c */
[----:B------:R-:W2:Y:S02]  /*48c70*/  LDC R15, c[0x0][0x278] ;  /* 0x00009e00ff0f7b82 */ /* 0x000ea40000000800 */
[----:B------:R-:W-:Y:S01]  /*48c80*/  STG.E.U16 desc[UR60][R6.64], R208 ;  /* 0x000000d006007986 */ /* 0x000fe2000c10153c */
[----:B------:R-:W-:-:S03]  /*48c90*/  IMAD R65, R63, 0x356, RZ ;  /* 0x000003563f417824 */ /* 0x000fc600078e02ff */
[----:B------:R-:W-:Y:S02]  /*48ca0*/  STG.E.U16 desc[UR60][R8.64], R10 ;  /* 0x0000000a08007986 */ /* 0x000fe4000c10153c */
[----:B------:R-:W2:Y:S02]  /*48cb0*/  LDC R53, c[0x0][0x278] ;  /* 0x00009e00ff357b82 */ /* 0x000ea40000000800 */
[----:B------:R0:W-:Y:S01]  /*48cc0*/  STG.E.U16 desc[UR60][R46.64], R209 ;  /* 0x000000d12e007986 */ /* 0x0001e2000c10153c */
[----:B-1----:R-:W-:Y:S01]  /*48cd0*/  IMAD R5, R48, 0x1ab, RZ ;  /* 0x000001ab30057824 */ /* 0x002fe200078e02ff */
[----:B------:R-:W-:Y:S01]  /*48ce0*/  IADD3 R4, P0, R65, R2, RZ ;  /* 0x0000000241047210 */ /* 0x000fe20007f1e0ff */
[----:B---3--:R-:W-:-:S03]  /*48cf0*/  IMAD R67, R50, 0x358, RZ ;  /* 0x0000035832437824 */ /* 0x008fc600078e02ff */
[----:B------:R-:W1:Y:S08]  /*48d00*/  LDC R63, c[0x0][0x278] ;  /* 0x00009e00ff3f7b82 */ /* 0x000e700000000800 */
[----:B0-----:R-:W0:Y:S01]  /*48d10*/  LDC R46, c[0x0][0x278] ;  /* 0x00009e00ff2e7b82 */ /* 0x001e220000000800 */
[----:B------:R-:W-:Y:S01]  /*48d20*/  IMAD R69, R64, 0x35a, RZ ;  /* 0x0000035a40457824 */ /* 0x000fe200078e02ff */
[----:B------:R-:W-:Y:S01]  /*48d30*/  LEA.HI.X.SX32 R5, R5, R3, 0x1, P0 ;  /* 0x0000000305057211 */ /* 0x000fe200000f0eff */
[----:B----4-:R-:W-:Y:S01]  /*48d40*/  IMAD R51, R51, 0x35c, RZ ;  /* 0x0000035c33337824 */ /* 0x010fe200078e02ff */
[----:B------:R-:W-:-:S02]  /*48d50*/  PRMT R209, R209, 0x7632, R209 ;  /* 0x00007632d1d17816 */ /* 0x000fc400000000d1 */
[-C--:B------:R-:W-:Y:S02]  /*48d60*/  IADD3 R6, P3, R67, R2.reuse, RZ ;  /* 0x0000000243067210 */ /* 0x080fe40007f7e0ff */
[----:B------:R-:W3:Y:S01]  /*48d70*/  LDC R10, c[0x0][0x278] ;  /* 0x00009e00ff0a7b82 */ /* 0x000ee20000000800 */
[----:B------:R-:W-:Y:S01]  /*48d80*/  IMAD R9, R49, 0x1ad, RZ ;  /* 0x000001ad31097824 */ /* 0x000fe200078e02ff */
[----:B------:R-:W-:Y:S01]  /*48d90*/  IADD3 R8, P4, R69, R2, RZ ;  /* 0x0000000245087210 */ /* 0x000fe20007f9e0ff */
[----:B------:R4:W-:Y:S01]  /*48da0*/  STG.E.U16 desc[UR60][R4.64], R209 ;  /* 0x000000d104007986 */ /* 0x0009e2000c10153c */
[----:B------:R-:W-:-:S04]  /*48db0*/  LEA.HI.X.SX32 R7, R12, R3, 0x1, P3 ;  /* 0x000000030c077211 */ /* 0x000fc800018f0eff */
[----:B------:R-:W3:Y:S01]  /*48dc0*/  LDC R47, c[0x0][0x278] ;  /* 0x00009e00ff2f7b82 */ /* 0x000ee20000000800 */
[----:B--2---:R-:W-:Y:S01]  /*48dd0*/  IMAD R65, R52, 0x35e, RZ ;  /* 0x0000035e34417824 */ /* 0x004fe200078e02ff */
[----:B------:R-:W-:-:S06]  /*48de0*/  LEA.HI.X.SX32 R9, R9, R3, 0x1, P4 ;  /* 0x0000000309097211 */ /* 0x000fcc00020f0eff */
[----:B------:R-:W2:Y:S01]  /*48df0*/  LDC R48, c[0x0][0x278] ;  /* 0x00009e00ff307b82 */ /* 0x000ea20000000800 */
[----:B----4-:R-:W-:Y:S02]  /*48e00*/  IADD3 R4, P3, R51, R2, RZ ;  /* 0x0000000233047210 */ /* 0x010fe40007f7e0ff */
[----:B------:R-:W-:-:S05]  /*48e10*/  PRMT R12, R210, 0x7632, R12 ;  /* 0x00007632d20c7816 */ /* 0x000fca000000000c */
[----:B------:R-:W4:Y:S01]  /*48e20*/  LDC R14, c[0x0][0x278] ;  /* 0x00009e00ff0e7b82 */ /* 0x000f220000000800 */
[----:B------:R-:W-:Y:S01]  /*48e30*/  LEA.HI.X.SX32 R5, R13, R3, 0x1, P3 ;  /* 0x000000030d057211 */ /* 0x000fe200018f0eff */
[----:B------:R1:W-:Y:S06]  /*48e40*/  STG.E.U16 desc[UR60][R6.64], R210 ;  /* 0x000000d206007986 */ /* 0x0003ec000c10153c */
[----:B------:R-:W2:Y:S01]  /*48e50*/  LDC R49, c[0x0][0x278] ;  /* 0x00009e00ff317b82 */ /* 0x000ea20000000800 */
[----:B------:R-:W-:Y:S02]  /*48e60*/  IMAD R15, R15, 0x1af, RZ ;  /* 0x000001af0f0f7824 */ /* 0x000fe400078e02ff */
[----:B------:R-:W-:Y:S01]  /*48e70*/  IMAD R53, R53, 0x360, RZ ;  /* 0x0000036035357824 */ /* 0x000fe200078e02ff */
[----:B------:R0:W-:Y:S01]  /*48e80*/  STG.E.U16 desc[UR60][R8.64], R12 ;  /* 0x0000000c08007986 */ /* 0x0001e2000c10153c */
[----:B-1----:R-:W-:-:S03]  /*48e90*/  IADD3 R6, P0, R65, R2, RZ ;  /* 0x0000000241067210 */ /* 0x002fc60007f1e0ff */
[----:B------:R-:W1:Y:S01]  /*48ea0*/  LDC R50, c[0x0][0x278] ;  /* 0x00009e00ff327b82 */ /* 0x000e620000000800 */
[----:B------:R3:W-:Y:S01]  /*48eb0*/  STG.E.U16 desc[UR60][R4.64], R211 ;  /* 0x000000d304007986 */ /* 0x0007e2000c10153c */
[----:B------:R-:W-:Y:S01]  /*48ec0*/  LEA.HI.X.SX32 R7, R15, R3, 0x1, P0 ;  /* 0x000000030f077211 */ /* 0x000fe200000f0eff */
[----:B------:R-:W-:-:S05]  /*48ed0*/  IMAD R63, R63, 0x362, RZ ;  /* 0x000003623f3f7824 */ /* 0x000fca00078e02ff */
[----:B------:R-:W1:Y:S01]  /*48ee0*/  LDC R51, c[0x0][0x278] ;  /* 0x00009e00ff337b82 */ /* 0x000e620000000800 */
[----:B0-----:R-:W-:Y:S01]  /*48ef0*/  IADD3 R8, P3, R53, R2, RZ ;  /* 0x0000000235087210 */ /* 0x001fe20007f7e0ff */
[----:B---3--:R-:W-:-:S06]  /*48f00*/  IMAD R5, R46, 0x364, RZ ;  /* 0x000003642e057824 */ /* 0x008fcc00078e02ff */
[----:B------:R-:W0:Y:S01]  /*48f10*/  LDC R46, c[0x0][0x278] ;  /* 0x00009e00ff2e7b82 */ /* 0x000e220000000800 */
[----:B------:R-:W-:Y:S02]  /*48f20*/  PRMT R53, R211, 0x7632, R53 ;  /* 0x00007632d3357816 */ /* 0x000fe40000000035 */
[----:B------:R-:W-:-:S05]  /*48f30*/  LEA.HI.X.SX32 R9, R17, R3, 0x1, P3 ;  /* 0x0000000311097211 */ /* 0x000fca00018f0eff */
[----:B------:R-:W3:Y:S01]  /*48f40*/  LDC R15, c[0x0][0x278] ;  /* 0x00009e00ff0f7b82 */ /* 0x000ee20000000800 */
[----:B------:R-:W-:Y:S01]  /*48f50*/  IMAD R13, R10, 0x1b1, RZ ;  /* 0x000001b10a0d7824 */ /* 0x000fe200078e02ff */
[-C--:B------:R-:W-:Y:S01]  /*48f60*/  IADD3 R12, P4, R63, R2.reuse, RZ ;  /* 0x000000023f0c7210 */ /* 0x080fe20007f9e0ff */
[----:B------:R4:W-:Y:S01]  /*48f70*/  STG.E.U16 desc[UR60][R6.64], R53 ;  /* 0x0000003506007986 */ /* 0x0009e2000c10153c */
[----:B------:R-:W-:Y:S01]  /*48f80*/  IADD3 R4, P3, R5, R2, RZ ;  /* 0x0000000205047210 */ /* 0x000fe20007f7e0ff */
[----:B------:R-:W-:Y:S02]  /*48f90*/  IMAD R47, R47, 0x366, RZ ;  /* 0x000003662f2f7824 */ /* 0x000fe400078e02ff */
[----:B------:R4:W-:Y:S01]  /*48fa0*/  STG.E.U16 desc[UR60][R8.64], R212 ;  /* 0x000000d408007986 */ /* 0x0009e2000c10153c */
[----:B------:R-:W0:Y:S01]  /*48fb0*/  LDC R10, c[0x0][0x278] ;  /* 0x00009e00ff0a7b82 */ /* 0x000e220000000800 */
[-C--:B------:R-:W-:Y:S02]  /*48fc0*/  LEA.HI.X.SX32 R13, R13, R3.reuse, 0x1, P4 ;  /* 0x000000030d0d7211 */ /* 0x080fe400020f0eff */
[----:B------:R-:W-:Y:S01]  /*48fd0*/  PRMT R63, R212, 0x7632, R63 ;  /* 0x00007632d43f7816 */ /* 0x000fe2000000003f */
[----:B--2---:R-:W-:Y:S01]  /*48fe0*/  IMAD R49, R49, 0x36a, RZ ;  /* 0x0000036a31317824 */ /* 0x004fe200078e02ff */
[----:B------:R-:W-:Y:S01]  /*48ff0*/  LEA.HI.X.SX32 R5, R18, R3, 0x1, P3 ;  /* 0x0000000312057211 */ /* 0x000fe200018f0eff */
[----:B----4-:R-:W-:-:S02]  /*49000*/  IMAD R7, R14, 0x1b3, RZ ;  /* 0x000001b30e077824 */ /* 0x010fc400078e02ff */
[----:B------:R-:W2:Y:S01]  /*49010*/  LDC R52, c[0x0][0x278] ;  /* 0x00009e00ff347b82 */ /* 0x000ea20000000800 */
[----:B------:R-:W-:Y:S01]  /*49020*/  IMAD R9, R48, 0x368, RZ ;  /* 0x0000036830097824 */ /* 0x000fe200078e02ff */
[-C--:B------:R-:W-:Y:S01]  /*49030*/  IADD3 R6, P0, R47, R2.reuse, RZ ;  /* 0x000000022f067210 */ /* 0x080fe20007f1e0ff */
[----:B------:R4:W-:Y:S03]  /*49040*/  STG.E.U16 desc[UR60][R12.64], R63 ;  /* 0x0000003f0c007986 */ /* 0x0009e6000c10153c */
[-C--:B------:R-:W-:Y:S01]  /*49050*/  IADD3 R8, P3, R9, R2.reuse, RZ ;  /* 0x0000000209087210 */ /* 0x080fe20007f7e0ff */
[----:B------:R4:W-:Y:S01]  /*49060*/  STG.E.U16 desc[UR60][R4.64], R213 ;  /* 0x000000d504007986 */ /* 0x0009e2000c10153c */
[-C--:B------:R-:W-:Y:S01]  /*49070*/  LEA.HI.X.SX32 R7, R7, R3.reuse, 0x1, P0 ;  /* 0x0000000307077211 */ /* 0x080fe200000f0eff */
[----:B------:R-:W2:Y:S01]  /*49080*/  LDC R17, c[0x0][0x278] ;  /* 0x00009e00ff117b82 */ /* 0x000ea20000000800 */
[----:B------:R-:W-:Y:S01]  /*49090*/  LEA.HI.X.SX32 R9, R16, R3, 0x1, P3 ;  /* 0x0000000310097211 */ /* 0x000fe200018f0eff */
[----:B-1----:R-:W-:Y:S01]  /*490a0*/  IMAD R51, R51, 0x36e, RZ ;  /* 0x0000036e33337824 */ /* 0x002fe200078e02ff */
[----:B----4-:R-:W-:Y:S01]  /*490b0*/  IADD3 R12, P4, R49, R2, RZ ;  /* 0x00000002310c7210 */ /* 0x010fe20007f9e0ff */
[----:B------:R-:W-:-:S04]  /*490c0*/  IMAD R49, R50, 0x36c, RZ ;  /* 0x0000036c32317824 */ /* 0x000fc800078e02ff */
[----:B------:R-:W1:Y:S01]  /*490d0*/  LDC R16, c[0x0][0x278] ;  /* 0x00009e00ff107b82 */ /* 0x000e620000000800 */
[----:B------:R-:W-:Y:S01]  /*490e0*/  PRMT R5, R213, 0x7632, R5 ;  /* 0x00007632d5057816 */ /* 0x000fe20000000005 */
[----:B---3--:R-:W-:Y:S01]  /*490f0*/  IMAD R15, R15, 0x1b7, RZ ;  /* 0x000001b70f0f7824 */ /* 0x008fe200078e02ff */
[----:B------:R-:W-:-:S03]  /*49100*/  IADD3 R4, P3, R49, R2, RZ ;  /* 0x0000000231047210 */ /* 0x000fc60007f7e0ff */
[----:B------:R0:W-:Y:S02]  /*49110*/  STG.E.U16 desc[UR60][R6.64], R5 ;  /* 0x0000000506007986 */ /* 0x0001e4000c10153c */
[----:B------:R-:W3:Y:S02]  /*49120*/  LDC R18, c[0x0][0x278] ;  /* 0x00009e00ff127b82 */ /* 0x000ee40000000800 */
[----:B------:R4:W-:Y:S06]  /*49130*/  STG.E.U16 desc[UR60][R8.64], R214 ;  /* 0x000000d608007986 */ /* 0x0009ec000c10153c */
[----:B------:R-:W3:Y:S01]  /*49140*/  LDC R47, c[0x0][0x278] ;  /* 0x00009e00ff2f7b82 */ /* 0x000ee20000000800 */
[----:B0-----:R-:W-:Y:S01]  /*49150*/  IMAD R7, R46, 0x370, RZ ;  /* 0x000003702e077824 */ /* 0x001fe200078e02ff */
[----:B------:R-:W-:-:S02]  /*49160*/  IADD3 R6, P0, R51, R2, RZ ;  /* 0x0000000233067210 */ /* 0x000fc40007f1e0ff */
[-C--:B------:R-:W-:Y:S02]  /*49170*/  LEA.HI.X.SX32 R5, R11, R3.reuse, 0x1, P3 ;  /* 0x000000030b057211 */ /* 0x080fe400018f0eff */
[----:B----4-:R-:W-:Y:S02]  /*49180*/  IADD3 R8, P3, R7, R2, RZ ;  /* 0x0000000207087210 */ /* 0x010fe40007f7e0ff */
[----:B------:R-:W0:Y:S01]  /*49190*/  LDC R14, c[0x0][0x278] ;  /* 0x00009e00ff0e7b82 */ /* 0x000e220000000800 */
[----:B------:R-:W-:Y:S01]  /*491a0*/  LEA.HI.X.SX32 R7, R15, R3, 0x1, P0 ;  /* 0x000000030f077211 */ /* 0x000fe200000f0eff */
[----:B------:R-:W-:-:S06]  /*491b0*/  IMAD R13, R10, 0x1b5, RZ ;  /* 0x000001b50a0d7824 */ /* 0x000fcc00078e02ff */
[----:B------:R-:W4:Y:S01]  /*491c0*/  LDC R15, c[0x0][0x278] ;  /* 0x00009e00ff0f7b82 */ /* 0x000f220000000800 */
[----:B------:R-:W-:Y:S02]  /*491d0*/  LEA.HI.X.SX32 R13, R13, R3, 0x1, P4 ;  /* 0x000000030d0d7211 */ /* 0x000fe400020f0eff */
[----:B------:R-:W-:Y:S01]  /*491e0*/  PRMT R10, R214, 0x7632, R10 ;  /* 0x00007632d60a7816 */ /* 0x000fe2000000000a */
[----:B--2---:R-:W-:Y:S02]  /*491f0*/  IMAD R9, R52, 0x372, RZ ;  /* 0x0000037234097824 */ /* 0x004fe400078e02ff */
[----:B------:R-:W-:Y:S02]  /*49200*/  IMAD R11, R17, 0x1b9, RZ ;  /* 0x000001b9110b7824 */ /* 0x000fe400078e02ff */
[----:B------:R1:W-:Y:S01]  /*49210*/  STG.E.U16 desc[UR60][R12.64], R10 ;  /* 0x0000000a0c007986 */ /* 0x0003e2000c10153c */
[----:B------:R-:W2:Y:S01]  /*49220*/  LDC R17, c[0x0][0x278] ;  /* 0x00009e00ff117b82 */ /* 0x000ea20000000800 */
[----:B------:R-:W-:-:S02]  /*49230*/  PRMT R46, R215, 0x7632, R46 ;  /* 0x00007632d72e7816 */ /* 0x000fc4000000002e */
[----:B------:R3:W-:Y:S01]  /*49240*/  STG.E.U16 desc[UR60][R4.64], R215 ;  /* 0x000000d704007986 */ /* 0x0007e2000c10153c */
[----:B-1----:R-:W-:Y:S01]  /*49250*/  IMAD R13, R16, 0x374, RZ ;  /* 0x00000374100d7824 */ /* 0x002fe200078e02ff */
[----:B------:R-:W-:-:S03]  /*49260*/  IADD3 R10, P4, R9, R2, RZ ;  /* 0x00000002090a7210 */ /* 0x000fc60007f9e0ff */
[----:B------:R-:W1:Y:S01]  /*49270*/  LDC R16, c[0x0][0x278] ;  /* 0x00009e00ff107b82 */ /* 0x000e620000000800 */
[-C--:B------:R-:W-:Y:S02]  /*49280*/  LEA.HI.X.SX32 R9, R19, R3.reuse, 0x1, P3 ;  /* 0x0000000313097211 */ /* 0x080fe400018f0eff */
[----:B------:R-:W-:Y:S02]  /*49290*/  LEA.HI.X.SX32 R11, R11, R3, 0x1, P4 ;  /* 0x000000030b0b7211 */ /* 0x000fe400020f0eff */
[----:B------:R-:W-:-:S03]  /*492a0*/  PRMT R19, R216, 0x7632, R19 ;  /* 0x00007632d8137816 */ /* 0x000fc60000000013 */
[----:B------:R-:W1:Y:S01]  /*492b0*/  LDC R12, c[0x0][0x278] ;  /* 0x00009e00ff0c7b82 */ /* 0x000e620000000800 */
[----:B------:R0:W-:Y:S01]  /*492c0*/  STG.E.U16 desc[UR60][R6.64], R46 ;  /* 0x0000002e06007986 */ /* 0x0001e2000c10153c */
[----:B---3--:R-:W-:-:S03]  /*492d0*/  IMAD R5, R18, 0x376, RZ ;  /* 0x0000037612057824 */ /* 0x008fc600078e02ff */
[----:B------:R-:W-:Y:S01]  /*492e0*/  STG.E.U16 desc[UR60][R8.64], R216 ;  /* 0x000000d808007986 */ /* 0x000fe2000c10153c */
[----:B------:R-:W-:Y:S02]  /*492f0*/  IMAD R47, R47, 0x378, RZ ;  /* 0x000003782f2f7824 */ /* 0x000fe400078e02ff */
[----:B------:R-:W3:Y:S01]  /*49300*/  LDC R18, c[0x0][0x278] ;  /* 0x00009e00ff127b82 */ /* 0x000ee20000000800 */
[----:B------:R4:W-:Y:S01]  /*49310*/  STG.E.U16 desc[UR60][R10.64], R19 ;  /* 0x000000130a007986 */ /* 0x0009e2000c10153c */
[-C--:B------:R-:W-:Y:S01]  /*49320*/  IADD3 R4, P0, R13, R2.reuse, RZ ;  /* 0x000000020d047210 */ /* 0x080fe20007f1e0ff */
[----:B0-----:R-:W-:Y:S01]  /*49330*/  IMAD R7, R14, 0x1bb, RZ ;  /* 0x000001bb0e077824 */ /* 0x001fe200078e02ff */
[----:B------:R-:W-:-:S04]  /*49340*/  IADD3 R6, P3, R5, R2, RZ ;  /* 0x0000000205067210 */ /* 0x000fc80007f7e0ff */
[----:B----4-:R-:W0:Y:S01]  /*49350*/  LDC R10, c[0x0][0x278] ;  /* 0x00009e00ff0a7b82 */ /* 0x010e220000000800 */
[----:B------:R-:W-:Y:S01]  /*49360*/  IMAD R11, R15, 0x37a, RZ ;  /* 0x0000037a0f0b7824 */ /* 0x000fe200078e02ff */
[----:B------:R-:W-:-:S06]  /*49370*/  IADD3 R8, P4, R47, R2, RZ ;  /* 0x000000022f087210 */ /* 0x000fcc0007f9e0ff */
[----:B------:R-:W4:Y:S01]  /*49380*/  LDC R15, c[0x0][0x278] ;  /* 0x00009e00ff0f7b82 */ /* 0x000f220000000800 */
[----:B------:R-:W-:-:S07]  /*49390*/  LEA.HI.X.SX32 R5, R26, R3, 0x1, P0 ;  /* 0x000000031a057211 */ /* 0x000fce00000f0eff */
[----:B------:R-:W0:Y:S01]  /*493a0*/  LDC R19, c[0x0][0x278] ;  /* 0x00009e00ff137b82 */ /* 0x000e220000000800 */
[-C--:B------:R-:W-:Y:S02]  /*493b0*/  LEA.HI.X.SX32 R7, R7, R3.reuse, 0x1, P3 ;  /* 0x0000000307077211 */ /* 0x080fe400018f0eff */
[----:B------:R-:W-:Y:S02]  /*493c0*/  PRMT R26, R217, 0x7632, R26 ;  /* 0x00007632d91a7816 */ /* 0x000fe4000000001a */
[----:B------:R-:W-:-:S03]  /*493d0*/  LEA.HI.X.SX32 R9, R24, R3, 0x1, P4 ;  /* 0x0000000318097211 */ /* 0x000fc600020f0eff */
[----:B------:R-:W0:Y:S01]  /*493e0*/  LDC R13, c[0x0][0x278] ;  /* 0x00009e00ff0d7b82 */ /* 0x000e220000000800 */
[----:B------:R1:W-:Y:S01]  /*493f0*/  STG.E.U16 desc[UR60][R4.64], R217 ;  /* 0x000000d904007986 */ /* 0x0003e2000c10153c */
[----:B--2---:R-:W-:-:S03]  /*49400*/  IMAD R17, R17, 0x37c, RZ ;  /* 0x0000037c11117824 */ /* 0x004fc600078e02ff */
[----:B------:R2:W-:Y:S03]  /*49410*/  STG.E.U16 desc[UR60][R6.64], R26 ;  /* 0x0000001a06007986 */ /* 0x0005e6000c10153c */
[----:B------:R-:W0:Y:S01]  /*49420*/  LDC R24, c[0x0][0x278] ;  /* 0x00009e00ff187b82 */ /* 0x000e220000000800 */
[----:B-1----:R-:W-:-:S07]  /*49430*/  IMAD R5, R12, 0x1bd, RZ ;  /* 0x000001bd0c057824 */ /* 0x002fce00078e02ff */
[----:B------:R-:W1:Y:S01]  /*49440*/  LDC R14, c[0x0][0x278] ;  /* 0x00009e00ff0e7b82 */ /* 0x000e620000000800 */
[----:B--2---:R-:W-:Y:S01]  /*49450*/  IMAD R7, R16, 0x37e, RZ ;  /* 0x0000037e10077824 */ /* 0x004fe200078e02ff */
[-C--:B------:R-:W-:Y:S02]  /*49460*/  IADD3 R4, P3, R11, R2.reuse, RZ ;  /* 0x000000020b047210 */ /* 0x080fe40007f7e0ff */
[----:B------:R-:W-:-:S04]  /*49470*/  IADD3 R6, P0, R17, R2, RZ ;  /* 0x0000000211067210 */ /* 0x000fc80007f1e0ff */
[----:B------:R-:W2:Y:S01]  /*49480*/  LDC R16, c[0x0][0x278] ;  /* 0x00009e00ff107b82 */ /* 0x000ea20000000800 */
[----:B------:R0:W-:Y:S01]  /*49490*/  STG.E.U16 desc[UR60][R8.64], R218 ;  /* 0x000000da08007986 */ /* 0x0001e2000c10153c */
[----:B------:R-:W-:Y:S02]  /*494a0*/  LEA.HI.X.SX32 R5, R5, R3, 0x1, P3 ;  /* 0x0000000305057211 */ /* 0x000fe400018f0eff */
[----:B------:R-:W-:-:S04]  /*494b0*/  PRMT R46, R218, 0x7632, R46 ;  /* 0x00007632da2e7816 */ /* 0x000fc8000000002e */
[----:B------:R-:W1:Y:S01]  /*494c0*/  LDC R17, c[0x0][0x278] ;  /* 0x00009e00ff117b82 */ /* 0x000e620000000800 */
[----:B---3--:R-:W-:Y:S02]  /*494d0*/  IMAD R11, R18, 0x380, RZ ;  /* 0x00000380120b7824 */ /* 0x008fe400078e02ff */
[----:B----4-:R-:W-:Y:S01]  /*494e0*/  IMAD R15, R15, 0x384, RZ ;  /* 0x000003840f0f7824 */ /* 0x010fe200078e02ff */
[----:B0-----:R-:W-:Y:S01]  /*494f0*/  IADD3 R8, P3, R7, R2, RZ ;  /* 0x0000000207087210 */ /* 0x001fe20007f7e0ff */
[----:B------:R-:W-:Y:S01]  /*49500*/  IMAD R9, R10, 0x1bf, RZ ;  /* 0x000001bf0a097824 */ /* 0x000fe200078e02ff */
[-C--:B------:R-:W-:Y:S02]  /*49510*/  LEA.HI.X.SX32 R7, R27, R3.reuse, 0x1, P0 ;  /* 0x000000031b077211 */ /* 0x080fe400000f0eff */
[----:B------:R-:W0:Y:S01]  /*49520*/  LDC R18, c[0x0][0x278] ;  /* 0x00009e00ff127b82 */ /* 0x000e220000000800 */
[----:B------:R-:W-:Y:S01]  /*49530*/  IMAD R27, R19, 0x382, RZ ;  /* 0x00000382131b7824 */ /* 0x000fe200078e02ff */
[----:B------:R-:W-:Y:S01]  /*49540*/  STG.E.U16 desc[UR60][R4.64], R46 ;  /* 0x0000002e04007986 */ /* 0x000fe2000c10153c */
[----:B------:R-:W-:-:S03]  /*49550*/  LEA.HI.X.SX32 R9, R9, R3, 0x1, P3 ;  /* 0x0000000309097211 */ /* 0x000fc600018f0eff */
[----:B------:R3:W-:Y:S02]  /*49560*/  STG.E.U16 desc[UR60][R6.64], R219 ;  /* 0x000000db06007986 */ /* 0x0007e4000c10153c */
[----:B------:R-:W4:Y:S01]  /*49570*/  LDC R19, c[0x0][0x278] ;  /* 0x00009e00ff137b82 */ /* 0x000f220000000800 */
[----:B------:R-:W-:Y:S02]  /*49580*/  IADD3 R10, P4, R11, R2, RZ ;  /* 0x000000020b0a7210 */ /* 0x000fe40007f9e0ff */
[----:B------:R-:W-:-:S05]  /*49590*/  PRMT R26, R219, 0x7632, R26 ;  /* 0x00007632db1a7816 */ /* 0x000fca000000001a */
[----:B------:R-:W0:Y:S01]  /*495a0*/  LDC R12, c[0x0][0x278] ;  /* 0x00009e00ff0c7b82 */ /* 0x000e220000000800 */
[----:B---3--:R-:W-:Y:S01]  /*495b0*/  IADD3 R6, P3, R15, R2, RZ ;  /* 0x000000020f067210 */ /* 0x008fe20007f7e0ff */
[----:B------:R-:W-:Y:S01]  /*495c0*/  IMAD R5, R13, 0x1c1, RZ ;  /* 0x000001c10d057824 */ /* 0x000fe200078e02ff */
[-C--:B------:R-:W-:Y:S01]  /*495d0*/  LEA.HI.X.SX32 R11, R28, R3.reuse, 0x1, P4 ;  /* 0x000000031c0b7211 */ /* 0x080fe200020f0eff */
[----:B------:R-:W-:Y:S01]  /*495e0*/  IMAD R47, R24, 0x386, RZ ;  /* 0x00000386182f7824 */ /* 0x000fe200078e02ff */
[----:B------:R-:W-:-:S03]  /*495f0*/  LEA.HI.X.SX32 R7, R20, R3, 0x1, P3 ;  /* 0x0000000314077211 */ /* 0x000fc600018f0eff */
[----:B------:R-:W3:Y:S01]  /*49600*/  LDC R13, c[0x0][0x278] ;  /* 0x00009e00ff0d7b82 */ /* 0x000ee20000000800 */
[----:B------:R1:W-:Y:S01]  /*49610*/  STG.E.U16 desc[UR60][R8.64], R26 ;  /* 0x0000001a08007986 */ /* 0x0003e2000c10153c */
[----:B------:R-:W-:Y:S01]  /*49620*/  IADD3 R4, P0, R27, R2, RZ ;  /* 0x000000021b047210 */ /* 0x000fe20007f1e0ff */
[----:B--2---:R-:W-:-:S05]  /*49630*/  IMAD R27, R16, 0x388, RZ ;  /* 0x00000388101b7824 */ /* 0x004fca00078e02ff */
[----:B------:R-:W2:Y:S01]  /*49640*/  LDC R20, c[0x0][0x278] ;  /* 0x00009e00ff147b82 */ /* 0x000ea20000000800 */
[----:B------:R4:W-:Y:S01]  /*49650*/  STG.E.U16 desc[UR60][R10.64], R220 ;  /* 0x000000dc0a007986 */ /* 0x0009e2000c10153c */
[----:B------:R-:W-:Y:S01]  /*49660*/  LEA.HI.X.SX32 R5, R5, R3, 0x1, P0 ;  /* 0x0000000305057211 */ /* 0x000fe200000f0eff */
[----:B-1----:R-:W-:Y:S01]  /*49670*/  IMAD R9, R14, 0x1c3, RZ ;  /* 0x000001c30e097824 */ /* 0x002fe200078e02ff */
[----:B------:R-:W-:-:S04]  /*49680*/  IADD3 R8, P4, R47, R2, RZ ;  /* 0x000000022f087210 */ /* 0x000fc80007f9e0ff */
[----:B------:R-:W1:Y:S01]  /*49690*/  LDC R24, c[0x0][0x278] ;  /* 0x00009e00ff187b82 */ /* 0x000e620000000800 */
[----:B------:R-:W-:Y:S01]  /*496a0*/  IMAD R17, R17, 0x38a, RZ ;  /* 0x0000038a11117824 */ /* 0x000fe200078e02ff */
[----:B------:R-:W-:Y:S02]  /*496b0*/  LEA.HI.X.SX32 R9, R9, R3, 0x1, P4 ;  /* 0x0000000309097211 */ /* 0x000fe400020f0eff */
[----:B----4-:R-:W-:-:S04]  /*496c0*/  PRMT R220, R220, 0x7632, R220 ;  /* 0x00007632dcdc7816 */ /* 0x010fc800000000dc */
[----:B------:R-:W4:Y:S01]  /*496d0*/  LDC R16, c[0x0][0x278] ;  /* 0x00009e00ff107b82 */ /* 0x000f220000000800 */
[----:B------:R-:W-:Y:S01]  /*496e0*/  PRMT R10, R221, 0x7632, R10 ;  /* 0x00007632dd0a7816 */ /* 0x000fe2000000000a */
[----:B------:R0:W-:Y:S06]  /*496f0*/  STG.E.U16 desc[UR60][R4.64], R220 ;  /* 0x000000dc04007986 */ /* 0x0001ec000c10153c */
[----:B------:R-:W4:Y:S01]  /*49700*/  LDC R26, c[0x0][0x278] ;  /* 0x00009e00ff1a7b82 */ /* 0x000f220000000800 */
[----:B------:R3:W-:Y:S07]  /*49710*/  STG.E.U16 desc[UR60][R6.64], R221 ;  /* 0x000000dd06007986 */ /* 0x0007ee000c10153c */
[----:B------:R-:W1:Y:S01]  /*49720*/  LDC R14, c[0x0][0x278] ;  /* 0x00009e00ff0e7b82 */ /* 0x000e620000000800 */
[----:B------:R2:W-:Y:S01]  /*49730*/  STG.E.U16 desc[UR60][R8.64], R10 ;  /* 0x0000000a08007986 */ /* 0x0005e2000c10153c */
[----:B0-----:R-:W-:-:S06]  /*49740*/  IADD3 R4, P3, R27, R2, RZ ;  /* 0x000000021b047210 */ /* 0x001fcc0007f7e0ff */
[----:B------:R-:W0:Y:S01]  /*49750*/  LDC R15, c[0x0][0x278] ;  /* 0x00009e00ff0f7b82 */ /* 0x000e220000000800 */
[----:B---3--:R-:W-:Y:S01]  /*49760*/  IADD3 R6, P0, R17, R2, RZ ;  /* 0x0000000211067210 */ /* 0x008fe20007f1e0ff */
[----:B------:R-:W-:Y:S02]  /*49770*/  IMAD R19, R19, 0x38e, RZ ;  /* 0x0000038e13137824 */ /* 0x000fe400078e02ff */
[----:B--2---:R-:W-:-:S04]  /*49780*/  IMAD R9, R18, 0x38c, RZ ;  /* 0x0000038c12097824 */ /* 0x004fc800078e02ff */
[----:B------:R-:W2:Y:S01]  /*49790*/  LDC R17, c[0x0][0x278] ;  /* 0x00009e00ff117b82 */ /* 0x000ea20000000800 */
[----:B------:R-:W-:Y:S01]  /*497a0*/  IMAD R11, R12, 0x1c5, RZ ;  /* 0x000001c50c0b7824 */ /* 0x000fe200078e02ff */
[----:B------:R-:W-:Y:S02]  /*497b0*/  LEA.HI.X.SX32 R5, R21, R3, 0x1, P3 ;  /* 0x0000000315057211 */ /* 0x000fe400018f0eff */
[----:B------:R-:W-:-:S04]  /*497c0*/  IADD3 R8, P3, R9, R2, RZ ;  /* 0x0000000209087210 */ /* 0x000fc80007f7e0ff */
[----:B------:R-:W3:Y:S01]  /*497d0*/  LDC R18, c[0x0][0x278] ;  /* 0x00009e00ff127b82 */ /* 0x000ee20000000800 */
[----:B------:R-:W-:Y:S01]  /*497e0*/  IADD3 R10, P4, R19, R2, RZ ;  /* 0x00000002130a7210 */ /* 0x000fe20007f9e0ff */
[----:B------:R-:W-:Y:S01]  /*497f0*/  IMAD R13, R13, 0x1c7, RZ ;  /* 0x000001c70d0d7824 */ /* 0x000fe200078e02ff */
[----:B------:R-:W-:Y:S01]  /*49800*/  LEA.HI.X.SX32 R7, R11, R3, 0x1, P0 ;  /* 0x000000030b077211 */ /* 0x000fe200000f0eff */
[----:B------:R-:W-:Y:S01]  /*49810*/  IMAD R21, R20, 0x390, RZ ;  /* 0x0000039014157824 */ /* 0x000fe200078e02ff */
[----:B------:R-:W-:-:S03]  /*49820*/  PRMT R27, R222, 0x7632, R27 ;  /* 0x00007632de1b7816 */ /* 0x000fc6000000001b */
[----:B------:R-:W3:Y:S01]  /*49830*/  LDC R19, c[0x0][0x278] ;  /* 0x00009e00ff137b82 */ /* 0x000ee20000000800 */
[-C--:B------:R-:W-:Y:S01]  /*49840*/  LEA.HI.X.SX32 R9, R30, R3.reuse, 0x1, P3 ;  /* 0x000000031e097211 */ /* 0x080fe200018f0eff */
[----:B------:R4:W-:Y:S01]  /*49850*/  STG.E.U16 desc[UR60][R4.64], R222 ;  /* 0x000000de04007986 */ /* 0x0009e2000c10153c */
[----:B------:R-:W-:Y:S02]  /*49860*/  LEA.HI.X.SX32 R11, R13, R3, 0x1, P4 ;  /* 0x000000030d0b7211 */ /* 0x000fe400020f0eff */
[----:B------:R-:W-:Y:S01]  /*49870*/  PRMT R28, R223, 0x7632, R28 ;  /* 0x00007632df1c7816 */ /* 0x000fe2000000001c */
[----:B------:R4:W-:Y:S01]  /*49880*/  STG.E.U16 desc[UR60][R6.64], R27 ;  /* 0x0000001b06007986 */ /* 0x0009e2000c10153c */
[----:B-1----:R-:W-:Y:S01]  /*49890*/  IMAD R13, R14, 0x1c9, RZ ;  /* 0x000001c90e0d7824 */ /* 0x002fe200078e02ff */
[----:B------:R-:W1:Y:S02]  /*498a0*/  LDC R12, c[0x0][0x278] ;  /* 0x00009e00ff0c7b82 */ /* 0x000e640000000800 */
[----:B------:R0:W-:Y:S01]  /*498b0*/  STG.E.U16 desc[UR60][R8.64], R223 ;  /* 0x000000df08007986 */ /* 0x0001e2000c10153c */
[----:B----4-:R-:W-:Y:S01]  /*498c0*/  IMAD R5, R24, 0x392, RZ ;  /* 0x0000039218057824 */ /* 0x010fe200078e02ff */
[----:B------:R-:W-:Y:S01]  /*498d0*/  IADD3 R4, P3, R21, R2, RZ ;  /* 0x0000000215047210 */ /* 0x000fe20007f7e0ff */
[----:B------:R-:W-:-:S03]  /*498e0*/  IMAD R7, R16, 0x394, RZ ;  /* 0x0000039410077824 */ /* 0x000fc600078e02ff */
[-C--:B------:R-:W-:Y:S01]  /*498f0*/  IADD3 R6, P0, R5, R2.reuse, RZ ;  /* 0x0000000205067210 */ /* 0x080fe20007f1e0ff */
[----:B0-----:R-:W-:Y:S01]  /*49900*/  IMAD R9, R26, 0x396, RZ ;  /* 0x000003961a097824 */ /* 0x001fe200078e02ff */
[----:B------:R0:W-:Y:S01]  /*49910*/  STG.E.U16 desc[UR60][R10.64], R28 ;  /* 0x0000001c0a007986 */ /* 0x0001e2000c10153c */
[-C--:B------:R-:W-:Y:S01]  /*49920*/  LEA.HI.X.SX32 R5, R29, R3.reuse, 0x1, P3 ;  /* 0x000000031d057211 */ /* 0x080fe200018f0eff */
[----:B------:R-:W4:Y:S01]  /*49930*/  LDC R16, c[0x0][0x278] ;  /* 0x00009e00ff107b82 */ /* 0x000f220000000800 */
[-C--:B------:R-:W-:Y:S02]  /*49940*/  IADD3 R8, P3, R7, R2.reuse, RZ ;  /* 0x0000000207087210 */ /* 0x080fe40007f7e0ff */
[----:B------:R-:W-:Y:S01]  /*49950*/  LEA.HI.X.SX32 R7, R13, R3, 0x1, P0 ;  /* 0x000000030d077211 */ /* 0x000fe200000f0eff */
[----:B------:R2:W-:Y:S01]  /*49960*/  STG.E.U16 desc[UR60][R4.64], R224 ;  /* 0x000000e004007986 */ /* 0x0005e2000c10153c */
[----:B------:R-:W-:Y:S02]  /*49970*/  PRMT R14, R224, 0x7632, R14 ;  /* 0x00007632e00e7816 */ /* 0x000fe4000000000e */
[----:B------:R-:W-:Y:S01]  /*49980*/  PRMT R20, R225, 0x7632, R20 ;  /* 0x00007632e1147816 */ /* 0x000fe20000000014 */
[----:B------:R-:W4:Y:S01]  /*49990*/  LDC R13, c[0x0][0x278] ;  /* 0x00009e00ff0d7b82 */ /* 0x000f220000000800 */
[----:B0-----:R-:W-:Y:S01]  /*499a0*/  IMAD R11, R15, 0x1cb, RZ ;  /* 0x000001cb0f0b7824 */ /* 0x001fe200078e02ff */
[----:B------:R-:W-:-:S02]  /*499b0*/  IADD3 R10, P4, R9, R2, RZ ;  /* 0x00000002090a7210 */ /* 0x000fc40007f9e0ff */
[----:B------:R-:W-:-:S04]  /*499c0*/  LEA.HI.X.SX32 R9, R31, R3, 0x1, P3 ;  /* 0x000000031f097211 */ /* 0x000fc800018f0eff */
[----:B------:R-:W0:Y:S01]  /*499d0*/  LDC R15, c[0x0][0x278] ;  /* 0x00009e00ff0f7b82 */ /* 0x000e220000000800 */
[----:B------:R-:W-:Y:S01]  /*499e0*/  LEA.HI.X.SX32 R11, R11, R3, 0x1, P4 ;  /* 0x000000030b0b7211 */ /* 0x000fe200020f0eff */
[----:B--2---:R-:W-:Y:S01]  /*499f0*/  IMAD R5, R17, 0x398, RZ ;  /* 0x0000039811057824 */ /* 0x004fe200078e02ff */
[----:B------:R2:W-:Y:S01]  /*49a00*/  STG.E.U16 desc[UR60][R6.64], R14 ;  /* 0x0000000e06007986 */ /* 0x0005e2000c10153c */
[----:B---3--:R-:W-:-:S04]  /*49a10*/  IMAD R21, R18, 0x39a, RZ ;  /* 0x0000039a12157824 */ /* 0x008fc800078e02ff */
[----:B------:R-:W3:Y:S01]  /*49a20*/  LDC R17, c[0x0][0x278] ;  /* 0x00009e00ff117b82 */ /* 0x000ee20000000800 */
[----:B------:R1:W-:Y:S01]  /*49a30*/  STG.E.U16 desc[UR60][R8.64], R225 ;  /* 0x000000e108007986 */ /* 0x0003e2000c10153c */
[----:B------:R-:W-:-:S03]  /*49a40*/  IMAD R19, R19, 0x39c, RZ ;  /* 0x0000039c13137824 */ /* 0x000fc600078e02ff */
[----:B------:R1:W-:Y:S03]  /*49a50*/  STG.E.U16 desc[UR60][R10.64], R20 ;  /* 0x000000140a007986 */ /* 0x0003e6000c10153c */
[----:B------:R-:W3:Y:S01]  /*49a60*/  LDC R18, c[0x0][0x278] ;  /* 0x00009e00ff127b82 */ /* 0x000ee20000000800 */
[----:B------:R-:W-:Y:S02]  /*49a70*/  IADD3 R4, P0, R5, R2, RZ ;  /* 0x0000000205047210 */ /* 0x000fe40007f1e0ff */
[----:B------:R-:W-:-:S05]  /*49a80*/  PRMT R24, R227, 0x7632, R24 ;  /* 0x00007632e3187816 */ /* 0x000fca0000000018 */
[----:B--2---:R-:W2:Y:S01]  /*49a90*/  LDC R14, c[0x0][0x278] ;  /* 0x00009e00ff0e7b82 */ /* 0x004ea20000000800 */
[----:B-1----:R-:W-:-:S07]  /*49aa0*/  IADD3 R8, P4, R19, R2, RZ ;  /* 0x0000000213087210 */ /* 0x002fce0007f9e0ff */
[----:B------:R-:W1:Y:S01]  /*49ab0*/  LDC R10, c[0x0][0x278] ;  /* 0x00009e00ff0a7b82 */ /* 0x000e620000000800 */
[----:B------:R-:W-:Y:S01]  /*49ac0*/  IMAD R7, R12, 0x1cd, RZ ;  /* 0x000001cd0c077824 */ /* 0x000fe200078e02ff */
[----:B------:R-:W-:-:S06]  /*49ad0*/  LEA.HI.X.SX32 R5, R22, R3, 0x1, P0 ;  /* 0x0000000316057211 */ /* 0x000fcc00000f0eff */
[----:B------:R-:W2:Y:S01]  /*49ae0*/  LDC R19, c[0x0][0x278] ;  /* 0x00009e00ff137b82 */ /* 0x000ea20000000800 */
[----:B------:R-:W-:Y:S01]  /*49af0*/  IADD3 R6, P3, R21, R2, RZ ;  /* 0x0000000215067210 */ /* 0x000fe20007f7e0ff */
[----:B0-----:R-:W-:Y:S01]  /*49b00*/  IMAD R11, R15, 0x39e, RZ ;  /* 0x0000039e0f0b7824 */ /* 0x001fe200078e02ff */
[----:B------:R-:W-:Y:S01]  /*49b10*/  PRMT R22, R226, 0x7632, R22 ;  /* 0x00007632e2167816 */ /* 0x000fe20000000016 */
[----:B------:R0:W-:Y:S01]  /*49b20*/  STG.E.U16 desc[UR60][R4.64], R226 ;  /* 0x000000e204007986 */ /* 0x0001e2000c10153c */
[----:B------:R-:W-:-:S03]  /*49b30*/  LEA.HI.X.SX32 R7, R7, R3, 0x1, P3 ;  /* 0x0000000307077211 */ /* 0x000fc600018f0eff */
[----:B------:R-:W2:Y:S01]  /*49b40*/  LDC R20, c[0x0][0x278] ;  /* 0x00009e00ff147b82 */ /* 0x000ea20000000800 */
[----:B------:R-:W-:Y:S01]  /*49b50*/  LEA.HI.X.SX32 R9, R34, R3, 0x1, P4 ;  /* 0x0000000322097211 */ /* 0x000fe200020f0eff */
[----:B----4-:R-:W-:Y:S02]  /*49b60*/  IMAD R21, R16, 0x3a0, RZ ;  /* 0x000003a010157824 */ /* 0x010fe400078e02ff */
[----:B---3--:R-:W-:-:S04]  /*49b70*/  IMAD R17, R17, 0x3a2, RZ ;  /* 0x000003a211117824 */ /* 0x008fc800078e02ff */
[----:B------:R-:W3:Y:S01]  /*49b80*/  LDC R15, c[0x0][0x278] ;  /* 0x00009e00ff0f7b82 */ /* 0x000ee20000000800 */
[----:B0-----:R-:W-:Y:S01]  /*49b90*/  IMAD R5, R13, 0x1cf, RZ ;  /* 0x000001cf0d057824 */ /* 0x001fe200078e02ff */
[----:B------:R-:W-:Y:S01]  /*49ba0*/  IADD3 R4, P3, R11, R2, RZ ;  /* 0x000000020b047210 */ /* 0x000fe20007f7e0ff */
[----:B------:R-:W-:Y:S01]  /*49bb0*/  IMAD R11, R18, 0x3a4, RZ ;  /* 0x000003a4120b7824 */ /* 0x000fe200078e02ff */
[----:B------:R0:W-:Y:S04]  /*49bc0*/  STG.E.U16 desc[UR60][R6.64], R22 ;  /* 0x0000001606007986 */ /* 0x0001e8000c10153c */
[----:B------:R-:W4:Y:S01]  /*49bd0*/  LDC R12, c[0x0][0x278] ;  /* 0x00009e00ff0c7b82 */ /* 0x000f220000000800 */
[----:B------:R1:W-:Y:S01]  /*49be0*/  STG.E.U16 desc[UR60][R8.64], R227 ;  /* 0x000000e308007986 */ /* 0x0003e2000c10153c */
[----:B------:R-:W-:-:S02]  /*49bf0*/  LEA.HI.X.SX32 R5, R5, R3, 0x1, P3 ;  /* 0x0000000305057211 */ /* 0x000fc400018f0eff */
[----:B0-----:R-:W-:-:S04]  /*49c00*/  IADD3 R6, P0, R21, R2, RZ ;  /* 0x0000000215067210 */ /* 0x001fc80007f1e0ff */
[----:B------:R-:W0:Y:S01]  /*49c10*/  LDC R16, c[0x0][0x278] ;  /* 0x00009e00ff107b82 */ /* 0x000e220000000800 */
[----:B-1----:R-:W-:Y:S01]  /*49c20*/  IMAD R9, R10, 0x1d1, RZ ;  /* 0x000001d10a097824 */ /* 0x002fe200078e02ff */
[-C--:B------:R-:W-:Y:S02]  /*49c30*/  IADD3 R8, P3, R17, R2.reuse, RZ ;  /* 0x0000000211087210 */ /* 0x080fe40007f7e0ff */
[----:B------:R-:W-:-:S04]  /*49c40*/  IADD3 R10, P4, R11, R2, RZ ;  /* 0x000000020b0a7210 */ /* 0x000fc80007f9e0ff */
[----:B------:R-:W1:Y:S01]  /*49c50*/  LDC R17, c[0x0][0x278] ;  /* 0x00009e00ff117b82 */ /* 0x000e620000000800 */
[-C--:B------:R-:W-:Y:S02]  /*49c60*/  LEA.HI.X.SX32 R7, R32, R3.reuse, 0x1, P0 ;  /* 0x0000000320077211 */ /* 0x080fe400000f0eff */
[-C--:B------:R-:W-:Y:S02]  /*49c70*/  LEA.HI.X.SX32 R9, R9, R3.reuse, 0x1, P3 ;  /* 0x0000000309097211 */ /* 0x080fe400018f0eff */
[----:B------:R-:W-:Y:S01]  /*49c80*/  PRMT R22, R228, 0x7632, R22 ;  /* 0x00007632e4167816 */ /* 0x000fe20000000016 */
[----:B--2---:R-:W-:Y:S01]  /*49c90*/  IMAD R21, R19, 0x3a6, RZ ;  /* 0x000003a613157824 */ /* 0x004fe200078e02ff */
[----:B------:R-:W-:Y:S01]  /*49ca0*/  LEA.HI.X.SX32 R11, R33, R3, 0x1, P4 ;  /* 0x00000003210b7211 */ /* 0x000fe200020f0eff */
[----:B------:R-:W-:Y:S01]  /*49cb0*/  STG.E.U16 desc[UR60][R4.64], R24 ;  /* 0x0000001804007986 */ /* 0x000fe2000c10153c */
[----:B------:R-:W2:Y:S03]  /*49cc0*/  LDC R19, c[0x0][0x278] ;  /* 0x00009e00ff137b82 */ /* 0x000ea60000000800 */
[----:B------:R-:W-:Y:S04]  /*49cd0*/  STG.E.U16 desc[UR60][R6.64], R228 ;  /* 0x000000e406007986 */ /* 0x000fe8000c10153c */
[----:B------:R-:W-:Y:S01]  /*49ce0*/  STG.E.U16 desc[UR60][R8.64], R22 ;  /* 0x0000001608007986 */ /* 0x000fe2000c10153c */
[----:B------:R-:W2:Y:S03]  /*49cf0*/  LDC R18, c[0x0][0x278] ;  /* 0x00009e00ff127b82 */ /* 0x000ea60000000800 */
[----:B------:R4:W-:Y:S01]  /*49d00*/  STG.E.U16 desc[UR60][R10.64], R229 ;  /* 0x000000e50a007986 */ /* 0x0009e2000c10153c */
[----:B------:R-:W-:-:S04]  /*49d10*/  IMAD R27, R20, 0x3aa, RZ ;  /* 0x000003aa141b7824 */ /* 0x000fc800078e02ff */
[----:B------:R-:W2:Y:S01]  /*49d20*/  LDC R13, c[0x0][0x278] ;  /* 0x00009e00ff0d7b82 */ /* 0x000ea20000000800 */
[----:B---3--:R-:W-:-:S07]  /*49d30*/  IMAD R15, R15, 0x3a8, RZ ;  /* 0x000003a80f0f7824 */ /* 0x008fce00078e02ff */
[----:B----4-:R-:W3:Y:S01]  /*49d40*/  LDC R10, c[0x0][0x278] ;  /* 0x00009e00ff0a7b82 */ /* 0x010ee20000000800 */
[----:B------:R-:W-:Y:S01]  /*49d50*/  IMAD R5, R12, 0x1d3, RZ ;  /* 0x000001d30c057824 */ /* 0x000fe200078e02ff */
[----:B------:R-:W-:-:S06]  /*49d60*/  IADD3 R4, P0, R21, R2, RZ ;  /* 0x0000000215047210 */ /* 0x000fcc0007f1e0ff */
[----:B------:R-:W4:Y:S01]  /*49d70*/  LDC R20, c[0x0][0x278] ;  /* 0x00009e00ff147b82 */ /* 0x000f220000000800 */
[-C--:B------:R-:W-:Y:S01]  /*49d80*/  IADD3 R6, P3, R15, R2.reuse, RZ ;  /* 0x000000020f067210 */ /* 0x080fe20007f7e0ff */
[----:B------:R-:W-:Y:S01]  /*49d90*/  IMAD R9, R14, 0x1d5, RZ ;  /* 0x000001d50e097824 */ /* 0x000fe200078e02ff */
[----:B------:R-:W-:Y:S01]  /*49da0*/  IADD3 R8, P4, R27, R2, RZ ;  /* 0x000000021b087210 */ /* 0x000fe20007f9e0ff */
[----:B0-----:R-:W-:Y:S01]  /*49db0*/  IMAD R15, R16, 0x3ac, RZ ;  /* 0x000003ac100f7824 */ /* 0x001fe200078e02ff */
[-C--:B------:R-:W-:Y:S02]  /*49dc0*/  LEA.HI.X.SX32 R5, R5, R3.reuse, 0x1, P0 ;  /* 0x0000000305057211 */ /* 0x080fe400000f0eff */
[----:B------:R-:W-:Y:S01]  /*49dd0*/  PRMT R229, R229, 0x7632, R229 ;  /* 0x00007632e5e57816 */ /* 0x000fe200000000e5 */
[----:B------:R-:W0:Y:S01]  /*49de0*/  LDC R21, c[0x0][0x278] ;  /* 0x00009e00ff157b82 */ /* 0x000e220000000800 */
[-C--:B------:R-:W-:Y:S01]  /*49df0*/  LEA.HI.X.SX32 R7, R23, R3.reuse, 0x1, P3 ;  /* 0x0000000317077211 */ /* 0x080fe200018f0eff */
[----:B-1----:R-:W-:Y:S01]  /*49e00*/  IMAD R17, R17, 0x3ae, RZ ;  /* 0x000003ae11117824 */ /* 0x002fe200078e02ff */
[----:B------:R-:W-:Y:S01]  /*49e10*/  LEA.HI.X.SX32 R9, R9, R3, 0x1, P4 ;  /* 0x0000000309097211 */ /* 0x000fe200020f0eff */
[----:B------:R1:W-:Y:S01]  /*49e20*/  STG.E.U16 desc[UR60][R4.64], R229 ;  /* 0x000000e504007986 */ /* 0x0003e2000c10153c */
[----:B------:R-:W-:-:S03]  /*49e30*/  PRMT R14, R230, 0x7632, R14 ;  /* 0x00007632e60e7816 */ /* 0x000fc6000000000e */
[----:B------:R-:W0:Y:S01]  /*49e40*/  LDC R16, c[0x0][0x278] ;  /* 0x00009e00ff107b82 */ /* 0x000e220000000800 */
[----:B------:R1:W-:Y:S01]  /*49e50*/  STG.E.U16 desc[UR60][R6.64], R230 ;  /* 0x000000e606007986 */ /* 0x0003e2000c10153c */
[----:B--2---:R-:W-:-:S03]  /*49e60*/  IMAD R19, R19, 0x3b2, RZ ;  /* 0x000003b213137824 */ /* 0x004fc600078e02ff */
[----:B------:R2:W-:Y:S03]  /*49e70*/  STG.E.U16 desc[UR60][R8.64], R14 ;  /* 0x0000000e08007986 */ /* 0x0005e6000c10153c */
[----:B------:R-:W0:Y:S01]  /*49e80*/  LDC R12, c[0x0][0x278] ;  /* 0x00009e00ff0c7b82 */ /* 0x000e220000000800 */
[-C--:B-1----:R-:W-:Y:S02]  /*49e90*/  IADD3 R4, P3, R15, R2.reuse, RZ ;  /* 0x000000020f047210 */ /* 0x082fe40007f7e0ff */
[----:B------:R-:W-:-:S05]  /*49ea0*/  IADD3 R6, P0, R17, R2, RZ ;  /* 0x0000000211067210 */ /* 0x000fca0007f1e0ff */
[----:B------:R-:W1:Y:S01]  /*49eb0*/  LDC R22, c[0x0][0x278] ;  /* 0x00009e00ff167b82 */ /* 0x000e620000000800 */
[----:B------:R-:W-:Y:S01]  /*49ec0*/  LEA.HI.X.SX32 R5, R37, R3, 0x1, P3 ;  /* 0x0000000325057211 */ /* 0x000fe200018f0eff */
[----:B------:R-:W-:Y:S02]  /*49ed0*/  IMAD R7, R18, 0x3b0, RZ ;  /* 0x000003b012077824 */ /* 0x000fe400078e02ff */
[----:B------:R-:W-:-:S04]  /*49ee0*/  IMAD R11, R13, 0x1d7, RZ ;  /* 0x000001d70d0b7824 */ /* 0x000fc800078e02ff */
[----:B------:R-:W1:Y:S01]  /*49ef0*/  LDC R17, c[0x0][0x278] ;  /* 0x00009e00ff117b82 */ /* 0x000e620000000800 */
[----:B---3--:R-:W-:Y:S01]  /*49f00*/  IMAD R13, R10, 0x1d9, RZ ;  /* 0x000001d90a0d7824 */ /* 0x008fe200078e02ff */
[-C--:B------:R-:W-:Y:S01]  /*49f10*/  IADD3 R10, P4, R19, R2.reuse, RZ ;  /* 0x00000002130a7210 */ /* 0x080fe20007f9e0ff */
[----:B------:R4:W-:Y:S05]  /*49f20*/  STG.E.U16 desc[UR60][R4.64], R231 ;  /* 0x000000e704007986 */ /* 0x0009ea000c10153c */
[----:B--2---:R-:W2:Y:S01]  /*49f30*/  LDC R14, c[0x0][0x278] ;  /* 0x00009e00ff0e7b82 */ /* 0x004ea20000000800 */
[----:B------:R-:W-:Y:S02]  /*49f40*/  IADD3 R8, P3, R7, R2, RZ ;  /* 0x0000000207087210 */ /* 0x000fe40007f7e0ff */
[----:B------:R-:W-:-:S05]  /*49f50*/  LEA.HI.X.SX32 R7, R11, R3, 0x1, P0 ;  /* 0x000000030b077211 */ /* 0x000fca00000f0eff */
[----:B------:R-:W3:Y:S01]  /*49f60*/  LDC R18, c[0x0][0x278] ;  /* 0x00009e00ff127b82 */ /* 0x000ee20000000800 */
[----:B----4-:R-:W-:Y:S01]  /*49f70*/  IMAD R5, R20, 0x3b4, RZ ;  /* 0x000003b414057824 */ /* 0x010fe200078e02ff */
[----:B------:R-:W-:Y:S02]  /*49f80*/  LEA.HI.X.SX32 R11, R13, R3, 0x1, P4 ;  /* 0x000000030d0b7211 */ /* 0x000fe400020f0eff */
[----:B------:R-:W-:-:S04]  /*49f90*/  PRMT R23, R231, 0x7632, R23 ;  /* 0x00007632e7177816 */ /* 0x000fc80000000017 */
[----:B------:R-:W4:Y:S01]  /*49fa0*/  LDC R19, c[0x0][0x278] ;  /* 0x00009e00ff137b82 */ /* 0x000f220000000800 */
[----:B------:R-:W-:-:S07]  /*49fb0*/  LEA.HI.X.SX32 R9, R35, R3, 0x1, P3 ;  /* 0x0000000323097211 */ /* 0x000fce00018f0eff */
[----:B------:R-:W3:Y:S01]  /*49fc0*/  LDC R20, c[0x0][0x278] ;  /* 0x00009e00ff147b82 */ /* 0x000ee20000000800 */
[----:B------:R-:W-:Y:S07]  /*49fd0*/  STG.E.U16 desc[UR60][R6.64], R23 ;  /* 0x0000001706007986 */ /* 0x000fee000c10153c */
[----:B------:R-:W2:Y:S01]  /*49fe0*/  LDC R13, c[0x0][0x278] ;  /* 0x00009e00ff0d7b82 */ /* 0x000ea20000000800 */
[----:B------:R1:W-:Y:S01]  /*49ff0*/  STG.E.U16 desc[UR60][R8.64], R232 ;  /* 0x000000e808007986 */ /* 0x0003e2000c10153c */
[----:B0-----:R-:W-:-:S06]  /*4a000*/  IMAD R21, R21, 0x3b6, RZ ;  /* 0x000003b615157824 */ /* 0x001fcc00078e02ff */
[----:B------:R-:W0:Y:S01]  /*4a010*/  LDC R15, c[0x0][0x278] ;  /* 0x00009e00ff0f7b82 */ /* 0x000e220000000800 */
[----:B------:R-:W-:Y:S02]  /*4a020*/  PRMT R24, R232, 0x7632, R24 ;  /* 0x00007632e8187816 */ /* 0x000fe40000000018 */
[----:B------:R-:W-:Y:S01]  /*4a030*/  IADD3 R4, P3, R5, R2, RZ ;  /* 0x0000000205047210 */ /* 0x000fe20007f7e0ff */
[----:B-1----:R-:W-:-:S04]  /*4a040*/  IMAD R9, R16, 0x3b8, RZ ;  /* 0x000003b810097824 */ /* 0x002fc800078e02ff */
[----:B------:R-:W1:Y:S01]  /*4a050*/  LDC R16, c[0x0][0x278] ;  /* 0x00009e00ff107b82 */ /* 0x000e620000000800 */
[----:B------:R-:W-:Y:S01]  /*4a060*/  IMAD R7, R12, 0x1db, RZ ;  /* 0x000001db0c077824 */ /* 0x000fe200078e02ff */
[-C--:B------:R-:W-:Y:S01]  /*4a070*/  IADD3 R6, P0, R21, R2.reuse, RZ ;  /* 0x0000000215067210 */ /* 0x080fe20007f1e0ff */
[----:B------:R-:W-:Y:S01]  /*4a080*/  IMAD R23, R22, 0x3ba, RZ ;  /* 0x000003ba16177824 */ /* 0x000fe200078e02ff */
[-C--:B------:R-:W-:Y:S01]  /*4a090*/  LEA.HI.X.SX32 R5, R36, R3.reuse, 0x1, P3 ;  /* 0x0000000324057211 */ /* 0x080fe200018f0eff */
[----:B------:R-:W-:Y:S01]  /*4a0a0*/  IMAD R21, R17, 0x3bc, RZ ;  /* 0x000003bc11157824 */ /* 0x000fe200078e02ff */
[----:B------:R2:W-:Y:S01]  /*4a0b0*/  STG.E.U16 desc[UR60][R10.64], R24 ;  /* 0x000000180a007986 */ /* 0x0005e2000c10153c */
[----:B------:R-:W-:Y:S01]  /*4a0c0*/  IADD3 R8, P3, R9, R2, RZ ;  /* 0x0000000209087210 */ /* 0x000fe20007f7e0ff */
[----:B------:R-:W1:Y:S01]  /*4a0d0*/  LDC R17, c[0x0][0x278] ;  /* 0x00009e00ff117b82 */ /* 0x000e620000000800 */
[-C--:B------:R-:W-:Y:S02]  /*4a0e0*/  LEA.HI.X.SX32 R7, R7, R3.reuse, 0x1, P0 ;  /* 0x0000000307077211 */ /* 0x080fe400000f0eff */
[----:B------:R-:W-:Y:S01]  /*4a0f0*/  PRMT R22, R233, 0x7632, R22 ;  /* 0x00007632e9167816 */ /* 0x000fe20000000016 */
[----:B------:R3:W-:Y:S01]  /*4a100*/  STG.E.U16 desc[UR60][R4.64], R233 ;  /* 0x000000e904007986 */ /* 0x0007e2000c10153c */
[----:B------:R-:W-:Y:S01]  /*4a110*/  LEA.HI.X.SX32 R9, R40, R3, 0x1, P3 ;  /* 0x0000000328097211 */ /* 0x000fe200018f0eff */
[----:B----4-:R-:W-:-:S02]  /*4a120*/  IMAD R19, R19, 0x3c0, RZ ;  /* 0x000003c013137824 */ /* 0x010fc400078e02ff */
[----:B--2---:R-:W-:Y:S01]  /*4a130*/  IMAD R13, R13, 0x1df, RZ ;  /* 0x000001df0d0d7824 */ /* 0x004fe200078e02ff */
[----:B------:R-:W2:Y:S01]  /*4a140*/  LDC R12, c[0x0][0x278] ;  /* 0x00009e00ff0c7b82 */ /* 0x000ea20000000800 */
[----:B------:R-:W-:Y:S01]  /*4a150*/  IMAD R11, R14, 0x1dd, RZ ;  /* 0x000001dd0e0b7824 */ /* 0x000fe200078e02ff */
[----:B------:R-:W-:Y:S01]  /*4a160*/  IADD3 R10, P4, R23, R2, RZ ;  /* 0x00000002170a7210 */ /* 0x000fe20007f9e0ff */
[----:B------:R4:W-:Y:S01]  /*4a170*/  STG.E.U16 desc[UR60][R6.64], R22 ;  /* 0x0000001606007986 */ /* 0x0009e2000c10153c */
[----:B------:R-:W-:-:S04]  /*4a180*/  PRMT R23, R234, 0x7632, R23 ;  /* 0x00007632ea177816 */ /* 0x000fc80000000017 */
[----:B------:R-:W2:Y:S01]  /*4a190*/  LDC R14, c[0x0][0x278] ;  /* 0x00009e00ff0e7b82 */ /* 0x000ea20000000800 */
[----:B---3--:R-:W-:Y:S01]  /*4a1a0*/  IMAD R5, R18, 0x3be, RZ ;  /* 0x000003be12057824 */ /* 0x008fe200078e02ff */
[-C--:B------:R-:W-:Y:S02]  /*4a1b0*/  LEA.HI.X.SX32 R11, R11, R3.reuse, 0x1, P4 ;  /* 0x000000030b0b7211 */ /* 0x080fe400020f0eff */
[-C--:B------:R-:W-:Y:S01]  /*4a1c0*/  IADD3 R4, P3, R21, R2.reuse, RZ ;  /* 0x0000000215047210 */ /* 0x080fe20007f7e0ff */
[----:B------:R3:W-:Y:S01]  /*4a1d0*/  STG.E.U16 desc[UR60][R8.64], R234 ;  /* 0x000000ea08007986 */ /* 0x0007e2000c10153c */
[----:B----4-:R-:W-:Y:S01]  /*4a1e0*/  IMAD R7, R20, 0x3c2, RZ ;  /* 0x000003c214077824 */ /* 0x010fe200078e02ff */
[----:B------:R-:W-:Y:S02]  /*4a1f0*/  IADD3 R6, P0, R5, R2, RZ ;  /* 0x0000000205067210 */ /* 0x000fe40007f1e0ff */
[----:B------:R0:W-:Y:S01]  /*4a200*/  STG.E.U16 desc[UR60][R10.64], R23 ;  /* 0x000000170a007986 */ /* 0x0001e2000c10153c */
[----:B------:R-:W-:Y:S01]  /*4a210*/  LEA.HI.X.SX32 R5, R39, R3, 0x1, P3 ;  /* 0x0000000327057211 */ /* 0x000fe200018f0eff */
[----:B------:R-:W4:Y:S01]  /*4a220*/  LDC R18, c[0x0][0x278] ;  /* 0x00009e00ff127b82 */ /* 0x000f220000000800 */
[----:B------:R-:W-:-:S02]  /*4a230*/  PRMT R20, R235, 0x7632, R20 ;  /* 0x00007632eb147816 */ /* 0x000fc40000000014 */
[-C--:B---3--:R-:W-:Y:S01]  /*4a240*/  IADD3 R8, P3, R19, R2.reuse, RZ ;  /* 0x0000000213087210 */ /* 0x088fe20007f7e0ff */
[----:B0-----:R-:W-:Y:S01]  /*4a250*/  IMAD R11, R15, 0x1e1, RZ ;  /* 0x000001e10f0b7824 */ /* 0x001fe200078e02ff */
[----:B------:R-:W-:-:S03]  /*4a260*/  IADD3 R10, P4, R7, R2, RZ ;  /* 0x00000002070a7210 */ /* 0x000fc60007f9e0ff */
[----:B------:R-:W0:Y:S01]  /*4a270*/  LDC R15, c[0x0][0x278] ;  /* 0x00009e00ff0f7b82 */ /* 0x000e220000000800 */
[-C--:B------:R-:W-:Y:S02]  /*4a280*/  LEA.HI.X.SX32 R7, R13, R3.reuse, 0x1, P0 ;  /* 0x000000030d077211 */ /* 0x080fe400000f0eff */
[-C--:B------:R-:W-:Y:S01]  /*4a290*/  LEA.HI.X.SX32 R9, R25, R3.reuse, 0x1, P3 ;  /* 0x0000000319097211 */ /* 0x080fe200018f0eff */
[----:B------:R3:W-:Y:S01]  /*4a2a0*/  STG.E.U16 desc[UR60][R4.64], R235 ;  /* 0x000000eb04007986 */ /* 0x0007e2000c10153c */
[----:B------:R-:W-:Y:S02]  /*4a2b0*/  LEA.HI.X.SX32 R11, R11, R3, 0x1, P4 ;  /* 0x000000030b0b7211 */ /* 0x000fe400020f0eff */
[----:B------:R-:W-:Y:S01]  /*4a2c0*/  PRMT R22, R236, 0x7632, R22 ;  /* 0x00007632ec167816 */ /* 0x000fe20000000016 */
[----:B------:R-:W4:Y:S01]  /*4a2d0*/  LDC R13, c[0x0][0x278] ;  /* 0x00009e00ff0d7b82 */ /* 0x000f220000000800 */
[----:B------:R-:W-:Y:S01]  /*4a2e0*/  STG.E.U16 desc[UR60][R6.64], R20 ;  /* 0x0000001406007986 */ /* 0x000fe2000c10153c */
[----:B-1----:R-:W-:-:S03]  /*4a2f0*/  IMAD R17, R17, 0x3c8, RZ ;  /* 0x000003c811117824 */ /* 0x002fc600078e02ff */
[----:B------:R1:W-:Y:S03]  /*4a300*/  STG.E.U16 desc[UR60][R8.64], R236 ;  /* 0x000000ec08007986 */ /* 0x0003e6000c10153c */
[----:B------:R-:W4:Y:S01]  /*4a310*/  LDC R19, c[0x0][0x278] ;  /* 0x00009e00ff137b82 */ /* 0x000f220000000800 */
[----:B---3--:R-:W-:Y:S01]  /*4a320*/  IMAD R5, R16, 0x3c6, RZ ;  /* 0x000003c610057824 */ /* 0x008fe200078e02ff */
[----:B------:R3:W-:Y:S06]  /*4a330*/  STG.E.U16 desc[UR60][R10.64], R22 ;  /* 0x000000160a007986 */ /* 0x0007ec000c10153c */
[----:B------:R-:W4:Y:S01]  /*4a340*/  LDC R16, c[0x0][0x278] ;  /* 0x00009e00ff107b82 */ /* 0x000f220000000800 */
[----:B--2---:R-:W-:Y:S01]  /*4a350*/  IMAD R21, R14, 0x3c4, RZ ;  /* 0x000003c40e157824 */ /* 0x004fe200078e02ff */
[----:B-1----:R-:W-:-:S06]  /*4a360*/  IADD3 R8, P4, R17, R2, RZ ;  /* 0x0000000211087210 */ /* 0x002fcc0007f9e0ff */
[----:B---3--:R-:W1:Y:S01]  /*4a370*/  LDC R10, c[0x0][0x278] ;  /* 0x00009e00ff0a7b82 */ /* 0x008e620000000800 */
[-C--:B------:R-:W-:Y:S01]  /*4a380*/  IADD3 R4, P0, R21, R2.reuse, RZ ;  /* 0x0000000215047210 */ /* 0x080fe20007f1e0ff */
[----:B------:R-:W-:Y:S01]  /*4a390*/  IMAD R7, R12, 0x1e3, RZ ;  /* 0x000001e30c077824 */ /* 0x000fe200078e02ff */
[----:B------:R-:W-:-:S05]  /*4a3a0*/  IADD3 R6, P3, R5, R2, RZ ;  /* 0x0000000205067210 */ /* 0x000fca0007f7e0ff */
[----:B------:R-:W2:Y:S01]  /*4a3b0*/  LDC R17, c[0x0][0x278] ;  /* 0x00009e00ff117b82 */ /* 0x000ea20000000800 */
[-C--:B------:R-:W-:Y:S01]  /*4a3c0*/  LEA.HI.X.SX32 R5, R38, R3.reuse, 0x1, P0 ;  /* 0x0000000326057211 */ /* 0x080fe200000f0eff */
[----:B0-----:R-:W-:Y:S01]  /*4a3d0*/  IMAD R11, R15, 0x3ca, RZ ;  /* 0x000003ca0f0b7824 */ /* 0x001fe200078e02ff */
[-C--:B------:R-:W-:Y:S02]  /*4a3e0*/  LEA.HI.X.SX32 R7, R7, R3.reuse, 0x1, P3 ;  /* 0x0000000307077211 */ /* 0x080fe400018f0eff */
[----:B------:R-:W-:Y:S01]  /*4a3f0*/  PRMT R22, R237, 0x7632, R22 ;  /* 0x00007632ed167816 */ /* 0x000fe20000000016 */
[----:B------:R0:W-:Y:S01]  /*4a400*/  STG.E.U16 desc[UR60][R4.64], R237 ;  /* 0x000000ed04007986 */ /* 0x0001e2000c10153c */
[----:B------:R-:W-:Y:S01]  /*4a410*/  LEA.HI.X.SX32 R9, R43, R3, 0x1, P4 ;  /* 0x000000032b097211 */ /* 0x000fe200020f0eff */
[----:B----4-:R-:W-:Y:S01]  /*4a420*/  IMAD R21, R18, 0x3cc, RZ ;  /* 0x000003cc12157824 */ /* 0x010fe200078e02ff */
[----:B------:R-:W3:Y:S01]  /*4a430*/  LDC R15, c[0x0][0x278] ;  /* 0x00009e00ff0f7b82 */ /* 0x000ee20000000800 */
[----:B------:R-:W-:Y:S01]  /*4a440*/  IMAD R19, R19, 0x3ce, RZ ;  /* 0x000003ce13137824 */ /* 0x000fe200078e02ff */
[----:B------:R4:W-:Y:S01]  /*4a450*/  STG.E.U16 desc[UR60][R6.64], R22 ;  /* 0x0000001606007986 */ /* 0x0009e2000c10153c */
[----:B------:R-:W-:-:S05]  /*4a460*/  PRMT R23, R238, 0x7632, R23 ;  /* 0x00007632ee177816 */ /* 0x000fca0000000017 */
[----:B------:R-:W3:Y:S01]  /*4a470*/  LDC R20, c[0x0][0x278] ;  /* 0x00009e00ff147b82 */ /* 0x000ee20000000800 */
[----:B0-----:R-:W-:Y:S01]  /*4a480*/  IMAD R5, R13, 0x1e5, RZ ;  /* 0x000001e50d057824 */ /* 0x001fe200078e02ff */
[-C--:B------:R-:W-:Y:S01]  /*4a490*/  IADD3 R4, P3, R11, R2.reuse, RZ ;  /* 0x000000020b047210 */ /* 0x080fe20007f7e0ff */
[----:B------:R-:W-:Y:S01]  /*4a4a0*/  IMAD R11, R16, 0x3d0, RZ ;  /* 0x000003d0100b7824 */ /* 0x000fe200078e02ff */
[----:B------:R1:W-:Y:S01]  /*4a4b0*/  STG.E.U16 desc[UR60][R8.64], R238 ;  /* 0x000000ee08007986 */ /* 0x0003e2000c10153c */
[-C--:B----4-:R-:W-:Y:S02]  /*4a4c0*/  IADD3 R6, P0, R21, R2.reuse, RZ ;  /* 0x0000000215067210 */ /* 0x090fe40007f1e0ff */
[-C--:B------:R-:W-:Y:S01]  /*4a4d0*/  LEA.HI.X.SX32 R5, R5, R3.reuse, 0x1, P3 ;  /* 0x0000000305057211 */ /* 0x080fe200018f0eff */
[----:B------:R-:W0:Y:S01]  /*4a4e0*/  LDC R12, c[0x0][0x278] ;  /* 0x00009e00ff0c7b82 */ /* 0x000e220000000800 */
[----:B------:R-:W-:Y:S01]  /*4a4f0*/  LEA.HI.X.SX32 R7, R41, R3, 0x1, P0 ;  /* 0x0000000329077211 */ /* 0x000fe200000f0eff */
[----:B-1----:R-:W-:Y:S01]  /*4a500*/  IMAD R9, R10, 0x1e7, RZ ;  /* 0x000001e70a097824 */ /* 0x002fe200078e02ff */
[----:B------:R-:W-:-:S05]  /*4a510*/  IADD3 R8, P3, R19, R2, RZ ;  /* 0x0000000213087210 */ /* 0x000fca0007f7e0ff */
[----:B------:R-:W1:Y:S01]  /*4a520*/  LDC R14, c[0x0][0x278] ;  /* 0x00009e00ff0e7b82 */ /* 0x000e620000000800 */
[----:B------:R-:W-:Y:S02]  /*4a530*/  IADD3 R10, P4, R11, R2, RZ ;  /* 0x000000020b0a7210 */ /* 0x000fe40007f9e0ff */
[-C--:B------:R-:W-:Y:S02]  /*4a540*/  LEA.HI.X.SX32 R9, R9, R3.reuse, 0x1, P3 ;  /* 0x0000000309097211 */ /* 0x080fe400018f0eff */
[----:B------:R-:W-:Y:S01]  /*4a550*/  PRMT R22, R239, 0x7632, R22 ;  /* 0x00007632ef167816 */ /* 0x000fe20000000016 */
[----:B--2---:R-:W-:Y:S01]  /*4a560*/  IMAD R21, R17, 0x3d2, RZ ;  /* 0x000003d211157824 */ /* 0x004fe200078e02ff */
[----:B------:R-:W-:Y:S01]  /*4a570*/  LEA.HI.X.SX32 R11, R42, R3, 0x1, P4 ;  /* 0x000000032a0b7211 */ /* 0x000fe200020f0eff */
[----:B------:R-:W2:Y:S01]  /*4a580*/  LDC R16, c[0x0][0x278] ;  /* 0x00009e00ff107b82 */ /* 0x000ea20000000800 */
[----:B------:R-:W-:Y:S04]  /*4a590*/  STG.E.U16 desc[UR60][R4.64], R23 ;  /* 0x0000001704007986 */ /* 0x000fe8000c10153c */
[----:B------:R-:W-:Y:S03]  /*4a5a0*/  STG.E.U16 desc[UR60][R6.64], R239 ;  /* 0x000000ef06007986 */ /* 0x000fe6000c10153c */
[----:B------:R-:W4:Y:S01]  /*4a5b0*/  LDC R17, c[0x0][0x278] ;  /* 0x00009e00ff117b82 */ /* 0x000f220000000800 */
[----:B------:R-:W-:Y:S04]  /*4a5c0*/  STG.E.U16 desc[UR60][R8.64], R22 ;  /* 0x0000001608007986 */ /* 0x000fe8000c10153c */
[----:B------:R3:W-:Y:S03]  /*4a5d0*/  STG.E.U16 desc[UR60][R10.64], R240 ;  /* 0x000000f00a007986 */ /* 0x0007e6000c10153c */
[----:B------:R-:W4:Y:S08]  /*4a5e0*/  LDC R13, c[0x0][0x278] ;  /* 0x00009e00ff0d7b82 */ /* 0x000f300000000800 */
[----:B------:R-:W4:Y:S08]  /*4a5f0*/  LDC R18, c[0x0][0x278] ;  /* 0x00009e00ff127b82 */ /* 0x000f300000000800 */
[----:B---3--:R-:W3:Y:S01]  /*4a600*/  LDC R10, c[0x0][0x278] ;  /* 0x00009e00ff0a7b82 */ /* 0x008ee20000000800 */
[----:B------:R-:W-:-:S07]  /*4a610*/  IMAD R15, R15, 0x3d4, RZ ;  /* 0x000003d40f0f7824 */ /* 0x000fce00078e02ff */
[----:B------:R-:W3:Y:S01]  /*4a620*/  LDC R19, c[0x0][0x278] ;  /* 0x00009e00ff137b82 */ /* 0x000ee20000000800 */
[----:B------:R-:W-:Y:S01]  /*4a630*/  IMAD R23, R20, 0x3d6, RZ ;  /* 0x000003d614177824 */ /* 0x000fe200078e02ff */
[-C--:B------:R-:W-:Y:S01]  /*4a640*/  IADD3 R4, P0, R21, R2.reuse, RZ ;  /* 0x0000000215047210 */ /* 0x080fe20007f1e0ff */
[----:B0-----:R-:W-:Y:S01]  /*4a650*/  IMAD R5, R12, 0x1e9, RZ ;  /* 0x000001e90c057824 */ /* 0x001fe200078e02ff */
[----:B------:R-:W-:-:S04]  /*4a660*/  IADD3 R6, P3, R15, R2, RZ ;  /* 0x000000020f067210 */ /* 0x000fc80007f7e0ff */
[----:B------:R-:W0:Y:S01]  /*4a670*/  LDC R20, c[0x0][0x278] ;  /* 0x00009e00ff147b82 */ /* 0x000e220000000800 */
[----:B-1----:R-:W-:Y:S01]  /*4a680*/  IMAD R9, R14, 0x1eb, RZ ;  /* 0x000001eb0e097824 */ /* 0x002fe200078e02ff */
[----:B------:R-:W-:Y:S01]  /*4a690*/  IADD3 R8, P4, R23, R2, RZ ;  /* 0x0000000217087210 */ /* 0x000fe20007f9e0ff */
[----:B--2---:R-:W-:-:S05]  /*4a6a0*/  IMAD R15, R16, 0x3d8, RZ ;  /* 0x000003d8100f7824 */ /* 0x004fca00078e02ff */
[----:B------:R-:W1:Y:S01]  /*4a6b0*/  LDC R21, c[0x0][0x278] ;  /* 0x00009e00ff157b82 */ /* 0x000e620000000800 */
[----:B----4-:R-:W-:Y:S01]  /*4a6c0*/  IMAD R17, R17, 0x3de, RZ ;  /* 0x000003de11117824 */ /* 0x010fe200078e02ff */
[----:B------:R-:W-:Y:S01]  /*4a6d0*/  LEA.HI.X.SX32 R5, R5, R3, 0x1, P0 ;  /* 0x0000000305057211 */ /* 0x000fe200000f0eff */
[----:B------:R-:W-:Y:S01]  /*4a6e0*/  IMAD R11, R13, 0x1ed, RZ ;  /* 0x000001ed0d0b7824 */ /* 0x000fe200078e02ff */
[----:B------:R-:W-:-:S04]  /*4a6f0*/  PRMT R240, R240, 0x7632, R240 ;  /* 0x00007632f0f07816 */ /* 0x000fc800000000f0 */
[----:B------:R-:W2:Y:S01]  /*4a700*/  LDC R16, c[0x0][0x278] ;  /* 0x00009e00ff107b82 */ /* 0x000ea20000000800 */
[----:B------:R-:W-:Y:S01]  /*4a710*/  LEA.HI.X.SX32 R9, R9, R3, 0x1, P4 ;  /* 0x0000000309097211 */ /* 0x000fe200020f0eff */
[----:B---3--:R-:W-:Y:S01]  /*4a720*/  IMAD R13, R10, 0x1ef, RZ ;  /* 0x000001ef0a0d7824 */ /* 0x008fe200078e02ff */
[----:B------:R-:W-:-:S05]  /*4a730*/  IADD3 R10, P4, R17, R2, RZ ;  /* 0x00000002110a7210 */ /* 0x000fca0007f9e0ff */
[----:B------:R-:W3:Y:S01]  /*4a740*/  LDC R22, c[0x0][0x278] ;  /* 0x00009e00ff167b82 */ /* 0x000ee20000000800 */
[----:B------:R-:W-:Y:S01]  /*4a750*/  LEA.HI.X.SX32 R7, R45, R3, 0x1, P3 ;  /* 0x000000032d077211 */ /* 0x000fe200018f0eff */
[----:B------:R4:W-:Y:S01]  /*4a760*/  STG.E.U16 desc[UR60][R4.64], R240 ;  /* 0x000000f004007986 */ /* 0x0009e2000c10153c */
[----:B------:R-:W-:-:S05]  /*4a770*/  PRMT R24, R241, 0x7632, R24 ;  /* 0x00007632f1187816 */ /* 0x000fca0000000018 */
[----:B------:R-:W3:Y:S01]  /*4a780*/  LDC R12, c[0x0][0x278] ;  /* 0x00009e00ff0c7b82 */ /* 0x000ee20000000800 */
[----:B------:R-:W-:Y:S02]  /*4a790*/  IMAD R23, R18, 0x3da, RZ ;  /* 0x000003da12177824 */ /* 0x000fe400078e02ff */
[----:B------:R-:W-:-:S05]  /*4a7a0*/  IMAD R19, R19, 0x3dc, RZ ;  /* 0x000003dc13137824 */ /* 0x000fca00078e02ff */
[----:B------:R-:W3:Y:S01]  /*4a7b0*/  LDC R14, c[0x0][0x278] ;  /* 0x00009e00ff0e7b82 */ /* 0x000ee20000000800 */
[----:B----4-:R-:W-:-:S07]  /*4a7c0*/  IADD3 R4, P3, R15, R2, RZ ;  /* 0x000000020f047210 */ /* 0x010fce0007f7e0ff */
[----:B------:R-:W4:Y:S01]  /*4a7d0*/  LDC R17, c[0x0][0x278] ;  /* 0x00009e00ff117b82 */ /* 0x000f220000000800 */
[----:B------:R-:W-:Y:S01]  /*4a7e0*/  LEA.HI.X.SX32 R5, R55, R3, 0x1, P3 ;  /* 0x0000000337057211 */ /* 0x000fe200018f0eff */
[----:B------:R0:W-:Y:S04]  /*4a7f0*/  STG.E.U16 desc[UR60][R6.64], R241 ;  /* 0x000000f106007986 */ /* 0x0001e8000c10153c */
[----:B------:R1:W-:Y:S02]  /*4a800*/  STG.E.U16 desc[UR60][R8.64], R24 ;  /* 0x0000001808007986 */ /* 0x0003e4000c10153c */
[----:B------:R-:W4:Y:S02]  /*4a810*/  LDC R18, c[0x0][0x278] ;  /* 0x00009e00ff127b82 */ /* 0x000f240000000800 */
[----:B------:R2:W-:Y:S01]  /*4a820*/  STG.E.U16 desc[UR60][R4.64], R242 ;  /* 0x000000f204007986 */ /* 0x0005e2000c10153c */
[----:B0-----:R-:W-:Y:S01]  /*4a830*/  IADD3 R6, P0, R23, R2, RZ ;  /* 0x0000000217067210 */ /* 0x001fe20007f1e0ff */
[----:B------:R-:W-:-:S04]  /*4a840*/  IMAD R23, R20, 0x3e0, RZ ;  /* 0x000003e014177824 */ /* 0x000fc800078e02ff */
[----:B------:R-:W0:Y:S01]  /*4a850*/  LDC R15, c[0x0][0x278] ;  /* 0x00009e00ff0f7b82 */ /* 0x000e220000000800 */
[----:B-1----:R-:W-:Y:S02]  /*4a860*/  IADD3 R8, P3, R19, R2, RZ ;  /* 0x0000000213087210 */ /* 0x002fe40007f7e0ff */
[-C--:B------:R-:W-:Y:S02]  /*4a870*/  LEA.HI.X.SX32 R7, R11, R3.reuse, 0x1, P0 ;  /* 0x000000030b077211 */ /* 0x080fe400000f0eff */
[----:B--2---:R-:W-:Y:S01]  /*4a880*/  PRMT R5, R242, 0x7632, R5 ;  /* 0x00007632f2057816 */ /* 0x004fe20000000005 */
[----:B------:R-:W-:Y:S01]  /*4a890*/  IMAD R21, R21, 0x3e2, RZ ;  /* 0x000003e215157824 */ /* 0x000fe200078e02ff */
[-C--:B------:R-:W-:Y:S01]  /*4a8a0*/  LEA.HI.X.SX32 R9, R54, R3.reuse, 0x1, P3 ;  /* 0x0000000336097211 */ /* 0x080fe200018f0eff */
[----:B------:R-:W1:Y:S01]  /*4a8b0*/  LDC R19, c[0x0][0x278] ;  /* 0x00009e00ff137b82 */ /* 0x000e620000000800 */
[----:B------:R-:W-:Y:S01]  /*4a8c0*/  LEA.HI.X.SX32 R11, R13, R3, 0x1, P4 ;  /* 0x000000030d0b7211 */ /* 0x000fe200020f0eff */
[----:B------:R2:W-:Y:S01]  /*4a8d0*/  STG.E.U16 desc[UR60][R6.64], R5 ;  /* 0x0000000506007986 */ /* 0x0005e2000c10153c */
[----:B------:R-:W-:-:S02]  /*4a8e0*/  PRMT R24, R243, 0x7632, R24 ;  /* 0x00007632f3187816 */ /* 0x000fc40000000018 */
[-C--:B------:R-:W-:Y:S01]  /*4a8f0*/  IADD3 R4, P3, R23, R2.reuse, RZ ;  /* 0x0000000217047210 */ /* 0x080fe20007f7e0ff */
[----:B------:R2:W-:Y:S01]  /*4a900*/  STG.E.U16 desc[UR60][R8.64], R243 ;  /* 0x000000f308007986 */ /* 0x0005e2000c10153c */
[----:B------:R-:W-:Y:S01]  /*4a910*/  IMAD R23, R16, 0x3e4, RZ ;  /* 0x000003e410177824 */ /* 0x000fe200078e02ff */
[----:B------:R-:W0:Y:S01]  /*4a920*/  LDC R20, c[0x0][0x278] ;  /* 0x00009e00ff147b82 */ /* 0x000e220000000800 */
[----:B---3--:R-:W-:Y:S01]  /*4a930*/  IMAD R13, R12, 0x1f1, RZ ;  /* 0x000001f10c0d7824 */ /* 0x008fe200078e02ff */
[----:B------:R3:W-:Y:S01]  /*4a940*/  STG.E.U16 desc[UR60][R10.64], R24 ;  /* 0x000000180a007986 */ /* 0x0007e2000c10153c */
[-C--:B--2---:R-:W-:Y:S01]  /*4a950*/  LEA.HI.X.SX32 R5, R44, R3.reuse, 0x1, P3 ;  /* 0x000000032c057211 */ /* 0x084fe200018f0eff */
[----:B------:R-:W-:Y:S01]  /*4a960*/  IMAD R9, R22, 0x3e6, RZ ;  /* 0x000003e616097824 */ /* 0x000fe200078e02ff */
[-C--:B------:R-:W-:Y:S01]  /*4a970*/  IADD3 R8, P0, R21, R2.reuse, RZ ;  /* 0x0000000215087210 */ /* 0x080fe20007f1e0ff */
[----:B------:R-:W-:Y:S02]  /*4a980*/  IMAD R7, R14, 0x1f3, RZ ;  /* 0x000001f30e077824 */ /* 0x000fe400078e02ff */
[----:B------:R-:W2:Y:S01]  /*4a990*/  LDC R21, c[0x0][0x278] ;  /* 0x00009e00ff157b82 */ /* 0x000ea20000000800 */
[-C--:B---3--:R-:W-:Y:S01]  /*4a9a0*/  IADD3 R10, P3, R23, R2.reuse, RZ ;  /* 0x00000002170a7210 */ /* 0x088fe20007f7e0ff */
[----:B----4-:R-:W-:Y:S01]  /*4a9b0*/  IMAD R23, R17, 0x3e8, RZ ;  /* 0x000003e811177824 */ /* 0x010fe200078e02ff */
[----:B------:R-:W-:Y:S01]  /*4a9c0*/  IADD3 R12, P4, R9, R2, RZ ;  /* 0x00000002090c7210 */ /* 0x000fe20007f9e0ff */
[----:B------:R-:W-:Y:S01]  /*4a9d0*/  STG.E.U16 desc[UR60][R4.64], R248 ;  /* 0x000000f804007986 */ /* 0x000fe2000c10153c */
[----:B------:R-:W-:-:S03]  /*4a9e0*/  LEA.HI.X.SX32 R9, R13, R3, 0x1, P0 ;  /* 0x000000030d097211 */ /* 0x000fc600000f0eff */
[----:B------:R-:W3:Y:S01]  /*4a9f0*/  LDC R17, c[0x0][0x278] ;  /* 0x00009e00ff117b82 */ /* 0x000ee20000000800 */
[----:B------:R-:W-:Y:S02]  /*4aa00*/  LEA.HI.X.SX32 R13, R7, R3, 0x1, P4 ;  /* 0x00000003070d7211 */ /* 0x000fe400020f0eff */
[----:B------:R-:W4:Y:S01]  /*4aa10*/  LDS.128 R4, [R0] ;  /* 0x0000000000047984 */ /* 0x000f220000000c00 */
[----:B------:R-:W-:-:S04]  /*4aa20*/  PRMT R16, R248, 0x7632, R16 ;  /* 0x00007632f8107816 */ /* 0x000fc80000000010 */
[----:B------:R-:W4:Y:S01]  /*4aa30*/  LDC R14, c[0x0][0x278] ;  /* 0x00009e00ff0e7b82 */ /* 0x000f220000000800 */
[----:B------:R-:W-:Y:S01]  /*4aa40*/  LEA.HI.X.SX32 R11, R58, R3, 0x1, P3 ;  /* 0x000000033a0b7211 */ /* 0x000fe200018f0eff */
[----:B------:R-:W-:Y:S01]  /*4aa50*/  IMAD R25, R18, 0x3ea, RZ ;  /* 0x000003ea12197824 */ /* 0x000fe200078e02ff */
[----:B------:R0:W-:Y:S01]  /*4aa60*/  STG.E.U16 desc[UR60][R8.64], R16 ;  /* 0x0000001008007986 */ /* 0x0001e2000c10153c */
[----:B------:R-:W-:Y:S01]  /*4aa70*/  PRMT R24, R249, 0x7632, R24 ;  /* 0x00007632f9187816 */ /* 0x000fe20000000018 */
[----:B-1----:R-:W-:Y:S02]  /*4aa80*/  IMAD R19, R19, 0x3ec, RZ ;  /* 0x000003ec13137824 */ /* 0x002fe400078e02ff */
[----:B------:R1:W-:Y:S01]  /*4aa90*/  STG.E.U16 desc[UR60][R10.64], R249 ;  /* 0x000000f90a007986 */ /* 0x0003e2000c10153c */
[----:B------:R-:W4:Y:S01]  /*4aaa0*/  LDC R22, c[0x0][0x278] ;  /* 0x00009e00ff167b82 */ /* 0x000f220000000800 */
[----:B--2---:R-:W-:Y:S02]  /*4aab0*/  IMAD R21, R21, 0x3f0, RZ ;  /* 0x000003f015157824 */ /* 0x004fe400078e02ff */
[----:B------:R2:W-:Y:S01]  /*4aac0*/  STG.E.U16 desc[UR60][R12.64], R24 ;  /* 0x000000180c007986 */ /* 0x0005e2000c10153c */
[----:B0-----:R-:W-:-:S04]  /*4aad0*/  IADD3 R8, P0, R23, R2, RZ ;  /* 0x0000000217087210 */ /* 0x001fc80007f1e0ff */
[----:B------:R-:W0:Y:S01]  /*4aae0*/  LDC R18, c[0x0][0x278] ;  /* 0x00009e00ff127b82 */ /* 0x000e220000000800 */
[----:B-1----:R-:W-:Y:S01]  /*4aaf0*/  IMAD R11, R15, 0x1f5, RZ ;  /* 0x000001f50f0b7824 */ /* 0x002fe200078e02ff */
[----:B------:R-:W-:Y:S02]  /*4ab00*/  IADD3 R10, P3, R25, R2, RZ ;  /* 0x00000002190a7210 */ /* 0x000fe40007f7e0ff */
[----:B------:R-:W-:-:S04]  /*4ab10*/  LEA.HI.X.SX32 R9, R57, R3, 0x1, P0 ;  /* 0x0000000339097211 */ /* 0x000fc800000f0eff */
[----:B------:R-:W1:Y:S01]  /*4ab20*/  LDC R15, c[0x0][0x278] ;  /* 0x00009e00ff0f7b82 */ /* 0x000e620000000800 */
[----:B------:R-:W-:Y:S02]  /*4ab30*/  LEA.HI.X.SX32 R11, R11, R3, 0x1, P3 ;  /* 0x000000030b0b7211 */ /* 0x000fe400018f0eff */
[----:B--2---:R-:W-:Y:S02]  /*4ab40*/  PRMT R24, R250, 0x7632, R24 ;  /* 0x00007632fa187816 */ /* 0x004fe40000000018 */
[----:B------:R-:W-:Y:S01]  /*4ab50*/  IADD3 R12, P4, R19, R2, RZ ;  /* 0x00000002130c7210 */ /* 0x000fe20007f9e0ff */
[----:B------:R4:W-:Y:S02]  /*4ab60*/  STG.E.U16 desc[UR60][R8.64], R250 ;  /* 0x000000fa08007986 */ /* 0x0009e4000c10153c */
[----:B------:R-:W2:Y:S01]  /*4ab70*/  LDC R19, c[0x0][0x278] ;  /* 0x00009e00ff137b82 */ /* 0x000ea20000000800 */
[----:B------:R-:W-:Y:S01]  /*4ab80*/  IMAD R25, R20, 0x3ee, RZ ;  /* 0x000003ee14197824 */ /* 0x000fe200078e02ff */
[----:B------:R4:W-:Y:S01]  /*4ab90*/  STG.E.U16 desc[UR60][R10.64], R24 ;  /* 0x000000180a007986 */ /* 0x0009e2000c10153c */
[----:B---3--:R-:W-:-:S05]  /*4aba0*/  IMAD R17, R17, 0x3f4, RZ ;  /* 0x000003f411117824 */ /* 0x008fca00078e02ff */
[----:B------:R-:W3:Y:S01]  /*4abb0*/  LDC R0, c[0x0][0x278] ;  /* 0x00009e00ff007b82 */ /* 0x000ee20000000800 */
[----:B------:R-:W-:Y:S01]  /*4abc0*/  LEA.HI.X.SX32 R13, R56, R3, 0x1, P4 ;  /* 0x00000003380d7211 */ /* 0x000fe200020f0eff */
[----:B----4-:R-:W-:Y:S01]  /*4abd0*/  IMAD R9, R14, 0x1f7, RZ ;  /* 0x000001f70e097824 */ /* 0x010fe200078e02ff */
[----:B------:R-:W-:-:S05]  /*4abe0*/  IADD3 R10, P0, R21, R2, RZ ;  /* 0x00000002150a7210 */ /* 0x000fca0007f1e0ff */
[----:B------:R-:W4:Y:S01]  /*4abf0*/  LDC R20, c[0x0][0x278] ;  /* 0x00009e00ff147b82 */ /* 0x000f220000000800 */
[----:B------:R-:W-:-:S07]  /*4ac00*/  IADD3 R14, P4, R17, R2, RZ ;  /* 0x00000002110e7210 */ /* 0x000fce0007f9e0ff */
[----:B------:R-:W3:Y:S08]  /*4ac10*/  LDC R23, c[0x0][0x278] ;  /* 0x00009e00ff177b82 */ /* 0x000ef00000000800 */
[----:B------:R-:W4:Y:S08]  /*4ac20*/  LDC R21, c[0x0][0x278] ;  /* 0x00009e00ff157b82 */ /* 0x000f300000000800 */
[----:B------:R-:W4:Y:S01]  /*4ac30*/  LDC R16, c[0x0][0x278] ;  /* 0x00009e00ff107b82 */ /* 0x000f220000000800 */
[----:B------:R-:W-:Y:S01]  /*4ac40*/  IADD3 R8, P3, R25, R2, RZ ;  /* 0x0000000219087210 */ /* 0x000fe20007f7e0ff */
[----:B------:R-:W-:-:S06]  /*4ac50*/  IMAD R11, R22, 0x3f2, RZ ;  /* 0x000003f2160b7824 */ /* 0x000fcc00078e02ff */
[----:B------:R-:W4:Y:S01]  /*4ac60*/  LDC R17, c[0x0][0x278] ;  /* 0x00009e00ff117b82 */ /* 0x000f220000000800 */
[----:B------:R1:W-:Y:S01]  /*4ac70*/  STG.E.U16 desc[UR60][R12.64], R251 ;  /* 0x000000fb0c007986 */ /* 0x0003e2000c10153c */
[-C--:B------:R-:W-:Y:S01]  /*4ac80*/  LEA.HI.X.SX32 R9, R9, R3.reuse, 0x1, P3 ;  /* 0x0000000309097211 */ /* 0x080fe200018f0eff */
[----:B0-----:R-:W-:Y:S01]  /*4ac90*/  IMAD R25, R18, 0x3f6, RZ ;  /* 0x000003f612197824 */ /* 0x001fe200078e02ff */
[----:B------:R-:W-:Y:S01]  /*4aca0*/  PRMT R26, R251, 0x7632, R26 ;  /* 0x00007632fb1a7816 */ /* 0x000fe2000000001a */
[----:B--2---:R-:W-:Y:S01]  /*4acb0*/  IMAD R19, R19, 0x3f8, RZ ;  /* 0x000003f813137824 */ /* 0x004fe200078e02ff */
[----:B------:R-:W-:Y:S01]  /*4acc0*/  PRMT R22, R4, 0x7632, R22 ;  /* 0x0000763204167816 */ /* 0x000fe20000000016 */
[----:B-1----:R-:W-:Y:S01]  /*4acd0*/  IMAD R13, R15, 0x1f9, RZ ;  /* 0x000001f90f0d7824 */ /* 0x002fe200078e02ff */
[----:B------:R-:W-:Y:S02]  /*4ace0*/  IADD3 R12, P3, R11, R2, RZ ;  /* 0x000000020b0c7210 */ /* 0x000fe40007f7e0ff */
[-C--:B------:R-:W-:Y:S01]  /*4acf0*/  LEA.HI.X.SX32 R11, R59, R3.reuse, 0x1, P0 ;  /* 0x000000033b0b7211 */ /* 0x080fe200000f0eff */
[----:B------:R0:W-:Y:S01]  /*4ad00*/  STG.E.U16 desc[UR60][R8.64], R26 ;  /* 0x0000001a08007986 */ /* 0x0001e2000c10153c */
[----:B------:R-:W-:-:S02]  /*4ad10*/  LEA.HI.X.SX32 R13, R13, R3, 0x1, P3 ;  /* 0x000000030d0d7211 */ /* 0x000fc400018f0eff */
[----:B------:R-:W-:Y:S01]  /*4ad20*/  LEA.HI.X.SX32 R15, R60, R3, 0x1, P4 ;  /* 0x000000033c0f7211 */ /* 0x000fe200020f0eff */
[----:B------:R1:W-:Y:S01]  /*4ad30*/  STG.E.U16 desc[UR60][R10.64], R4 ;  /* 0x000000040a007986 */ /* 0x0003e2000c10153c */
[----:B---3--:R-:W-:Y:S02]  /*4ad40*/  IMAD R23, R23, 0x3fc, RZ ;  /* 0x000003fc17177824 */ /* 0x008fe400078e02ff */
[----:B----4-:R-:W-:Y:S01]  /*4ad50*/  IMAD R21, R21, 0x3fe, RZ ;  /* 0x000003fe15157824 */ /* 0x010fe200078e02ff */
[----:B------:R2:W-:Y:S01]  /*4ad60*/  STG.E.U16 desc[UR60][R12.64], R22 ;  /* 0x000000160c007986 */ /* 0x0005e2000c10153c */
[----:B0-----:R-:W-:Y:S01]  /*4ad70*/  IMAD R9, R0, 0x1fb, RZ ;  /* 0x000001fb00097824 */ /* 0x001fe200078e02ff */
[-C--:B------:R-:W-:Y:S01]  /*4ad80*/  IADD3 R8, P3, R25, R2.reuse, RZ ;  /* 0x0000000219087210 */ /* 0x080fe20007f7e0ff */
[----:B------:R-:W-:Y:S01]  /*4ad90*/  IMAD R25, R20, 0x3fa, RZ ;  /* 0x000003fa14197824 */ /* 0x000fe200078e02ff */
[----:B------:R0:W-:Y:S01]  /*4ada0*/  STG.E.U16 desc[UR60][R14.64], R5 ;  /* 0x000000050e007986 */ /* 0x0001e2000c10153c */
[----:B-1----:R-:W-:-:S02]  /*4adb0*/  IADD3 R10, P0, R19, R2, RZ ;  /* 0x00000002130a7210 */ /* 0x002fc40007f1e0ff */
[-C--:B------:R-:W-:Y:S02]  /*4adc0*/  LEA.HI.X.SX32 R9, R9, R3.reuse, 0x1, P3 ;  /* 0x0000000309097211 */ /* 0x080fe400018f0eff */
[----:B--2---:R-:W-:Y:S02]  /*4add0*/  PRMT R13, R5, 0x7632, R13 ;  /* 0x00007632050d7816 */ /* 0x004fe4000000000d */
[-C--:B------:R-:W-:Y:S02]  /*4ade0*/  IADD3 R4, P3, R25, R2.reuse, RZ ;  /* 0x0000000219047210 */ /* 0x080fe40007f7e0ff */
[-C--:B------:R-:W-:Y:S01]  /*4adf0*/  IADD3 R12, P4, R23, R2.reuse, RZ ;  /* 0x00000002170c7210 */ /* 0x080fe20007f9e0ff */
[----:B0-----:R-:W-:Y:S01]  /*4ae00*/  IMAD R5, R16, 0x1fd, RZ ;  /* 0x000001fd10057824 */ /* 0x001fe200078e02ff */
[----:B------:R-:W-:Y:S02]  /*4ae10*/  LEA.HI.X.SX32 R11, R61, R3, 0x1, P0 ;  /* 0x000000033d0b7211 */ /* 0x000fe400000f0eff */
[----:B------:R-:W-:-:S02]  /*4ae20*/  IADD3 R2, P0, R21, R2, RZ ;  /* 0x0000000215027210 */ /* 0x000fc40007f1e0ff */
[----:B------:R-:W-:Y:S01]  /*4ae30*/  LEA R15, R17, -R17, 0x9 ;  /* 0x80000011110f7211 */ /* 0x000fe200078e48ff */
[----:B------:R0:W-:Y:S01]  /*4ae40*/  STG.E.U16 desc[UR60][R8.64], R13 ;  /* 0x0000000d08007986 */ /* 0x0001e2000c10153c */
[-C--:B------:R-:W-:Y:S02]  /*4ae50*/  LEA.HI.X.SX32 R5, R5, R3.reuse, 0x1, P3 ;  /* 0x0000000305057211 */ /* 0x080fe400018f0eff */
[----:B------:R-:W-:Y:S02]  /*4ae60*/  PRMT R16, R6, 0x7632, R16 ;  /* 0x0000763206107816 */ /* 0x000fe40000000010 */
[----:B------:R-:W-:Y:S01]  /*4ae70*/  PRMT R18, R7, 0x7632, R18 ;  /* 0x0000763207127816 */ /* 0x000fe20000000012 */
[----:B------:R-:W-:Y:S01]  /*4ae80*/  STG.E.U16 desc[UR60][R10.64], R6 ;  /* 0x000000060a007986 */ /* 0x000fe2000c10153c */
[-C--:B0-----:R-:W-:Y:S02]  /*4ae90*/  LEA.HI.X.SX32 R13, R62, R3.reuse, 0x1, P4 ;  /* 0x000000033e0d7211 */ /* 0x081fe400020f0eff */
[----:B------:R-:W-:Y:S01]  /*4aea0*/  LEA.HI.X.SX32 R3, R15, R3, 0x1, P0 ;  /* 0x000000030f037211 */ /* 0x000fe200000f0eff */
[----:B------:R0:W-:Y:S04]  /*4aeb0*/  STG.E.U16 desc[UR60][R4.64], R16 ;  /* 0x0000001004007986 */ /* 0x0001e8000c10153c */
[----:B------:R1:W-:Y:S04]  /*4aec0*/  STG.E.U16 desc[UR60][R12.64], R7 ;  /* 0x000000070c007986 */ /* 0x0003e8000c10153c */
[----:B------:R-:W-:Y:S01]  /*4aed0*/  STG.E.U16 desc[UR60][R2.64], R18 ;  /* 0x0000001202007986 */ /* 0x000fe2000c10153c */
[----:B------:R-:W-:-:S02]  /*4aee0*/  FSEL R14, R106, -INF , P6 ;  /* 0xff8000006a0e7808 */ /* 0x000fc40003000000 */
[----:B------:R-:W-:Y:S02]  /*4aef0*/  FSEL R9, R109, -INF , P1 ;  /* 0xff8000006d097808 */ /* 0x000fe40000800000 */
[----:B------:R-:W-:Y:S01]  /*4af00*/  FSEL R8, R108, -INF , P2 ;  /* 0xff8000006c087808 */ /* 0x000fe20001000000 */
[----:B0-----:R-:W-:Y:S01]  /*4af10*/  FFMA R5, R14, 0.69314718246459960938, R101 ;  /* 0x3f3172180e057823 */ /* 0x001fe20000000065 */
[----:B------:R-:W-:Y:S01]  /*4af20*/  FSEL R0, R107, -INF , P5 ;  /* 0xff8000006b007808 */ /* 0x000fe20002800000 */
[----:B------:R-:W0:Y:S01]  /*4af30*/  S2R R101, SR_TID.X ;  /* 0x0000000000657919 */ /* 0x000e220000002100 */
[----:B------:R-:W-:Y:S01]  /*4af40*/  FFMA R10, R9, 0.69314718246459960938, R105 ;  /* 0x3f317218090a7823 */ /* 0x000fe20000000069 */
[----:B-1----:R-:W1:Y:S08]  /*4af50*/  LDC.64 R12, c[0x0][0x230] ;  /* 0x00008c00ff0c7b82 */ /* 0x002e700000000a00 */
[----:B------:R-:W-:Y:S01]  /*4af60*/  BAR.SYNC.DEFER_BLOCKING 0x0 ;  /* 0x0000000000007b1d */ /* 0x000fe20000010000 */
[----:B------:R-:W-:Y:S01]  /*4af70*/  FFMA R11, R8, 0.69314718246459960938, R104 ;  /* 0x3f317218080b7823 */ /* 0x000fe20000000068 */
[----:B------:R-:W-:-:S06]  /*4af80*/  FFMA R4, R0, 0.69314718246459960938, R103 ;  /* 0x3f31721800047823 */ /* 0x000fcc0000000067 */
[----:B------:R-:W2:Y:S01]  /*4af90*/  LDC R0, c[0x0][0x27c] ;  /* 0x00009f00ff007b82 */ /* 0x000ea20000000800 */
[----:B------:R-:W-:Y:S04]  /*4afa0*/  STS.64 [R102], R10 ;  /* 0x0000000a66007388 */ /* 0x000fe80000000a00 */
[----:B------:R0:W-:Y:S03]  /*4afb0*/  STS.64 [R102+0x100], R4 ;  /* 0x0001000466007388 */ /* 0x0001e60000000a00 */
[----:B------:R-:W-:Y:S01]  /*4afc0*/  BAR.SYNC.DEFER_BLOCKING 0x0 ;  /* 0x0000000000007b1d */ /* 0x000fe20000010000 */
[----:B0-----:R-:W-:-:S05]  /*4afd0*/  LOP3.LUT R102, R101, 0x7f, RZ, 0xc0, !PT ;  /* 0x0000007f65667812 */ /* 0x001fca00078ec0ff */
[----:B------:R-:W2:Y:S01]  /*4afe0*/  S2R R101, SR_CTAID.Y ;  /* 0x0000000000657919 */ /* 0x000ea20000002600 */
[----:B------:R0:W3:Y:S02]  /*4aff0*/  LDS R9, [R100] ;  /* 0x0000000064097984 */ /* 0x0000e40000000800 */
[----:B0-----:R-:W0:Y:S01]  /*4b000*/  S2R R100, SR_CTAID.X ;  /* 0x0000000000647919 */ /* 0x001e220000002500 */
[----:B--2---:R-:W-:-:S05]  /*4b010*/  IMAD R0, R101, R0, RZ ;  /* 0x0000000065007224 */ /* 0x004fca00078e02ff */
[C---:B------:R-:W-:Y:S01]  /*4b020*/  SHF.L.U32 R7, R0.reuse, 0x2, RZ ;  /* 0x0000000200077819 */ /* 0x040fe200000006ff */
[----:B------:R-:W-:Y:S01]  /*4b030*/  IMAD.HI R0, R0, 0x4, RZ ;  /* 0x0000000400007827 */ /* 0x000fe200078e02ff */
[----:B0-----:R-:W-:-:S04]  /*4b040*/  LEA R100, R100, R102, 0x7 ;  /* 0x0000006664647211 */ /* 0x001fc800078e38ff */
[C---:B------:R-:W-:Y:S01]  /*4b050*/  SHF.L.U32 R6, R100.reuse, 0x2, RZ ;  /* 0x0000000264067819 */ /* 0x040fe200000006ff */
[----:B------:R-:W-:-:S03]  /*4b060*/  IMAD.HI R3, R100, 0x4, RZ ;  /* 0x0000000464037827 */ /* 0x000fc600078e02ff */
[----:B-1----:R-:W-:-:S04]  /*4b070*/  IADD3 R2, P0, P1, R6, R12, R7 ;  /* 0x0000000c06027210 */ /* 0x002fc8000791e007 */
[----:B------:R-:W-:-:S05]  /*4b080*/  IADD3.X R3, R3, R13, R0, P0, P1 ;  /* 0x0000000d03037210 */ /* 0x000fca00007e2400 */
[----:B---3--:R-:W-:Y:S01]  /*4b090*/  STG.E desc[UR60][R2.64], R9 ;  /* 0x0000000902007986 */ /* 0x008fe2000c10193c */
[----:B------:R-:W-:Y:S05]  /*4b0a0*/  EXIT ;  /* 0x000000000000794d */ /* 0x000fea0003800000 */
.L_x_2:
[----:B------:R-:W-:-:S00]  /*4b0b0*/  BRA `(.L_x_2) ;  /* 0xfffffffc00fc7947 */ /* 0x000fc0000383ffff */
[----:B------:R-:W-:-:S00]  /*4b0c0*/  NOP ;  /* 0x0000000000007918 */ /* 0x000fc00000000000 */
        /* <DEDUP_REMOVED lines=11> */
.L_x_3:


//--------------------- .nv.global.init           --------------------------
	.section	.nv.global.init,"aw",@progbits
.nv.global.init:
	.type		_$_str,@object
	.size		_$_str,(.L_0 - _$_str)
_$_str:
        /*0000*/ 	.byte	0x5f, 0x5f, 0x43, 0x55, 0x44, 0x41, 0x5f, 0x46, 0x54, 0x5a, 0x00
.L_0:


//--------------------- .nv.shared.attn_fwd       --------------------------
	.section	.nv.shared.attn_fwd,"aw",@nobits
	.sectionflags	@""
	.align	16
	.zero		1024


//--------------------- .nv.shared.reserved.0     --------------------------
	.section	.nv.shared.reserved.0,"aw",@nobits
	.weak		__nv_reservedSMEM_offset_0_alias
	.size		__nv_reservedSMEM_offset_0_alias, 0, 0
	.other		__nv_reservedSMEM_offset_0_alias,@"STO_CUDA_RESERVED_SHARED STV_DEFAULT"
__nv_reservedSMEM_offset_0_alias:
	.zero		0


//--------------------- .nv.constant0.attn_fwd    --------------------------
	.section	.nv.constant0.attn_fwd,"a",@progbits
	.sectionflags	@""
	.align	4
.nv.constant0.attn_fwd:
	.zero		664


//--------------------- SYMBOLS --------------------------

	.type		.nv.reservedSmem.offset0,@object
	.size		.nv.reservedSmem.offset0,0x4
